	.target	sm_100a

	.elftype	@"ET_EXEC"


//--------------------- .note.nv.tkinfo           --------------------------
	.section	.note.nv.tkinfo,"",@"SHT_NOTE"
	.sectionflags	@"SHF_NOTE_NV_TKINFO"
	.tkinfo
        /*0018*/ 	.word	0x00000002
        /*0030*/ 	.string	""
        /*0030*/ 	.string	"ptxas"
        /*0030*/ 	.string	"Cuda compilation tools, release 13.0, V13.0.88"
        /*0030*/ 	.string	"Build cuda_13.0.r13.0/compiler.36424714_0"
        /*0030*/ 	.string	"-arch sm_100a -m 64 "



//--------------------- .note.nv.cuinfo           --------------------------
	.section	.note.nv.cuinfo,"",@"SHT_NOTE"
	.sectionflags	@"SHF_NOTE_NV_CUINFO"
        /*0018*/ 	.short	0x0002
        /*001a*/ 	.short	0x0064
        /*001c*/ 	.short	0x0082
	.zero		2


//--------------------- .nv.info                  --------------------------
	.section	.nv.info,"",@"SHT_CUDA_INFO"
	.align	4


	//----- nvinfo : EIATTR_REGCOUNT
	.align		4
        /*0000*/ 	.byte	0x04, 0x2f
        /*0002*/ 	.short	(.L_29 - .L_28)
	.align		4
.L_28:
        /*0004*/ 	.word	index@(_ZN2at6native53_GLOBAL__N__7c5e0505_20_UpSampleNearest1d_cu_19867e3828upsample_nearest1d_out_frameIdXadL_ZNS0_37nearest_neighbor_compute_source_indexEfiiEEEEvPKT_mmmmPS3_f)
        /*0008*/ 	.word	0x00000020


	//----- nvinfo : EIATTR_FRAME_SIZE
	.align		4
.L_29:
        /*000c*/ 	.byte	0x04, 0x11
        /*000e*/ 	.short	(.L_31 - .L_30)
	.align		4
.L_30:
        /*0010*/ 	.word	index@($__internal_39_$__cuda_sm20_rem_u64)
        /*0014*/ 	.word	0x00000000


	//----- nvinfo : EIATTR_FRAME_SIZE
	.align		4
.L_31:
        /*0018*/ 	.byte	0x04, 0x11
        /*001a*/ 	.short	(.L_33 - .L_32)
	.align		4
.L_32:
        /*001c*/ 	.word	index@($__internal_38_$__cuda_sm20_div_u64)
        /*0020*/ 	.word	0x00000000


	//----- nvinfo : EIATTR_FRAME_SIZE
	.align		4
.L_33:
        /*0024*/ 	.byte	0x04, 0x11
        /*0026*/ 	.short	(.L_35 - .L_34)
	.align		4
.L_34:
        /*0028*/ 	.word	index@(_ZN2at6native53_GLOBAL__N__7c5e0505_20_UpSampleNearest1d_cu_19867e3828upsample_nearest1d_out_frameIdXadL_ZNS0_37nearest_neighbor_compute_source_indexEfiiEEEEvPKT_mmmmPS3_f)
        /*002c*/ 	.word	0x00000000


	//----- nvinfo : EIATTR_REGCOUNT
	.align		4
.L_35:
        /*0030*/ 	.byte	0x04, 0x2f
        /*0032*/ 	.short	(.L_37 - .L_36)
	.align		4
.L_36:
        /*0034*/ 	.word	index@(_ZN2at6native53_GLOBAL__N__7c5e0505_20_UpSampleNearest1d_cu_19867e3828upsample_nearest1d_out_frameIfXadL_ZNS0_37nearest_neighbor_compute_source_indexEfiiEEEEvPKT_mmmmPS3_f)
        /*0038*/ 	.word	0x00000020


	//----- nvinfo : EIATTR_FRAME_SIZE
	.align		4
.L_37:
        /*003c*/ 	.byte	0x04, 0x11
        /*003e*/ 	.short	(.L_39 - .L_38)
	.align		4
.L_38:
        /*0040*/ 	.word	index@($__internal_37_$__cuda_sm20_rem_u64)
        /*0044*/ 	.word	0x00000000


	//----- nvinfo : EIATTR_FRAME_SIZE
	.align		4
.L_39:
        /*0048*/ 	.byte	0x04, 0x11
        /*004a*/ 	.short	(.L_41 - .L_40)
	.align		4
.L_40:
        /*004c*/ 	.word	index@($__internal_36_$__cuda_sm20_div_u64)
        /*0050*/ 	.word	0x00000000


	//----- nvinfo : EIATTR_FRAME_SIZE
	.align		4
.L_41:
        /*0054*/ 	.byte	0x04, 0x11
        /*0056*/ 	.short	(.L_43 - .L_42)
	.align		4
.L_42:
        /*0058*/ 	.word	index@(_ZN2at6native53_GLOBAL__N__7c5e0505_20_UpSampleNearest1d_cu_19867e3828upsample_nearest1d_out_frameIfXadL_ZNS0_37nearest_neighbor_compute_source_indexEfiiEEEEvPKT_mmmmPS3_f)
        /*005c*/ 	.word	0x00000000


	//----- nvinfo : EIATTR_REGCOUNT
	.align		4
.L_43:
        /*0060*/ 	.byte	0x04, 0x2f
        /*0062*/ 	.short	(.L_45 - .L_44)
	.align		4
.L_44:
        /*0064*/ 	.word	index@(_ZN2at6native53_GLOBAL__N__7c5e0505_20_UpSampleNearest1d_cu_19867e3828upsample_nearest1d_out_frameIN3c104HalfEXadL_ZNS0_37nearest_neighbor_compute_source_indexEfiiEEEEvPKT_mmmmPS5_f)
        /*0068*/ 	.word	0x00000020


	//----- nvinfo : EIATTR_FRAME_SIZE
	.align		4
.L_45:
        /*006c*/ 	.byte	0x04, 0x11
        /*006e*/ 	.short	(.L_47 - .L_46)
	.align		4
.L_46:
        /*0070*/ 	.word	index@($__internal_35_$__cuda_sm20_rem_u64)
        /*0074*/ 	.word	0x00000000


	//----- nvinfo : EIATTR_FRAME_SIZE
	.align		4
.L_47:
        /*0078*/ 	.byte	0x04, 0x11
        /*007a*/ 	.short	(.L_49 - .L_48)
	.align		4
.L_48:
        /*007c*/ 	.word	index@($__internal_34_$__cuda_sm20_div_u64)
        /*0080*/ 	.word	0x00000000


	//----- nvinfo : EIATTR_FRAME_SIZE
	.align		4
.L_49:
        /*0084*/ 	.byte	0x04, 0x11
        /*0086*/ 	.short	(.L_51 - .L_50)
	.align		4
.L_50:
        /*0088*/ 	.word	index@(_ZN2at6native53_GLOBAL__N__7c5e0505_20_UpSampleNearest1d_cu_19867e3828upsample_nearest1d_out_frameIN3c104HalfEXadL_ZNS0_37nearest_neighbor_compute_source_indexEfiiEEEEvPKT_mmmmPS5_f)
        /*008c*/ 	.word	0x00000000


	//----- nvinfo : EIATTR_REGCOUNT
	.align		4
.L_51:
        /*0090*/ 	.byte	0x04, 0x2f
        /*0092*/ 	.short	(.L_53 - .L_52)
	.align		4
.L_52:
        /*0094*/ 	.word	index@(_ZN2at6native53_GLOBAL__N__7c5e0505_20_UpSampleNearest1d_cu_19867e3828upsample_nearest1d_out_frameIN3c108BFloat16EXadL_ZNS0_37nearest_neighbor_compute_source_indexEfiiEEEEvPKT_mmmmPS5_f)
        /*0098*/ 	.word	0x00000020


	//----- nvinfo : EIATTR_FRAME_SIZE
	.align		4
.L_53:
        /*009c*/ 	.byte	0x04, 0x11
        /*009e*/ 	.short	(.L_55 - .L_54)
	.align		4
.L_54:
        /*00a0*/ 	.word	index@($__internal_33_$__cuda_sm20_rem_u64)
        /*00a4*/ 	.word	0x00000000


	//----- nvinfo : EIATTR_FRAME_SIZE
	.align		4
.L_55:
        /*00a8*/ 	.byte	0x04, 0x11
        /*00aa*/ 	.short	(.L_57 - .L_56)
	.align		4
.L_56:
        /*00ac*/ 	.word	index@($__internal_32_$__cuda_sm20_div_u64)
        /*00b0*/ 	.word	0x00000000


	//----- nvinfo : EIATTR_FRAME_SIZE
	.align		4
.L_57:
        /*00b4*/ 	.byte	0x04, 0x11
        /*00b6*/ 	.short	(.L_59 - .L_58)
	.align		4
.L_58:
        /*00b8*/ 	.word	index@(_ZN2at6native53_GLOBAL__N__7c5e0505_20_UpSampleNearest1d_cu_19867e3828upsample_nearest1d_out_frameIN3c108BFloat16EXadL_ZNS0_37nearest_neighbor_compute_source_indexEfiiEEEEvPKT_mmmmPS5_f)
        /*00bc*/ 	.word	0x00000000


	//----- nvinfo : EIATTR_REGCOUNT
	.align		4
.L_59:
        /*00c0*/ 	.byte	0x04, 0x2f
        /*00c2*/ 	.short	(.L_61 - .L_60)
	.align		4
.L_60:
        /*00c4*/ 	.word	index@(_ZN2at6native53_GLOBAL__N__7c5e0505_20_UpSampleNearest1d_cu_19867e3828upsample_nearest1d_out_frameIhXadL_ZNS0_37nearest_neighbor_compute_source_indexEfiiEEEEvPKT_mmmmPS3_f)
        /*00c8*/ 	.word	0x0000001a


	//----- nvinfo : EIATTR_FRAME_SIZE
	.align		4
.L_61:
        /*00cc*/ 	.byte	0x04, 0x11
        /*00ce*/ 	.short	(.L_63 - .L_62)
	.align		4
.L_62:
        /*00d0*/ 	.word	index@($__internal_31_$__cuda_sm20_rem_u64)
        /*00d4*/ 	.word	0x00000000


	//----- nvinfo : EIATTR_FRAME_SIZE
	.align		4
.L_63:
        /*00d8*/ 	.byte	0x04, 0x11
        /*00da*/ 	.short	(.L_65 - .L_64)
	.align		4
.L_64:
        /*00dc*/ 	.word	index@($__internal_30_$__cuda_sm20_div_u64)
        /*00e0*/ 	.word	0x00000000


	//----- nvinfo : EIATTR_FRAME_SIZE
	.align		4
.L_65:
        /*00e4*/ 	.byte	0x04, 0x11
        /*00e6*/ 	.short	(.L_67 - .L_66)
	.align		4
.L_66:
        /*00e8*/ 	.word	index@(_ZN2at6native53_GLOBAL__N__7c5e0505_20_UpSampleNearest1d_cu_19867e3828upsample_nearest1d_out_frameIhXadL_ZNS0_37nearest_neighbor_compute_source_indexEfiiEEEEvPKT_mmmmPS3_f)
        /*00ec*/ 	.word	0x00000000


	//----- nvinfo : EIATTR_REGCOUNT
	.align		4
.L_67:
        /*00f0*/ 	.byte	0x04, 0x2f
        /*00f2*/ 	.short	(.L_69 - .L_68)
	.align		4
.L_68:
        /*00f4*/ 	.word	index@(_ZN2at6native53_GLOBAL__N__7c5e0505_20_UpSampleNearest1d_cu_19867e3828upsample_nearest1d_out_frameIdXadL_ZNS0_43nearest_neighbor_exact_compute_source_indexEfiiEEEEvPKT_mmmmPS3_f)
        /*00f8*/ 	.word	0x00000020


	//----- nvinfo : EIATTR_FRAME_SIZE
	.align		4
.L_69:
        /*00fc*/ 	.byte	0x04, 0x11
        /*00fe*/ 	.short	(.L_71 - .L_70)
	.align		4
.L_70:
        /*0100*/ 	.word	index@($__internal_29_$__cuda_sm20_rem_u64)
        /*0104*/ 	.word	0x00000000


	//----- nvinfo : EIATTR_FRAME_SIZE
	.align		4
.L_71:
        /*0108*/ 	.byte	0x04, 0x11
        /*010a*/ 	.short	(.L_73 - .L_72)
	.align		4
.L_72:
        /*010c*/ 	.word	index@($__internal_28_$__cuda_sm20_div_u64)
        /*0110*/ 	.word	0x00000000


	//----- nvinfo : EIATTR_FRAME_SIZE
	.align		4
.L_73:
        /*0114*/ 	.byte	0x04, 0x11
        /*0116*/ 	.short	(.L_75 - .L_74)
	.align		4
.L_74:
        /*0118*/ 	.word	index@(_ZN2at6native53_GLOBAL__N__7c5e0505_20_UpSampleNearest1d_cu_19867e3828upsample_nearest1d_out_frameIdXadL_ZNS0_43nearest_neighbor_exact_compute_source_indexEfiiEEEEvPKT_mmmmPS3_f)
        /*011c*/ 	.word	0x00000000


	//----- nvinfo : EIATTR_REGCOUNT
	.align		4
.L_75:
        /*0120*/ 	.byte	0x04, 0x2f
        /*0122*/ 	.short	(.L_77 - .L_76)
	.align		4
.L_76:
        /*0124*/ 	.word	index@(_ZN2at6native53_GLOBAL__N__7c5e0505_20_UpSampleNearest1d_cu_19867e3828upsample_nearest1d_out_frameIfXadL_ZNS0_43nearest_neighbor_exact_compute_source_indexEfiiEEEEvPKT_mmmmPS3_f)
        /*0128*/ 	.word	0x00000020


	//----- nvinfo : EIATTR_FRAME_SIZE
	.align		4
.L_77:
        /*012c*/ 	.byte	0x04, 0x11
        /*012e*/ 	.short	(.L_79 - .L_78)
	.align		4
.L_78:
        /*0130*/ 	.word	index@($__internal_27_$__cuda_sm20_rem_u64)
        /*0134*/ 	.word	0x00000000


	//----- nvinfo : EIATTR_FRAME_SIZE
	.align		4
.L_79:
        /*0138*/ 	.byte	0x04, 0x11
        /*013a*/ 	.short	(.L_81 - .L_80)
	.align		4
.L_80:
        /*013c*/ 	.word	index@($__internal_26_$__cuda_sm20_div_u64)
        /*0140*/ 	.word	0x00000000


	//----- nvinfo : EIATTR_FRAME_SIZE
	.align		4
.L_81:
        /*0144*/ 	.byte	0x04, 0x11
        /*0146*/ 	.short	(.L_83 - .L_82)
	.align		4
.L_82:
        /*0148*/ 	.word	index@(_ZN2at6native53_GLOBAL__N__7c5e0505_20_UpSampleNearest1d_cu_19867e3828upsample_nearest1d_out_frameIfXadL_ZNS0_43nearest_neighbor_exact_compute_source_indexEfiiEEEEvPKT_mmmmPS3_f)
        /*014c*/ 	.word	0x00000000


	//----- nvinfo : EIATTR_REGCOUNT
	.align		4
.L_83:
        /*0150*/ 	.byte	0x04, 0x2f
        /*0152*/ 	.short	(.L_85 - .L_84)
	.align		4
.L_84:
        /*0154*/ 	.word	index@(_ZN2at6native53_GLOBAL__N__7c5e0505_20_UpSampleNearest1d_cu_19867e3828upsample_nearest1d_out_frameIN3c104HalfEXadL_ZNS0_43nearest_neighbor_exact_compute_source_indexEfiiEEEEvPKT_mmmmPS5_f)
        /*0158*/ 	.word	0x00000020


	//----- nvinfo : EIATTR_FRAME_SIZE
	.align		4
.L_85:
        /*015c*/ 	.byte	0x04, 0x11
        /*015e*/ 	.short	(.L_87 - .L_86)
	.align		4
.L_86:
        /*0160*/ 	.word	index@($__internal_25_$__cuda_sm20_rem_u64)
        /*0164*/ 	.word	0x00000000


	//----- nvinfo : EIATTR_FRAME_SIZE
	.align		4
.L_87:
        /*0168*/ 	.byte	0x04, 0x11
        /*016a*/ 	.short	(.L_89 - .L_88)
	.align		4
.L_88:
        /*016c*/ 	.word	index@($__internal_24_$__cuda_sm20_div_u64)
        /*0170*/ 	.word	0x00000000


	//----- nvinfo : EIATTR_FRAME_SIZE
	.align		4
.L_89:
        /*0174*/ 	.byte	0x04, 0x11
        /*0176*/ 	.short	(.L_91 - .L_90)
	.align		4
.L_90:
        /*0178*/ 	.word	index@(_ZN2at6native53_GLOBAL__N__7c5e0505_20_UpSampleNearest1d_cu_19867e3828upsample_nearest1d_out_frameIN3c104HalfEXadL_ZNS0_43nearest_neighbor_exact_compute_source_indexEfiiEEEEvPKT_mmmmPS5_f)
        /*017c*/ 	.word	0x00000000


	//----- nvinfo : EIATTR_REGCOUNT
	.align		4
.L_91:
        /*0180*/ 	.byte	0x04, 0x2f
        /*0182*/ 	.short	(.L_93 - .L_92)
	.align		4
.L_92:
        /*0184*/ 	.word	index@(_ZN2at6native53_GLOBAL__N__7c5e0505_20_UpSampleNearest1d_cu_19867e3828upsample_nearest1d_out_frameIN3c108BFloat16EXadL_ZNS0_43nearest_neighbor_exact_compute_source_indexEfiiEEEEvPKT_mmmmPS5_f)
        /*0188*/ 	.word	0x00000020


	//----- nvinfo : EIATTR_FRAME_SIZE
	.align		4
.L_93:
        /*018c*/ 	.byte	0x04, 0x11
        /*018e*/ 	.short	(.L_95 - .L_94)
	.align		4
.L_94:
        /*0190*/ 	.word	index@($__internal_23_$__cuda_sm20_rem_u64)
        /*0194*/ 	.word	0x00000000


	//----- nvinfo : EIATTR_FRAME_SIZE
	.align		4
.L_95:
        /*0198*/ 	.byte	0x04, 0x11
        /*019a*/ 	.short	(.L_97 - .L_96)
	.align		4
.L_96:
        /*019c*/ 	.word	index@($__internal_22_$__cuda_sm20_div_u64)
        /*01a0*/ 	.word	0x00000000


	//----- nvinfo : EIATTR_FRAME_SIZE
	.align		4
.L_97:
        /*01a4*/ 	.byte	0x04, 0x11
        /*01a6*/ 	.short	(.L_99 - .L_98)
	.align		4
.L_98:
        /*01a8*/ 	.word	index@(_ZN2at6native53_GLOBAL__N__7c5e0505_20_UpSampleNearest1d_cu_19867e3828upsample_nearest1d_out_frameIN3c108BFloat16EXadL_ZNS0_43nearest_neighbor_exact_compute_source_indexEfiiEEEEvPKT_mmmmPS5_f)
        /*01ac*/ 	.word	0x00000000


	//----- nvinfo : EIATTR_REGCOUNT
	.align		4
.L_99:
        /*01b0*/ 	.byte	0x04, 0x2f
        /*01b2*/ 	.short	(.L_101 - .L_100)
	.align		4
.L_100:
        /*01b4*/ 	.word	index@(_ZN2at6native53_GLOBAL__N__7c5e0505_20_UpSampleNearest1d_cu_19867e3828upsample_nearest1d_out_frameIhXadL_ZNS0_43nearest_neighbor_exact_compute_source_indexEfiiEEEEvPKT_mmmmPS3_f)
        /*01b8*/ 	.word	0x0000001a


	//----- nvinfo : EIATTR_FRAME_SIZE
	.align		4
.L_101:
        /*01bc*/ 	.byte	0x04, 0x11
        /*01be*/ 	.short	(.L_103 - .L_102)
	.align		4
.L_102:
        /*01c0*/ 	.word	index@($__internal_21_$__cuda_sm20_rem_u64)
        /*01c4*/ 	.word	0x00000000


	//----- nvinfo : EIATTR_FRAME_SIZE
	.align		4
.L_103:
        /*01c8*/ 	.byte	0x04, 0x11
        /*01ca*/ 	.short	(.L_105 - .L_104)
	.align		4
.L_104:
        /*01cc*/ 	.word	index@($__internal_20_$__cuda_sm20_div_u64)
        /*01d0*/ 	.word	0x00000000


	//----- nvinfo : EIATTR_FRAME_SIZE
	.align		4
.L_105:
        /*01d4*/ 	.byte	0x04, 0x11
        /*01d6*/ 	.short	(.L_107 - .L_106)
	.align		4
.L_106:
        /*01d8*/ 	.word	index@(_ZN2at6native53_GLOBAL__N__7c5e0505_20_UpSampleNearest1d_cu_19867e3828upsample_nearest1d_out_frameIhXadL_ZNS0_43nearest_neighbor_exact_compute_source_indexEfiiEEEEvPKT_mmmmPS3_f)
        /*01dc*/ 	.word	0x00000000


	//----- nvinfo : EIATTR_REGCOUNT
	.align		4
.L_107:
        /*01e0*/ 	.byte	0x04, 0x2f
        /*01e2*/ 	.short	(.L_109 - .L_108)
	.align		4
.L_108:
        /*01e4*/ 	.word	index@(_ZN2at6native53_GLOBAL__N__7c5e0505_20_UpSampleNearest1d_cu_19867e3837upsample_nearest1d_backward_out_frameIddXadL_ZNS0_40nearest_neighbor_bw_compute_source_indexEfiiEEEEvPKT_mmmmPS3_f)
        /*01e8*/ 	.word	0x00000020


	//----- nvinfo : EIATTR_FRAME_SIZE
	.align		4
.L_109:
        /*01ec*/ 	.byte	0x04, 0x11
        /*01ee*/ 	.short	(.L_111 - .L_110)
	.align		4
.L_110:
        /*01f0*/ 	.word	index@($__internal_19_$__cuda_sm20_rem_u64)
        /*01f4*/ 	.word	0x00000000


	//----- nvinfo : EIATTR_FRAME_SIZE
	.align		4
.L_111:
        /*01f8*/ 	.byte	0x04, 0x11
        /*01fa*/ 	.short	(.L_113 - .L_112)
	.align		4
.L_112:
        /*01fc*/ 	.word	index@($__internal_18_$__cuda_sm20_div_u64)
        /*0200*/ 	.word	0x00000000


	//----- nvinfo : EIATTR_FRAME_SIZE
	.align		4
.L_113:
        /*0204*/ 	.byte	0x04, 0x11
        /*0206*/ 	.short	(.L_115 - .L_114)
	.align		4
.L_114:
        /*0208*/ 	.word	index@(_ZN2at6native53_GLOBAL__N__7c5e0505_20_UpSampleNearest1d_cu_19867e3837upsample_nearest1d_backward_out_frameIddXadL_ZNS0_40nearest_neighbor_bw_compute_source_indexEfiiEEEEvPKT_mmmmPS3_f)
        /*020c*/ 	.word	0x00000000


	//----- nvinfo : EIATTR_REGCOUNT
	.align		4
.L_115:
        /*0210*/ 	.byte	0x04, 0x2f
        /*0212*/ 	.short	(.L_117 - .L_116)
	.align		4
.L_116:
        /*0214*/ 	.word	index@(_ZN2at6native53_GLOBAL__N__7c5e0505_20_UpSampleNearest1d_cu_19867e3837upsample_nearest1d_backward_out_frameIffXadL_ZNS0_40nearest_neighbor_bw_compute_source_indexEfiiEEEEvPKT_mmmmPS3_f)
        /*0218*/ 	.word	0x0000001f


	//----- nvinfo : EIATTR_FRAME_SIZE
	.align		4
.L_117:
        /*021c*/ 	.byte	0x04, 0x11
        /*021e*/ 	.short	(.L_119 - .L_118)
	.align		4
.L_118:
        /*0220*/ 	.word	index@($__internal_17_$__cuda_sm20_rem_u64)
        /*0224*/ 	.word	0x00000000


	//----- nvinfo : EIATTR_FRAME_SIZE
	.align		4
.L_119:
        /*0228*/ 	.byte	0x04, 0x11
        /*022a*/ 	.short	(.L_121 - .L_120)
	.align		4
.L_120:
        /*022c*/ 	.word	index@($__internal_16_$__cuda_sm20_div_u64)
        /*0230*/ 	.word	0x00000000


	//----- nvinfo : EIATTR_FRAME_SIZE
	.align		4
.L_121:
        /*0234*/ 	.byte	0x04, 0x11
        /*0236*/ 	.short	(.L_123 - .L_122)
	.align		4
.L_122:
        /*0238*/ 	.word	index@(_ZN2at6native53_GLOBAL__N__7c5e0505_20_UpSampleNearest1d_cu_19867e3837upsample_nearest1d_backward_out_frameIffXadL_ZNS0_40nearest_neighbor_bw_compute_source_indexEfiiEEEEvPKT_mmmmPS3_f)
        /*023c*/ 	.word	0x00000000


	//----- nvinfo : EIATTR_REGCOUNT
	.align		4
.L_123:
        /*0240*/ 	.byte	0x04, 0x2f
        /*0242*/ 	.short	(.L_125 - .L_124)
	.align		4
.L_124:
        /*0244*/ 	.word	index@(_ZN2at6native53_GLOBAL__N__7c5e0505_20_UpSampleNearest1d_cu_19867e3837upsample_nearest1d_backward_out_frameIN3c104HalfEfXadL_ZNS0_40nearest_neighbor_bw_compute_source_indexEfiiEEEEvPKT_mmmmPS5_f)
        /*0248*/ 	.word	0x0000001e


	//----- nvinfo : EIATTR_FRAME_SIZE
	.align		4
.L_125:
        /*024c*/ 	.byte	0x04, 0x11
        /*024e*/ 	.short	(.L_127 - .L_126)
	.align		4
.L_126:
        /*0250*/ 	.word	index@($__internal_15_$__cuda_sm20_rem_u64)
        /*0254*/ 	.word	0x00000000


	//----- nvinfo : EIATTR_FRAME_SIZE
	.align		4
.L_127:
        /*0258*/ 	.byte	0x04, 0x11
        /*025a*/ 	.short	(.L_129 - .L_128)
	.align		4
.L_128:
        /*025c*/ 	.word	index@($__internal_14_$__cuda_sm20_div_u64)
        /*0260*/ 	.word	0x00000000


	//----- nvinfo : EIATTR_FRAME_SIZE
	.align		4
.L_129:
        /*0264*/ 	.byte	0x04, 0x11
        /*0266*/ 	.short	(.L_131 - .L_130)
	.align		4
.L_130:
        /*0268*/ 	.word	index@(_ZN2at6native53_GLOBAL__N__7c5e0505_20_UpSampleNearest1d_cu_19867e3837upsample_nearest1d_backward_out_frameIN3c104HalfEfXadL_ZNS0_40nearest_neighbor_bw_compute_source_indexEfiiEEEEvPKT_mmmmPS5_f)
        /*026c*/ 	.word	0x00000000


	//----- nvinfo : EIATTR_REGCOUNT
	.align		4
.L_131:
        /*0270*/ 	.byte	0x04, 0x2f
        /*0272*/ 	.short	(.L_133 - .L_132)
	.align		4
.L_132:
        /*0274*/ 	.word	index@(_ZN2at6native53_GLOBAL__N__7c5e0505_20_UpSampleNearest1d_cu_19867e3837upsample_nearest1d_backward_out_frameIN3c108BFloat16EfXadL_ZNS0_40nearest_neighbor_bw_compute_source_indexEfiiEEEEvPKT_mmmmPS5_f)
        /*0278*/ 	.word	0x0000001e


	//----- nvinfo : EIATTR_FRAME_SIZE
	.align		4
.L_133:
        /*027c*/ 	.byte	0x04, 0x11
        /*027e*/ 	.short	(.L_135 - .L_134)
	.align		4
.L_134:
        /*0280*/ 	.word	index@($__internal_13_$__cuda_sm20_rem_u64)
        /*0284*/ 	.word	0x00000000


	//----- nvinfo : EIATTR_FRAME_SIZE
	.align		4
.L_135:
        /*0288*/ 	.byte	0x04, 0x11
        /*028a*/ 	.short	(.L_137 - .L_136)
	.align		4
.L_136:
        /*028c*/ 	.word	index@($__internal_12_$__cuda_sm20_div_u64)
        /*0290*/ 	.word	0x00000000


	//----- nvinfo : EIATTR_FRAME_SIZE
	.align		4
.L_137:
        /*0294*/ 	.byte	0x04, 0x11
        /*0296*/ 	.short	(.L_139 - .L_138)
	.align		4
.L_138:
        /*0298*/ 	.word	index@(_ZN2at6native53_GLOBAL__N__7c5e0505_20_UpSampleNearest1d_cu_19867e3837upsample_nearest1d_backward_out_frameIN3c108BFloat16EfXadL_ZNS0_40nearest_neighbor_bw_compute_source_indexEfiiEEEEvPKT_mmmmPS5_f)
        /*029c*/ 	.word	0x00000000


	//----- nvinfo : EIATTR_REGCOUNT
	.align		4
.L_139:
        /*02a0*/ 	.byte	0x04, 0x2f
        /*02a2*/ 	.short	(.L_141 - .L_140)
	.align		4
.L_140:
        /*02a4*/ 	.word	index@(_ZN2at6native53_GLOBAL__N__7c5e0505_20_UpSampleNearest1d_cu_19867e3837upsample_nearest1d_backward_out_frameIhlXadL_ZNS0_40nearest_neighbor_bw_compute_source_indexEfiiEEEEvPKT_mmmmPS3_f)
        /*02a8*/ 	.word	0x0000001d


	//----- nvinfo : EIATTR_FRAME_SIZE
	.align		4
.L_141:
        /*02ac*/ 	.byte	0x04, 0x11
        /*02ae*/ 	.short	(.L_143 - .L_142)
	.align		4
.L_142:
        /*02b0*/ 	.word	index@($__internal_11_$__cuda_sm20_rem_u64)
        /*02b4*/ 	.word	0x00000000


	//----- nvinfo : EIATTR_FRAME_SIZE
	.align		4
.L_143:
        /*02b8*/ 	.byte	0x04, 0x11
        /*02ba*/ 	.short	(.L_145 - .L_144)
	.align		4
.L_144:
        /*02bc*/ 	.word	index@($__internal_10_$__cuda_sm20_div_u64)
        /*02c0*/ 	.word	0x00000000


	//----- nvinfo : EIATTR_FRAME_SIZE
	.align		4
.L_145:
        /*02c4*/ 	.byte	0x04, 0x11
        /*02c6*/ 	.short	(.L_147 - .L_146)
	.align		4
.L_146:
        /*02c8*/ 	.word	index@(_ZN2at6native53_GLOBAL__N__7c5e0505_20_UpSampleNearest1d_cu_19867e3837upsample_nearest1d_backward_out_frameIhlXadL_ZNS0_40nearest_neighbor_bw_compute_source_indexEfiiEEEEvPKT_mmmmPS3_f)
        /*02cc*/ 	.word	0x00000000


	//----- nvinfo : EIATTR_REGCOUNT
	.align		4
.L_147:
        /*02d0*/ 	.byte	0x04, 0x2f
        /*02d2*/ 	.short	(.L_149 - .L_148)
	.align		4
.L_148:
        /*02d4*/ 	.word	index@(_ZN2at6native53_GLOBAL__N__7c5e0505_20_UpSampleNearest1d_cu_19867e3837upsample_nearest1d_backward_out_frameIddXadL_ZNS0_46nearest_neighbor_exact_bw_compute_source_indexEfiiEEEEvPKT_mmmmPS3_f)
        /*02d8*/ 	.word	0x00000020


	//----- nvinfo : EIATTR_FRAME_SIZE
	.align		4
.L_149:
        /*02dc*/ 	.byte	0x04, 0x11
        /*02de*/ 	.short	(.L_151 - .L_150)
	.align		4
.L_150:
        /*02e0*/ 	.word	index@($__internal_9_$__cuda_sm20_rem_u64)
        /*02e4*/ 	.word	0x00000000


	//----- nvinfo : EIATTR_FRAME_SIZE
	.align		4
.L_151:
        /*02e8*/ 	.byte	0x04, 0x11
        /*02ea*/ 	.short	(.L_153 - .L_152)
	.align		4
.L_152:
        /*02ec*/ 	.word	index@($__internal_8_$__cuda_sm20_div_u64)
        /*02f0*/ 	.word	0x00000000


	//----- nvinfo : EIATTR_FRAME_SIZE
	.align		4
.L_153:
        /*02f4*/ 	.byte	0x04, 0x11
        /*02f6*/ 	.short	(.L_155 - .L_154)
	.align		4
.L_154:
        /*02f8*/ 	.word	index@(_ZN2at6native53_GLOBAL__N__7c5e0505_20_UpSampleNearest1d_cu_19867e3837upsample_nearest1d_backward_out_frameIddXadL_ZNS0_46nearest_neighbor_exact_bw_compute_source_indexEfiiEEEEvPKT_mmmmPS3_f)
        /*02fc*/ 	.word	0x00000000


	//----- nvinfo : EIATTR_REGCOUNT
	.align		4
.L_155:
        /*0300*/ 	.byte	0x04, 0x2f
        /*0302*/ 	.short	(.L_157 - .L_156)
	.align		4
.L_156:
        /*0304*/ 	.word	index@(_ZN2at6native53_GLOBAL__N__7c5e0505_20_UpSampleNearest1d_cu_19867e3837upsample_nearest1d_backward_out_frameIffXadL_ZNS0_46nearest_neighbor_exact_bw_compute_source_indexEfiiEEEEvPKT_mmmmPS3_f)
        /*0308*/ 	.word	0x0000001f


	//----- nvinfo : EIATTR_FRAME_SIZE
	.align		4
.L_157:
        /*030c*/ 	.byte	0x04, 0x11
        /*030e*/ 	.short	(.L_159 - .L_158)
	.align		4
.L_158:
        /*0310*/ 	.word	index@($__internal_7_$__cuda_sm20_rem_u64)
        /*0314*/ 	.word	0x00000000


	//----- nvinfo : EIATTR_FRAME_SIZE
	.align		4
.L_159:
        /*0318*/ 	.byte	0x04, 0x11
        /*031a*/ 	.short	(.L_161 - .L_160)
	.align		4
.L_160:
        /*031c*/ 	.word	index@($__internal_6_$__cuda_sm20_div_u64)
        /*0320*/ 	.word	0x00000000


	//----- nvinfo : EIATTR_FRAME_SIZE
	.align		4
.L_161:
        /*0324*/ 	.byte	0x04, 0x11
        /*0326*/ 	.short	(.L_163 - .L_162)
	.align		4
.L_162:
        /*0328*/ 	.word	index@(_ZN2at6native53_GLOBAL__N__7c5e0505_20_UpSampleNearest1d_cu_19867e3837upsample_nearest1d_backward_out_frameIffXadL_ZNS0_46nearest_neighbor_exact_bw_compute_source_indexEfiiEEEEvPKT_mmmmPS3_f)
        /*032c*/ 	.word	0x00000000


	//----- nvinfo : EIATTR_REGCOUNT
	.align		4
.L_163:
        /*0330*/ 	.byte	0x04, 0x2f
        /*0332*/ 	.short	(.L_165 - .L_164)
	.align		4
.L_164:
        /*0334*/ 	.word	index@(_ZN2at6native53_GLOBAL__N__7c5e0505_20_UpSampleNearest1d_cu_19867e3837upsample_nearest1d_backward_out_frameIN3c104HalfEfXadL_ZNS0_46nearest_neighbor_exact_bw_compute_source_indexEfiiEEEEvPKT_mmmmPS5_f)
        /*0338*/ 	.word	0x0000001e


	//----- nvinfo : EIATTR_FRAME_SIZE
	.align		4
.L_165:
        /*033c*/ 	.byte	0x04, 0x11
        /*033e*/ 	.short	(.L_167 - .L_166)
	.align		4
.L_166:
        /*0340*/ 	.word	index@($__internal_5_$__cuda_sm20_rem_u64)
        /*0344*/ 	.word	0x00000000


	//----- nvinfo : EIATTR_FRAME_SIZE
	.align		4
.L_167:
        /*0348*/ 	.byte	0x04, 0x11
        /*034a*/ 	.short	(.L_169 - .L_168)
	.align		4
.L_168:
        /*034c*/ 	.word	index@($__internal_4_$__cuda_sm20_div_u64)
        /*0350*/ 	.word	0x00000000


	//----- nvinfo : EIATTR_FRAME_SIZE
	.align		4
.L_169:
        /*0354*/ 	.byte	0x04, 0x11
        /*0356*/ 	.short	(.L_171 - .L_170)
	.align		4
.L_170:
        /*0358*/ 	.word	index@(_ZN2at6native53_GLOBAL__N__7c5e0505_20_UpSampleNearest1d_cu_19867e3837upsample_nearest1d_backward_out_frameIN3c104HalfEfXadL_ZNS0_46nearest_neighbor_exact_bw_compute_source_indexEfiiEEEEvPKT_mmmmPS5_f)
        /*035c*/ 	.word	0x00000000


	//----- nvinfo : EIATTR_REGCOUNT
	.align		4
.L_171:
        /*0360*/ 	.byte	0x04, 0x2f
        /*0362*/ 	.short	(.L_173 - .L_172)
	.align		4
.L_172:
        /*0364*/ 	.word	index@(_ZN2at6native53_GLOBAL__N__7c5e0505_20_UpSampleNearest1d_cu_19867e3837upsample_nearest1d_backward_out_frameIN3c108BFloat16EfXadL_ZNS0_46nearest_neighbor_exact_bw_compute_source_indexEfiiEEEEvPKT_mmmmPS5_f)
        /*0368*/ 	.word	0x0000001e


	//----- nvinfo : EIATTR_FRAME_SIZE
	.align		4
.L_173:
        /*036c*/ 	.byte	0x04, 0x11
        /*036e*/ 	.short	(.L_175 - .L_174)
	.align		4
.L_174:
        /*0370*/ 	.word	index@($__internal_3_$__cuda_sm20_rem_u64)
        /*0374*/ 	.word	0x00000000


	//----- nvinfo : EIATTR_FRAME_SIZE
	.align		4
.L_175:
        /*0378*/ 	.byte	0x04, 0x11
        /*037a*/ 	.short	(.L_177 - .L_176)
	.align		4
.L_176:
        /*037c*/ 	.word	index@($__internal_2_$__cuda_sm20_div_u64)
        /*0380*/ 	.word	0x00000000


	//----- nvinfo : EIATTR_FRAME_SIZE
	.align		4
.L_177:
        /*0384*/ 	.byte	0x04, 0x11
        /*0386*/ 	.short	(.L_179 - .L_178)
	.align		4
.L_178:
        /*0388*/ 	.word	index@(_ZN2at6native53_GLOBAL__N__7c5e0505_20_UpSampleNearest1d_cu_19867e3837upsample_nearest1d_backward_out_frameIN3c108BFloat16EfXadL_ZNS0_46nearest_neighbor_exact_bw_compute_source_indexEfiiEEEEvPKT_mmmmPS5_f)
        /*038c*/ 	.word	0x00000000


	//----- nvinfo : EIATTR_REGCOUNT
	.align		4
.L_179:
        /*0390*/ 	.byte	0x04, 0x2f
        /*0392*/ 	.short	(.L_181 - .L_180)
	.align		4
.L_180:
        /*0394*/ 	.word	index@(_ZN2at6native53_GLOBAL__N__7c5e0505_20_UpSampleNearest1d_cu_19867e3837upsample_nearest1d_backward_out_frameIhlXadL_ZNS0_46nearest_neighbor_exact_bw_compute_source_indexEfiiEEEEvPKT_mmmmPS3_f)
        /*0398*/ 	.word	0x0000001d


	//----- nvinfo : EIATTR_FRAME_SIZE
	.align		4
.L_181:
        /*039c*/ 	.byte	0x04, 0x11
        /*039e*/ 	.short	(.L_183 - .L_182)
	.align		4
.L_182:
        /*03a0*/ 	.word	index@($__internal_1_$__cuda_sm20_rem_u64)
        /*03a4*/ 	.word	0x00000000


	//----- nvinfo : EIATTR_FRAME_SIZE
	.align		4
.L_183:
        /*03a8*/ 	.byte	0x04, 0x11
        /*03aa*/ 	.short	(.L_185 - .L_184)
	.align		4
.L_184:
        /*03ac*/ 	.word	index@($__internal_0_$__cuda_sm20_div_u64)
        /*03b0*/ 	.word	0x00000000


	//----- nvinfo : EIATTR_FRAME_SIZE
	.align		4
.L_185:
        /*03b4*/ 	.byte	0x04, 0x11
        /*03b6*/ 	.short	(.L_187 - .L_186)
	.align		4
.L_186:
        /*03b8*/ 	.word	index@(_ZN2at6native53_GLOBAL__N__7c5e0505_20_UpSampleNearest1d_cu_19867e3837upsample_nearest1d_backward_out_frameIhlXadL_ZNS0_46nearest_neighbor_exact_bw_compute_source_indexEfiiEEEEvPKT_mmmmPS3_f)
        /*03bc*/ 	.word	0x00000000


	//----- nvinfo : EIATTR_MIN_STACK_SIZE
	.align		4
.L_187:
        /*03c0*/ 	.byte	0x04, 0x12
        /*03c2*/ 	.short	(.L_189 - .L_188)
	.align		4
.L_188:
        /*03c4*/ 	.word	index@(_ZN2at6native53_GLOBAL__N__7c5e0505_20_UpSampleNearest1d_cu_19867e3837upsample_nearest1d_backward_out_frameIhlXadL_ZNS0_46nearest_neighbor_exact_bw_compute_source_indexEfiiEEEEvPKT_mmmmPS3_f)
        /*03c8*/ 	.word	0x00000000


	//----- nvinfo : EIATTR_MIN_STACK_SIZE
	.align		4
.L_189:
        /*03cc*/ 	.byte	0x04, 0x12
        /*03ce*/ 	.short	(.L_191 - .L_190)
	.align		4
.L_190:
        /*03d0*/ 	.word	index@(_ZN2at6native53_GLOBAL__N__7c5e0505_20_UpSampleNearest1d_cu_19867e3837upsample_nearest1d_backward_out_frameIN3c108BFloat16EfXadL_ZNS0_46nearest_neighbor_exact_bw_compute_source_indexEfiiEEEEvPKT_mmmmPS5_f)
        /*03d4*/ 	.word	0x00000000


	//----- nvinfo : EIATTR_MIN_STACK_SIZE
	.align		4
.L_191:
        /*03d8*/ 	.byte	0x04, 0x12
        /*03da*/ 	.short	(.L_193 - .L_192)
	.align		4
.L_192:
        /*03dc*/ 	.word	index@(_ZN2at6native53_GLOBAL__N__7c5e0505_20_UpSampleNearest1d_cu_19867e3837upsample_nearest1d_backward_out_frameIN3c104HalfEfXadL_ZNS0_46nearest_neighbor_exact_bw_compute_source_indexEfiiEEEEvPKT_mmmmPS5_f)
        /*03e0*/ 	.word	0x00000000


	//----- nvinfo : EIATTR_MIN_STACK_SIZE
	.align		4
.L_193:
        /*03e4*/ 	.byte	0x04, 0x12
        /*03e6*/ 	.short	(.L_195 - .L_194)
	.align		4
.L_194:
        /*03e8*/ 	.word	index@(_ZN2at6native53_GLOBAL__N__7c5e0505_20_UpSampleNearest1d_cu_19867e3837upsample_nearest1d_backward_out_frameIffXadL_ZNS0_46nearest_neighbor_exact_bw_compute_source_indexEfiiEEEEvPKT_mmmmPS3_f)
        /*03ec*/ 	.word	0x00000000


	//----- nvinfo : EIATTR_MIN_STACK_SIZE
	.align		4
.L_195:
        /*03f0*/ 	.byte	0x04, 0x12
        /*03f2*/ 	.short	(.L_197 - .L_196)
	.align		4
.L_196:
        /*03f4*/ 	.word	index@(_ZN2at6native53_GLOBAL__N__7c5e0505_20_UpSampleNearest1d_cu_19867e3837upsample_nearest1d_backward_out_frameIddXadL_ZNS0_46nearest_neighbor_exact_bw_compute_source_indexEfiiEEEEvPKT_mmmmPS3_f)
        /*03f8*/ 	.word	0x00000000


	//----- nvinfo : EIATTR_MIN_STACK_SIZE
	.align		4
.L_197:
        /*03fc*/ 	.byte	0x04, 0x12
        /*03fe*/ 	.short	(.L_199 - .L_198)
	.align		4
.L_198:
        /*0400*/ 	.word	index@(_ZN2at6native53_GLOBAL__N__7c5e0505_20_UpSampleNearest1d_cu_19867e3837upsample_nearest1d_backward_out_frameIhlXadL_ZNS0_40nearest_neighbor_bw_compute_source_indexEfiiEEEEvPKT_mmmmPS3_f)
        /*0404*/ 	.word	0x00000000


	//----- nvinfo : EIATTR_MIN_STACK_SIZE
	.align		4
.L_199:
        /*0408*/ 	.byte	0x04, 0x12
        /*040a*/ 	.short	(.L_201 - .L_200)
	.align		4
.L_200:
        /*040c*/ 	.word	index@(_ZN2at6native53_GLOBAL__N__7c5e0505_20_UpSampleNearest1d_cu_19867e3837upsample_nearest1d_backward_out_frameIN3c108BFloat16EfXadL_ZNS0_40nearest_neighbor_bw_compute_source_indexEfiiEEEEvPKT_mmmmPS5_f)
        /*0410*/ 	.word	0x00000000


	//----- nvinfo : EIATTR_MIN_STACK_SIZE
	.align		4
.L_201:
        /*0414*/ 	.byte	0x04, 0x12
        /*0416*/ 	.short	(.L_203 - .L_202)
	.align		4
.L_202:
        /*0418*/ 	.word	index@(_ZN2at6native53_GLOBAL__N__7c5e0505_20_UpSampleNearest1d_cu_19867e3837upsample_nearest1d_backward_out_frameIN3c104HalfEfXadL_ZNS0_40nearest_neighbor_bw_compute_source_indexEfiiEEEEvPKT_mmmmPS5_f)
        /*041c*/ 	.word	0x00000000


	//----- nvinfo : EIATTR_MIN_STACK_SIZE
	.align		4
.L_203:
        /*0420*/ 	.byte	0x04, 0x12
        /*0422*/ 	.short	(.L_205 - .L_204)
	.align		4
.L_204:
        /*0424*/ 	.word	index@(_ZN2at6native53_GLOBAL__N__7c5e0505_20_UpSampleNearest1d_cu_19867e3837upsample_nearest1d_backward_out_frameIffXadL_ZNS0_40nearest_neighbor_bw_compute_source_indexEfiiEEEEvPKT_mmmmPS3_f)
        /*0428*/ 	.word	0x00000000


	//----- nvinfo : EIATTR_MIN_STACK_SIZE
	.align		4
.L_205:
        /*042c*/ 	.byte	0x04, 0x12
        /*042e*/ 	.short	(.L_207 - .L_206)
	.align		4
.L_206:
        /*0430*/ 	.word	index@(_ZN2at6native53_GLOBAL__N__7c5e0505_20_UpSampleNearest1d_cu_19867e3837upsample_nearest1d_backward_out_frameIddXadL_ZNS0_40nearest_neighbor_bw_compute_source_indexEfiiEEEEvPKT_mmmmPS3_f)
        /*0434*/ 	.word	0x00000000


	//----- nvinfo : EIATTR_MIN_STACK_SIZE
	.align		4
.L_207:
        /*0438*/ 	.byte	0x04, 0x12
        /*043a*/ 	.short	(.L_209 - .L_208)
	.align		4
.L_208:
        /*043c*/ 	.word	index@(_ZN2at6native53_GLOBAL__N__7c5e0505_20_UpSampleNearest1d_cu_19867e3828upsample_nearest1d_out_frameIhXadL_ZNS0_43nearest_neighbor_exact_compute_source_indexEfiiEEEEvPKT_mmmmPS3_f)
        /*0440*/ 	.word	0x00000000


	//----- nvinfo : EIATTR_MIN_STACK_SIZE
	.align		4
.L_209:
        /*0444*/ 	.byte	0x04, 0x12
        /*0446*/ 	.short	(.L_211 - .L_210)
	.align		4
.L_210:
        /*0448*/ 	.word	index@(_ZN2at6native53_GLOBAL__N__7c5e0505_20_UpSampleNearest1d_cu_19867e3828upsample_nearest1d_out_frameIN3c108BFloat16EXadL_ZNS0_43nearest_neighbor_exact_compute_source_indexEfiiEEEEvPKT_mmmmPS5_f)
        /*044c*/ 	.word	0x00000000


	//----- nvinfo : EIATTR_MIN_STACK_SIZE
	.align		4
.L_211:
        /*0450*/ 	.byte	0x04, 0x12
        /*0452*/ 	.short	(.L_213 - .L_212)
	.align		4
.L_212:
        /*0454*/ 	.word	index@(_ZN2at6native53_GLOBAL__N__7c5e0505_20_UpSampleNearest1d_cu_19867e3828upsample_nearest1d_out_frameIN3c104HalfEXadL_ZNS0_43nearest_neighbor_exact_compute_source_indexEfiiEEEEvPKT_mmmmPS5_f)
        /*0458*/ 	.word	0x00000000


	//----- nvinfo : EIATTR_MIN_STACK_SIZE
	.align		4
.L_213:
        /*045c*/ 	.byte	0x04, 0x12
        /*045e*/ 	.short	(.L_215 - .L_214)
	.align		4
.L_214:
        /*0460*/ 	.word	index@(_ZN2at6native53_GLOBAL__N__7c5e0505_20_UpSampleNearest1d_cu_19867e3828upsample_nearest1d_out_frameIfXadL_ZNS0_43nearest_neighbor_exact_compute_source_indexEfiiEEEEvPKT_mmmmPS3_f)
        /*0464*/ 	.word	0x00000000


	//----- nvinfo : EIATTR_MIN_STACK_SIZE
	.align		4
.L_215:
        /*0468*/ 	.byte	0x04, 0x12
        /*046a*/ 	.short	(.L_217 - .L_216)
	.align		4
.L_216:
        /*046c*/ 	.word	index@(_ZN2at6native53_GLOBAL__N__7c5e0505_20_UpSampleNearest1d_cu_19867e3828upsample_nearest1d_out_frameIdXadL_ZNS0_43nearest_neighbor_exact_compute_source_indexEfiiEEEEvPKT_mmmmPS3_f)
        /*0470*/ 	.word	0x00000000


	//----- nvinfo : EIATTR_MIN_STACK_SIZE
	.align		4
.L_217:
        /*0474*/ 	.byte	0x04, 0x12
        /*0476*/ 	.short	(.L_219 - .L_218)
	.align		4
.L_218:
        /*0478*/ 	.word	index@(_ZN2at6native53_GLOBAL__N__7c5e0505_20_UpSampleNearest1d_cu_19867e3828upsample_nearest1d_out_frameIhXadL_ZNS0_37nearest_neighbor_compute_source_indexEfiiEEEEvPKT_mmmmPS3_f)
        /*047c*/ 	.word	0x00000000


	//----- nvinfo : EIATTR_MIN_STACK_SIZE
	.align		4
.L_219:
        /*0480*/ 	.byte	0x04, 0x12
        /*0482*/ 	.short	(.L_221 - .L_220)
	.align		4
.L_220:
        /*0484*/ 	.word	index@(_ZN2at6native53_GLOBAL__N__7c5e0505_20_UpSampleNearest1d_cu_19867e3828upsample_nearest1d_out_frameIN3c108BFloat16EXadL_ZNS0_37nearest_neighbor_compute_source_indexEfiiEEEEvPKT_mmmmPS5_f)
        /*0488*/ 	.word	0x00000000


	//----- nvinfo : EIATTR_MIN_STACK_SIZE
	.align		4
.L_221:
        /*048c*/ 	.byte	0x04, 0x12
        /*048e*/ 	.short	(.L_223 - .L_222)
	.align		4
.L_222:
        /*0490*/ 	.word	index@(_ZN2at6native53_GLOBAL__N__7c5e0505_20_UpSampleNearest1d_cu_19867e3828upsample_nearest1d_out_frameIN3c104HalfEXadL_ZNS0_37nearest_neighbor_compute_source_indexEfiiEEEEvPKT_mmmmPS5_f)
        /*0494*/ 	.word	0x00000000


	//----- nvinfo : EIATTR_MIN_STACK_SIZE
	.align		4
.L_223:
        /*0498*/ 	.byte	0x04, 0x12
        /*049a*/ 	.short	(.L_225 - .L_224)
	.align		4
.L_224:
        /*049c*/ 	.word	index@(_ZN2at6native53_GLOBAL__N__7c5e0505_20_UpSampleNearest1d_cu_19867e3828upsample_nearest1d_out_frameIfXadL_ZNS0_37nearest_neighbor_compute_source_indexEfiiEEEEvPKT_mmmmPS3_f)
        /*04a0*/ 	.word	0x00000000


	//----- nvinfo : EIATTR_MIN_STACK_SIZE
	.align		4
.L_225:
        /*04a4*/ 	.byte	0x04, 0x12
        /*04a6*/ 	.short	(.L_227 - .L_226)
	.align		4
.L_226:
        /*04a8*/ 	.word	index@(_ZN2at6native53_GLOBAL__N__7c5e0505_20_UpSampleNearest1d_cu_19867e3828upsample_nearest1d_out_frameIdXadL_ZNS0_37nearest_neighbor_compute_source_indexEfiiEEEEvPKT_mmmmPS3_f)
        /*04ac*/ 	.word	0x00000000
.L_227:


//--------------------- .nv.compat                --------------------------
	.section	.nv.compat,"",@"SHT_CUDA_COMPAT_INFO"
	.align	4
        /*0000*/ 	.byte	0x02, 0x09, 0x01, 0x00, 0x02, 0x02, 0x01, 0x00, 0x02, 0x05, 0x05, 0x00, 0x03, 0x07, 0x01, 0x01
        /*0010*/ 	.byte	0x02, 0x03, 0x00, 0x00, 0x02, 0x06, 0x01, 0x00, 0x04, 0x0b, 0x08, 0x00, 0x01, 0x00, 0x00, 0x00
        /*0020*/ 	.byte	0x00, 0x00, 0x00, 0x00


//--------------------- .nv.info._ZN2at6native53_GLOBAL__N__7c5e0505_20_UpSampleNearest1d_cu_19867e3837upsample_nearest1d_backward_out_frameIhlXadL_ZNS0_46nearest_neighbor_exact_bw_compute_source_indexEfiiEEEEvPKT_mmmmPS3_f --------------------------
	.section	.nv.info._ZN2at6native53_GLOBAL__N__7c5e0505_20_UpSampleNearest1d_cu_19867e3837upsample_nearest1d_backward_out_frameIhlXadL_ZNS0_46nearest_neighbor_exact_bw_compute_source_indexEfiiEEEEvPKT_mmmmPS3_f,"",@"SHT_CUDA_INFO"
	.sectionflags	@""
	.align	4


	//----- nvinfo : EIATTR_CUDA_API_VERSION
	.align		4
        /*0000*/ 	.byte	0x04, 0x37
        /*0002*/ 	.short	(.L_229 - .L_228)
.L_228:
        /*0004*/ 	.word	0x00000082


	//----- nvinfo : EIATTR_KPARAM_INFO
	.align		4
.L_229:
        /*0008*/ 	.byte	0x04, 0x17
        /*000a*/ 	.short	(.L_231 - .L_230)
.L_230:
        /*000c*/ 	.word	0x00000000
        /*0010*/ 	.short	0x0006
        /*0012*/ 	.short	0x0030
        /*0014*/ 	.byte	0x00, 0xf0, 0x11, 0x00


	//----- nvinfo : EIATTR_KPARAM_INFO
	.align		4
.L_231:
        /*0018*/ 	.byte	0x04, 0x17
        /*001a*/ 	.short	(.L_233 - .L_232)
.L_232:
        /*001c*/ 	.word	0x00000000
        /*0020*/ 	.short	0x0005
        /*0022*/ 	.short	0x0028
        /*0024*/ 	.byte	0x00, 0xf5, 0x21, 0x00


	//----- nvinfo : EIATTR_KPARAM_INFO
	.align		4
.L_233:
        /*0028*/ 	.byte	0x04, 0x17
        /*002a*/ 	.short	(.L_235 - .L_234)
.L_234:
        /*002c*/ 	.word	0x00000000
        /*0030*/ 	.short	0x0004
        /*0032*/ 	.short	0x0020
        /*0034*/ 	.byte	0x00, 0xf0, 0x21, 0x00


	//----- nvinfo : EIATTR_KPARAM_INFO
	.align		4
.L_235:
        /*0038*/ 	.byte	0x04, 0x17
        /*003a*/ 	.short	(.L_237 - .L_236)
.L_236:
        /*003c*/ 	.word	0x00000000
        /*0040*/ 	.short	0x0003
        /*0042*/ 	.short	0x0018
        /*0044*/ 	.byte	0x00, 0xf0, 0x21, 0x00


	//----- nvinfo : EIATTR_KPARAM_INFO
	.align		4
.L_237:
        /*0048*/ 	.byte	0x04, 0x17
        /*004a*/ 	.short	(.L_239 - .L_238)
.L_238:
        /*004c*/ 	.word	0x00000000
        /*0050*/ 	.short	0x0002
        /*0052*/ 	.short	0x0010
        /*0054*/ 	.byte	0x00, 0xf0, 0x21, 0x00


	//----- nvinfo : EIATTR_KPARAM_INFO
	.align		4
.L_239:
        /*0058*/ 	.byte	0x04, 0x17
        /*005a*/ 	.short	(.L_241 - .L_240)
.L_240:
        /*005c*/ 	.word	0x00000000
        /*0060*/ 	.short	0x0001
        /*0062*/ 	.short	0x0008
        /*0064*/ 	.byte	0x00, 0xf0, 0x21, 0x00


	//----- nvinfo : EIATTR_KPARAM_INFO
	.align		4
.L_241:
        /*0068*/ 	.byte	0x04, 0x17
        /*006a*/ 	.short	(.L_243 - .L_242)
.L_242:
        /*006c*/ 	.word	0x00000000
        /*0070*/ 	.short	0x0000
        /*0072*/ 	.short	0x0000
        /*0074*/ 	.byte	0x00, 0xf5, 0x21, 0x00


	//----- nvinfo : EIATTR_SPARSE_MMA_MASK
	.align		4
.L_243:
        /*0078*/ 	.byte	0x03, 0x50
        /*007a*/ 	.short	0x0000


	//----- nvinfo : EIATTR_MAXREG_COUNT
	.align		4
        /*007c*/ 	.byte	0x03, 0x1b
        /*007e*/ 	.short	0x0040


	//----- nvinfo : EIATTR_MERCURY_ISA_VERSION
	.align		4
        /*0080*/ 	.byte	0x03, 0x5f
        /*0082*/ 	.short	0x0101


	//----- nvinfo : EIATTR_VRC_CTA_INIT_COUNT
	.align		4
        /*0084*/ 	.byte	0x02, 0x4a
	.zero		1
	.zero		1


	//----- nvinfo : EIATTR_EXIT_INSTR_OFFSETS
	.align		4
        /*0088*/ 	.byte	0x04, 0x1c
        /*008a*/ 	.short	(.L_245 - .L_244)


	//   ....[0]....
.L_244:
        /*008c*/ 	.word	0x000000f0


	//   ....[1]....
        /*0090*/ 	.word	0x00000570


	//   ....[2]....
        /*0094*/ 	.word	0x00000d60


	//----- nvinfo : EIATTR_MAX_THREADS
	.align		4
.L_245:
        /*0098*/ 	.byte	0x04, 0x05
        /*009a*/ 	.short	(.L_247 - .L_246)
.L_246:
        /*009c*/ 	.word	0x00000400
        /*00a0*/ 	.word	0x00000001
        /*00a4*/ 	.word	0x00000001


	//----- nvinfo : EIATTR_CRS_STACK_SIZE
	.align		4
.L_247:
        /*00a8*/ 	.byte	0x04, 0x1e
        /*00aa*/ 	.short	(.L_249 - .L_248)
.L_248:
        /*00ac*/ 	.word	0x00000000


	//----- nvinfo : EIATTR_CBANK_PARAM_SIZE
	.align		4
.L_249:
        /*00b0*/ 	.byte	0x03, 0x19
        /*00b2*/ 	.short	0x0034


	//----- nvinfo : EIATTR_PARAM_CBANK
	.align		4
        /*00b4*/ 	.byte	0x04, 0x0a
        /*00b6*/ 	.short	(.L_251 - .L_250)
	.align		4
.L_250:
        /*00b8*/ 	.word	index@(.nv.constant0._ZN2at6native53_GLOBAL__N__7c5e0505_20_UpSampleNearest1d_cu_19867e3837upsample_nearest1d_backward_out_frameIhlXadL_ZNS0_46nearest_neighbor_exact_bw_compute_source_indexEfiiEEEEvPKT_mmmmPS3_f)
        /*00bc*/ 	.short	0x0380
        /*00be*/ 	.short	0x0034


	//----- nvinfo : EIATTR_SW_WAR
	.align		4
.L_251:
        /*00c0*/ 	.byte	0x04, 0x36
        /*00c2*/ 	.short	(.L_253 - .L_252)
.L_252:
        /*00c4*/ 	.word	0x00000008
.L_253:


//--------------------- .nv.info._ZN2at6native53_GLOBAL__N__7c5e0505_20_UpSampleNearest1d_cu_19867e3837upsample_nearest1d_backward_out_frameIN3c108BFloat16EfXadL_ZNS0_46nearest_neighbor_exact_bw_compute_source_indexEfiiEEEEvPKT_mmmmPS5_f --------------------------
	.section	.nv.info._ZN2at6native53_GLOBAL__N__7c5e0505_20_UpSampleNearest1d_cu_19867e3837upsample_nearest1d_backward_out_frameIN3c108BFloat16EfXadL_ZNS0_46nearest_neighbor_exact_bw_compute_source_indexEfiiEEEEvPKT_mmmmPS5_f,"",@"SHT_CUDA_INFO"
	.sectionflags	@""
	.align	4


	//----- nvinfo : EIATTR_CUDA_API_VERSION
	.align		4
        /*0000*/ 	.byte	0x04, 0x37
        /*0002*/ 	.short	(.L_255 - .L_254)
.L_254:
        /*0004*/ 	.word	0x00000082


	//----- nvinfo : EIATTR_KPARAM_INFO
	.align		4
.L_255:
        /*0008*/ 	.byte	0x04, 0x17
        /*000a*/ 	.short	(.L_257 - .L_256)
.L_256:
        /*000c*/ 	.word	0x00000000
        /*0010*/ 	.short	0x0006
        /*0012*/ 	.short	0x0030
        /*0014*/ 	.byte	0x00, 0xf0, 0x11, 0x00


	//----- nvinfo : EIATTR_KPARAM_INFO
	.align		4
.L_257:
        /*0018*/ 	.byte	0x04, 0x17
        /*001a*/ 	.short	(.L_259 - .L_258)
.L_258:
        /*001c*/ 	.word	0x00000000
        /*0020*/ 	.short	0x0005
        /*0022*/ 	.short	0x0028
        /*0024*/ 	.byte	0x00, 0xf5, 0x21, 0x00


	//----- nvinfo : EIATTR_KPARAM_INFO
	.align		4
.L_259:
        /*0028*/ 	.byte	0x04, 0x17
        /*002a*/ 	.short	(.L_261 - .L_260)
.L_260:
        /*002c*/ 	.word	0x00000000
        /*0030*/ 	.short	0x0004
        /*0032*/ 	.short	0x0020
        /*0034*/ 	.byte	0x00, 0xf0, 0x21, 0x00


	//----- nvinfo : EIATTR_KPARAM_INFO
	.align		4
.L_261:
        /*0038*/ 	.byte	0x04, 0x17
        /*003a*/ 	.short	(.L_263 - .L_262)
.L_262:
        /*003c*/ 	.word	0x00000000
        /*0040*/ 	.short	0x0003
        /*0042*/ 	.short	0x0018
        /*0044*/ 	.byte	0x00, 0xf0, 0x21, 0x00


	//----- nvinfo : EIATTR_KPARAM_INFO
	.align		4
.L_263:
        /*0048*/ 	.byte	0x04, 0x17
        /*004a*/ 	.short	(.L_265 - .L_264)
.L_264:
        /*004c*/ 	.word	0x00000000
        /*0050*/ 	.short	0x0002
        /*0052*/ 	.short	0x0010
        /*0054*/ 	.byte	0x00, 0xf0, 0x21, 0x00


	//----- nvinfo : EIATTR_KPARAM_INFO
	.align		4
.L_265:
        /*0058*/ 	.byte	0x04, 0x17
        /*005a*/ 	.short	(.L_267 - .L_266)
.L_266:
        /*005c*/ 	.word	0x00000000
        /*0060*/ 	.short	0x0001
        /*0062*/ 	.short	0x0008
        /*0064*/ 	.byte	0x00, 0xf0, 0x21, 0x00


	//----- nvinfo : EIATTR_KPARAM_INFO
	.align		4
.L_267:
        /*0068*/ 	.byte	0x04, 0x17
        /*006a*/ 	.short	(.L_269 - .L_268)
.L_268:
        /*006c*/ 	.word	0x00000000
        /*0070*/ 	.short	0x0000
        /*0072*/ 	.short	0x0000
        /*0074*/ 	.byte	0x00, 0xf5, 0x21, 0x00


	//----- nvinfo : EIATTR_SPARSE_MMA_MASK
	.align		4
.L_269:
        /*0078*/ 	.byte	0x03, 0x50
        /*007a*/ 	.short	0x0000


	//----- nvinfo : EIATTR_MAXREG_COUNT
	.align		4
        /*007c*/ 	.byte	0x03, 0x1b
        /*007e*/ 	.short	0x0040


	//----- nvinfo : EIATTR_MERCURY_ISA_VERSION
	.align		4
        /*0080*/ 	.byte	0x03, 0x5f
        /*0082*/ 	.short	0x0101


	//----- nvinfo : EIATTR_VRC_CTA_INIT_COUNT
	.align		4
        /*0084*/ 	.byte	0x02, 0x4a
	.zero		1
	.zero		1


	//----- nvinfo : EIATTR_EXIT_INSTR_OFFSETS
	.align		4
        /*0088*/ 	.byte	0x04, 0x1c
        /*008a*/ 	.short	(.L_271 - .L_270)


	//   ....[0]....
.L_270:
        /*008c*/ 	.word	0x000000f0


	//   ....[1]....
        /*0090*/ 	.word	0x00000570


	//   ....[2]....
        /*0094*/ 	.word	0x00000fe0


	//----- nvinfo : EIATTR_MAX_THREADS
	.align		4
.L_271:
        /*0098*/ 	.byte	0x04, 0x05
        /*009a*/ 	.short	(.L_273 - .L_272)
.L_272:
        /*009c*/ 	.word	0x00000400
        /*00a0*/ 	.word	0x00000001
        /*00a4*/ 	.word	0x00000001


	//----- nvinfo : EIATTR_CRS_STACK_SIZE
	.align		4
.L_273:
        /*00a8*/ 	.byte	0x04, 0x1e
        /*00aa*/ 	.short	(.L_275 - .L_274)
.L_274:
        /*00ac*/ 	.word	0x00000000


	//----- nvinfo : EIATTR_CBANK_PARAM_SIZE
	.align		4
.L_275:
        /*00b0*/ 	.byte	0x03, 0x19
        /*00b2*/ 	.short	0x0034


	//----- nvinfo : EIATTR_PARAM_CBANK
	.align		4
        /*00b4*/ 	.byte	0x04, 0x0a
        /*00b6*/ 	.short	(.L_277 - .L_276)
	.align		4
.L_276:
        /*00b8*/ 	.word	index@(.nv.constant0._ZN2at6native53_GLOBAL__N__7c5e0505_20_UpSampleNearest1d_cu_19867e3837upsample_nearest1d_backward_out_frameIN3c108BFloat16EfXadL_ZNS0_46nearest_neighbor_exact_bw_compute_source_indexEfiiEEEEvPKT_mmmmPS5_f)
        /*00bc*/ 	.short	0x0380
        /*00be*/ 	.short	0x0034


	//----- nvinfo : EIATTR_SW_WAR
	.align		4
.L_277:
        /*00c0*/ 	.byte	0x04, 0x36
        /*00c2*/ 	.short	(.L_279 - .L_278)
.L_278:
        /*00c4*/ 	.word	0x00000008
.L_279:


//--------------------- .nv.info._ZN2at6native53_GLOBAL__N__7c5e0505_20_UpSampleNearest1d_cu_19867e3837upsample_nearest1d_backward_out_frameIN3c104HalfEfXadL_ZNS0_46nearest_neighbor_exact_bw_compute_source_indexEfiiEEEEvPKT_mmmmPS5_f --------------------------
	.section	.nv.info._ZN2at6native53_GLOBAL__N__7c5e0505_20_UpSampleNearest1d_cu_19867e3837upsample_nearest1d_backward_out_frameIN3c104HalfEfXadL_ZNS0_46nearest_neighbor_exact_bw_compute_source_indexEfiiEEEEvPKT_mmmmPS5_f,"",@"SHT_CUDA_INFO"
	.sectionflags	@""
	.align	4


	//----- nvinfo : EIATTR_CUDA_API_VERSION
	.align		4
        /*0000*/ 	.byte	0x04, 0x37
        /*0002*/ 	.short	(.L_281 - .L_280)
.L_280:
        /*0004*/ 	.word	0x00000082


	//----- nvinfo : EIATTR_KPARAM_INFO
	.align		4
.L_281:
        /*0008*/ 	.byte	0x04, 0x17
        /*000a*/ 	.short	(.L_283 - .L_282)
.L_282:
        /*000c*/ 	.word	0x00000000
        /*0010*/ 	.short	0x0006
        /*0012*/ 	.short	0x0030
        /*0014*/ 	.byte	0x00, 0xf0, 0x11, 0x00


	//----- nvinfo : EIATTR_KPARAM_INFO
	.align		4
.L_283:
        /*0018*/ 	.byte	0x04, 0x17
        /*001a*/ 	.short	(.L_285 - .L_284)
.L_284:
        /*001c*/ 	.word	0x00000000
        /*0020*/ 	.short	0x0005
        /*0022*/ 	.short	0x0028
        /*0024*/ 	.byte	0x00, 0xf5, 0x21, 0x00


	//----- nvinfo : EIATTR_KPARAM_INFO
	.align		4
.L_285:
        /*0028*/ 	.byte	0x04, 0x17
        /*002a*/ 	.short	(.L_287 - .L_286)
.L_286:
        /*002c*/ 	.word	0x00000000
        /*0030*/ 	.short	0x0004
        /*0032*/ 	.short	0x0020
        /*0034*/ 	.byte	0x00, 0xf0, 0x21, 0x00


	//----- nvinfo : EIATTR_KPARAM_INFO
	.align		4
.L_287:
        /*0038*/ 	.byte	0x04, 0x17
        /*003a*/ 	.short	(.L_289 - .L_288)
.L_288:
        /*003c*/ 	.word	0x00000000
        /*0040*/ 	.short	0x0003
        /*0042*/ 	.short	0x0018
        /*0044*/ 	.byte	0x00, 0xf0, 0x21, 0x00


	//----- nvinfo : EIATTR_KPARAM_INFO
	.align		4
.L_289:
        /*0048*/ 	.byte	0x04, 0x17
        /*004a*/ 	.short	(.L_291 - .L_290)
.L_290:
        /*004c*/ 	.word	0x00000000
        /*0050*/ 	.short	0x0002
        /*0052*/ 	.short	0x0010
        /*0054*/ 	.byte	0x00, 0xf0, 0x21, 0x00


	//----- nvinfo : EIATTR_KPARAM_INFO
	.align		4
.L_291:
        /*0058*/ 	.byte	0x04, 0x17
        /*005a*/ 	.short	(.L_293 - .L_292)
.L_292:
        /*005c*/ 	.word	0x00000000
        /*0060*/ 	.short	0x0001
        /*0062*/ 	.short	0x0008
        /*0064*/ 	.byte	0x00, 0xf0, 0x21, 0x00


	//----- nvinfo : EIATTR_KPARAM_INFO
	.align		4
.L_293:
        /*0068*/ 	.byte	0x04, 0x17
        /*006a*/ 	.short	(.L_295 - .L_294)
.L_294:
        /*006c*/ 	.word	0x00000000
        /*0070*/ 	.short	0x0000
        /*0072*/ 	.short	0x0000
        /*0074*/ 	.byte	0x00, 0xf5, 0x21, 0x00


	//----- nvinfo : EIATTR_SPARSE_MMA_MASK
	.align		4
.L_295:
        /*0078*/ 	.byte	0x03, 0x50
        /*007a*/ 	.short	0x0000


	//----- nvinfo : EIATTR_MAXREG_COUNT
	.align		4
        /*007c*/ 	.byte	0x03, 0x1b
        /*007e*/ 	.short	0x0040


	//----- nvinfo : EIATTR_MERCURY_ISA_VERSION
	.align		4
        /*0080*/ 	.byte	0x03, 0x5f
        /*0082*/ 	.short	0x0101


	//----- nvinfo : EIATTR_VRC_CTA_INIT_COUNT
	.align		4
        /*0084*/ 	.byte	0x02, 0x4a
	.zero		1
	.zero		1


	//----- nvinfo : EIATTR_EXIT_INSTR_OFFSETS
	.align		4
        /*0088*/ 	.byte	0x04, 0x1c
        /*008a*/ 	.short	(.L_297 - .L_296)


	//   ....[0]....
.L_296:
        /*008c*/ 	.word	0x000000f0


	//   ....[1]....
        /*0090*/ 	.word	0x00000570


	//   ....[2]....
        /*0094*/ 	.word	0x00000fe0


	//----- nvinfo : EIATTR_MAX_THREADS
	.align		4
.L_297:
        /*0098*/ 	.byte	0x04, 0x05
        /*009a*/ 	.short	(.L_299 - .L_298)
.L_298:
        /*009c*/ 	.word	0x00000400
        /*00a0*/ 	.word	0x00000001
        /*00a4*/ 	.word	0x00000001


	//----- nvinfo : EIATTR_CRS_STACK_SIZE
	.align		4
.L_299:
        /*00a8*/ 	.byte	0x04, 0x1e
        /*00aa*/ 	.short	(.L_301 - .L_300)
.L_300:
        /*00ac*/ 	.word	0x00000000


	//----- nvinfo : EIATTR_CBANK_PARAM_SIZE
	.align		4
.L_301:
        /*00b0*/ 	.byte	0x03, 0x19
        /*00b2*/ 	.short	0x0034


	//----- nvinfo : EIATTR_PARAM_CBANK
	.align		4
        /*00b4*/ 	.byte	0x04, 0x0a
        /*00b6*/ 	.short	(.L_303 - .L_302)
	.align		4
.L_302:
        /*00b8*/ 	.word	index@(.nv.constant0._ZN2at6native53_GLOBAL__N__7c5e0505_20_UpSampleNearest1d_cu_19867e3837upsample_nearest1d_backward_out_frameIN3c104HalfEfXadL_ZNS0_46nearest_neighbor_exact_bw_compute_source_indexEfiiEEEEvPKT_mmmmPS5_f)
        /*00bc*/ 	.short	0x0380
        /*00be*/ 	.short	0x0034


	//----- nvinfo : EIATTR_SW_WAR
	.align		4
.L_303:
        /*00c0*/ 	.byte	0x04, 0x36
        /*00c2*/ 	.short	(.L_305 - .L_304)
.L_304:
        /*00c4*/ 	.word	0x00000008
.L_305:


//--------------------- .nv.info._ZN2at6native53_GLOBAL__N__7c5e0505_20_UpSampleNearest1d_cu_19867e3837upsample_nearest1d_backward_out_frameIffXadL_ZNS0_46nearest_neighbor_exact_bw_compute_source_indexEfiiEEEEvPKT_mmmmPS3_f --------------------------
	.section	.nv.info._ZN2at6native53_GLOBAL__N__7c5e0505_20_UpSampleNearest1d_cu_19867e3837upsample_nearest1d_backward_out_frameIffXadL_ZNS0_46nearest_neighbor_exact_bw_compute_source_indexEfiiEEEEvPKT_mmmmPS3_f,"",@"SHT_CUDA_INFO"
	.sectionflags	@""
	.align	4


	//----- nvinfo : EIATTR_CUDA_API_VERSION
	.align		4
        /*0000*/ 	.byte	0x04, 0x37
        /*0002*/ 	.short	(.L_307 - .L_306)
.L_306:
        /*0004*/ 	.word	0x00000082


	//----- nvinfo : EIATTR_KPARAM_INFO
	.align		4
.L_307:
        /*0008*/ 	.byte	0x04, 0x17
        /*000a*/ 	.short	(.L_309 - .L_308)
.L_308:
        /*000c*/ 	.word	0x00000000
        /*0010*/ 	.short	0x0006
        /*0012*/ 	.short	0x0030
        /*0014*/ 	.byte	0x00, 0xf0, 0x11, 0x00


	//----- nvinfo : EIATTR_KPARAM_INFO
	.align		4
.L_309:
        /*0018*/ 	.byte	0x04, 0x17
        /*001a*/ 	.short	(.L_311 - .L_310)
.L_310:
        /*001c*/ 	.word	0x00000000
        /*0020*/ 	.short	0x0005
        /*0022*/ 	.short	0x0028
        /*0024*/ 	.byte	0x00, 0xf5, 0x21, 0x00


	//----- nvinfo : EIATTR_KPARAM_INFO
	.align		4
.L_311:
        /*0028*/ 	.byte	0x04, 0x17
        /*002a*/ 	.short	(.L_313 - .L_312)
.L_312:
        /*002c*/ 	.word	0x00000000
        /*0030*/ 	.short	0x0004
        /*0032*/ 	.short	0x0020
        /*0034*/ 	.byte	0x00, 0xf0, 0x21, 0x00


	//----- nvinfo : EIATTR_KPARAM_INFO
	.align		4
.L_313:
        /*0038*/ 	.byte	0x04, 0x17
        /*003a*/ 	.short	(.L_315 - .L_314)
.L_314:
        /*003c*/ 	.word	0x00000000
        /*0040*/ 	.short	0x0003
        /*0042*/ 	.short	0x0018
        /*0044*/ 	.byte	0x00, 0xf0, 0x21, 0x00


	//----- nvinfo : EIATTR_KPARAM_INFO
	.align		4
.L_315:
        /*0048*/ 	.byte	0x04, 0x17
        /*004a*/ 	.short	(.L_317 - .L_316)
.L_316:
        /*004c*/ 	.word	0x00000000
        /*0050*/ 	.short	0x0002
        /*0052*/ 	.short	0x0010
        /*0054*/ 	.byte	0x00, 0xf0, 0x21, 0x00


	//----- nvinfo : EIATTR_KPARAM_INFO
	.align		4
.L_317:
        /*0058*/ 	.byte	0x04, 0x17
        /*005a*/ 	.short	(.L_319 - .L_318)
.L_318:
        /*005c*/ 	.word	0x00000000
        /*0060*/ 	.short	0x0001
        /*0062*/ 	.short	0x0008
        /*0064*/ 	.byte	0x00, 0xf0, 0x21, 0x00


	//----- nvinfo : EIATTR_KPARAM_INFO
	.align		4
.L_319:
        /*0068*/ 	.byte	0x04, 0x17
        /*006a*/ 	.short	(.L_321 - .L_320)
.L_320:
        /*006c*/ 	.word	0x00000000
        /*0070*/ 	.short	0x0000
        /*0072*/ 	.short	0x0000
        /*0074*/ 	.byte	0x00, 0xf5, 0x21, 0x00


	//----- nvinfo : EIATTR_SPARSE_MMA_MASK
	.align		4
.L_321:
        /*0078*/ 	.byte	0x03, 0x50
        /*007a*/ 	.short	0x0000


	//----- nvinfo : EIATTR_MAXREG_COUNT
	.align		4
        /*007c*/ 	.byte	0x03, 0x1b
        /*007e*/ 	.short	0x0040


	//----- nvinfo : EIATTR_MERCURY_ISA_VERSION
	.align		4
        /*0080*/ 	.byte	0x03, 0x5f
        /*0082*/ 	.short	0x0101


	//----- nvinfo : EIATTR_VRC_CTA_INIT_COUNT
	.align		4
        /*0084*/ 	.byte	0x02, 0x4a
	.zero		1
	.zero		1


	//----- nvinfo : EIATTR_EXIT_INSTR_OFFSETS
	.align		4
        /*0088*/ 	.byte	0x04, 0x1c
        /*008a*/ 	.short	(.L_323 - .L_322)


	//   ....[0]....
.L_322:
        /*008c*/ 	.word	0x000000f0


	//   ....[1]....
        /*0090*/ 	.word	0x00000570


	//   ....[2]....
        /*0094*/ 	.word	0x00000de0


	//----- nvinfo : EIATTR_MAX_THREADS
	.align		4
.L_323:
        /*0098*/ 	.byte	0x04, 0x05
        /*009a*/ 	.short	(.L_325 - .L_324)
.L_324:
        /*009c*/ 	.word	0x00000400
        /*00a0*/ 	.word	0x00000001
        /*00a4*/ 	.word	0x00000001


	//----- nvinfo : EIATTR_CRS_STACK_SIZE
	.align		4
.L_325:
        /*00a8*/ 	.byte	0x04, 0x1e
        /*00aa*/ 	.short	(.L_327 - .L_326)
.L_326:
        /*00ac*/ 	.word	0x00000000


	//----- nvinfo : EIATTR_CBANK_PARAM_SIZE
	.align		4
.L_327:
        /*00b0*/ 	.byte	0x03, 0x19
        /*00b2*/ 	.short	0x0034


	//----- nvinfo : EIATTR_PARAM_CBANK
	.align		4
        /*00b4*/ 	.byte	0x04, 0x0a
        /*00b6*/ 	.short	(.L_329 - .L_328)
	.align		4
.L_328:
        /*00b8*/ 	.word	index@(.nv.constant0._ZN2at6native53_GLOBAL__N__7c5e0505_20_UpSampleNearest1d_cu_19867e3837upsample_nearest1d_backward_out_frameIffXadL_ZNS0_46nearest_neighbor_exact_bw_compute_source_indexEfiiEEEEvPKT_mmmmPS3_f)
        /*00bc*/ 	.short	0x0380
        /*00be*/ 	.short	0x0034


	//----- nvinfo : EIATTR_SW_WAR
	.align		4
.L_329:
        /*00c0*/ 	.byte	0x04, 0x36
        /*00c2*/ 	.short	(.L_331 - .L_330)
.L_330:
        /*00c4*/ 	.word	0x00000008
.L_331:


//--------------------- .nv.info._ZN2at6native53_GLOBAL__N__7c5e0505_20_UpSampleNearest1d_cu_19867e3837upsample_nearest1d_backward_out_frameIddXadL_ZNS0_46nearest_neighbor_exact_bw_compute_source_indexEfiiEEEEvPKT_mmmmPS3_f --------------------------
	.section	.nv.info._ZN2at6native53_GLOBAL__N__7c5e0505_20_UpSampleNearest1d_cu_19867e3837upsample_nearest1d_backward_out_frameIddXadL_ZNS0_46nearest_neighbor_exact_bw_compute_source_indexEfiiEEEEvPKT_mmmmPS3_f,"",@"SHT_CUDA_INFO"
	.sectionflags	@""
	.align	4


	//----- nvinfo : EIATTR_CUDA_API_VERSION
	.align		4
        /*0000*/ 	.byte	0x04, 0x37
        /*0002*/ 	.short	(.L_333 - .L_332)
.L_332:
        /*0004*/ 	.word	0x00000082


	//----- nvinfo : EIATTR_KPARAM_INFO
	.align		4
.L_333:
        /*0008*/ 	.byte	0x04, 0x17
        /*000a*/ 	.short	(.L_335 - .L_334)
.L_334:
        /*000c*/ 	.word	0x00000000
        /*0010*/ 	.short	0x0006
        /*0012*/ 	.short	0x0030
        /*0014*/ 	.byte	0x00, 0xf0, 0x11, 0x00


	//----- nvinfo : EIATTR_KPARAM_INFO
	.align		4
.L_335:
        /*0018*/ 	.byte	0x04, 0x17
        /*001a*/ 	.short	(.L_337 - .L_336)
.L_336:
        /*001c*/ 	.word	0x00000000
        /*0020*/ 	.short	0x0005
        /*0022*/ 	.short	0x0028
        /*0024*/ 	.byte	0x00, 0xf5, 0x21, 0x00


	//----- nvinfo : EIATTR_KPARAM_INFO
	.align		4
.L_337:
        /*0028*/ 	.byte	0x04, 0x17
        /*002a*/ 	.short	(.L_339 - .L_338)
.L_338:
        /*002c*/ 	.word	0x00000000
        /*0030*/ 	.short	0x0004
        /*0032*/ 	.short	0x0020
        /*0034*/ 	.byte	0x00, 0xf0, 0x21, 0x00


	//----- nvinfo : EIATTR_KPARAM_INFO
	.align		4
.L_339:
        /*0038*/ 	.byte	0x04, 0x17
        /*003a*/ 	.short	(.L_341 - .L_340)
.L_340:
        /*003c*/ 	.word	0x00000000
        /*0040*/ 	.short	0x0003
        /*0042*/ 	.short	0x0018
        /*0044*/ 	.byte	0x00, 0xf0, 0x21, 0x00


	//----- nvinfo : EIATTR_KPARAM_INFO
	.align		4
.L_341:
        /*0048*/ 	.byte	0x04, 0x17
        /*004a*/ 	.short	(.L_343 - .L_342)
.L_342:
        /*004c*/ 	.word	0x00000000
        /*0050*/ 	.short	0x0002
        /*0052*/ 	.short	0x0010
        /*0054*/ 	.byte	0x00, 0xf0, 0x21, 0x00


	//----- nvinfo : EIATTR_KPARAM_INFO
	.align		4
.L_343:
        /*0058*/ 	.byte	0x04, 0x17
        /*005a*/ 	.short	(.L_345 - .L_344)
.L_344:
        /*005c*/ 	.word	0x00000000
        /*0060*/ 	.short	0x0001
        /*0062*/ 	.short	0x0008
        /*0064*/ 	.byte	0x00, 0xf0, 0x21, 0x00


	//----- nvinfo : EIATTR_KPARAM_INFO
	.align		4
.L_345:
        /*0068*/ 	.byte	0x04, 0x17
        /*006a*/ 	.short	(.L_347 - .L_346)
.L_346:
        /*006c*/ 	.word	0x00000000
        /*0070*/ 	.short	0x0000
        /*0072*/ 	.short	0x0000
        /*0074*/ 	.byte	0x00, 0xf5, 0x21, 0x00


	//----- nvinfo : EIATTR_SPARSE_MMA_MASK
	.align		4
.L_347:
        /*0078*/ 	.byte	0x03, 0x50
        /*007a*/ 	.short	0x0000


	//----- nvinfo : EIATTR_MAXREG_COUNT
	.align		4
        /*007c*/ 	.byte	0x03, 0x1b
        /*007e*/ 	.short	0x0040


	//----- nvinfo : EIATTR_MERCURY_ISA_VERSION
	.align		4
        /*0080*/ 	.byte	0x03, 0x5f
        /*0082*/ 	.short	0x0101


	//----- nvinfo : EIATTR_VRC_CTA_INIT_COUNT
	.align		4
        /*0084*/ 	.byte	0x02, 0x4a
	.zero		1
	.zero		1


	//----- nvinfo : EIATTR_EXIT_INSTR_OFFSETS
	.align		4
        /*0088*/ 	.byte	0x04, 0x1c
        /*008a*/ 	.short	(.L_349 - .L_348)


	//   ....[0]....
.L_348:
        /*008c*/ 	.word	0x000000f0


	//   ....[1]....
        /*0090*/ 	.word	0x00000580


	//   ....[2]....
        /*0094*/ 	.word	0x00000de0


	//----- nvinfo : EIATTR_MAX_THREADS
	.align		4
.L_349:
        /*0098*/ 	.byte	0x04, 0x05
        /*009a*/ 	.short	(.L_351 - .L_350)
.L_350:
        /*009c*/ 	.word	0x00000400
        /*00a0*/ 	.word	0x00000001
        /*00a4*/ 	.word	0x00000001


	//----- nvinfo : EIATTR_CRS_STACK_SIZE
	.align		4
.L_351:
        /*00a8*/ 	.byte	0x04, 0x1e
        /*00aa*/ 	.short	(.L_353 - .L_352)
.L_352:
        /*00ac*/ 	.word	0x00000000


	//----- nvinfo : EIATTR_CBANK_PARAM_SIZE
	.align		4
.L_353:
        /*00b0*/ 	.byte	0x03, 0x19
        /*00b2*/ 	.short	0x0034


	//----- nvinfo : EIATTR_PARAM_CBANK
	.align		4
        /*00b4*/ 	.byte	0x04, 0x0a
        /*00b6*/ 	.short	(.L_355 - .L_354)
	.align		4
.L_354:
        /*00b8*/ 	.word	index@(.nv.constant0._ZN2at6native53_GLOBAL__N__7c5e0505_20_UpSampleNearest1d_cu_19867e3837upsample_nearest1d_backward_out_frameIddXadL_ZNS0_46nearest_neighbor_exact_bw_compute_source_indexEfiiEEEEvPKT_mmmmPS3_f)
        /*00bc*/ 	.short	0x0380
        /*00be*/ 	.short	0x0034


	//----- nvinfo : EIATTR_SW_WAR
	.align		4
.L_355:
        /*00c0*/ 	.byte	0x04, 0x36
        /*00c2*/ 	.short	(.L_357 - .L_356)
.L_356:
        /*00c4*/ 	.word	0x00000008
.L_357:


//--------------------- .nv.info._ZN2at6native53_GLOBAL__N__7c5e0505_20_UpSampleNearest1d_cu_19867e3837upsample_nearest1d_backward_out_frameIhlXadL_ZNS0_40nearest_neighbor_bw_compute_source_indexEfiiEEEEvPKT_mmmmPS3_f --------------------------
	.section	.nv.info._ZN2at6native53_GLOBAL__N__7c5e0505_20_UpSampleNearest1d_cu_19867e3837upsample_nearest1d_backward_out_frameIhlXadL_ZNS0_40nearest_neighbor_bw_compute_source_indexEfiiEEEEvPKT_mmmmPS3_f,"",@"SHT_CUDA_INFO"
	.sectionflags	@""
	.align	4


	//----- nvinfo : EIATTR_CUDA_API_VERSION
	.align		4
        /*0000*/ 	.byte	0x04, 0x37
        /*0002*/ 	.short	(.L_359 - .L_358)
.L_358:
        /*0004*/ 	.word	0x00000082


	//----- nvinfo : EIATTR_KPARAM_INFO
	.align		4
.L_359:
        /*0008*/ 	.byte	0x04, 0x17
        /*000a*/ 	.short	(.L_361 - .L_360)
.L_360:
        /*000c*/ 	.word	0x00000000
        /*0010*/ 	.short	0x0006
        /*0012*/ 	.short	0x0030
        /*0014*/ 	.byte	0x00, 0xf0, 0x11, 0x00


	//----- nvinfo : EIATTR_KPARAM_INFO
	.align		4
.L_361:
        /*0018*/ 	.byte	0x04, 0x17
        /*001a*/ 	.short	(.L_363 - .L_362)
.L_362:
        /*001c*/ 	.word	0x00000000
        /*0020*/ 	.short	0x0005
        /*0022*/ 	.short	0x0028
        /*0024*/ 	.byte	0x00, 0xf5, 0x21, 0x00


	//----- nvinfo : EIATTR_KPARAM_INFO
	.align		4
.L_363:
        /*0028*/ 	.byte	0x04, 0x17
        /*002a*/ 	.short	(.L_365 - .L_364)
.L_364:
        /*002c*/ 	.word	0x00000000
        /*0030*/ 	.short	0x0004
        /*0032*/ 	.short	0x0020
        /*0034*/ 	.byte	0x00, 0xf0, 0x21, 0x00


	//----- nvinfo : EIATTR_KPARAM_INFO
	.align		4
.L_365:
        /*0038*/ 	.byte	0x04, 0x17
        /*003a*/ 	.short	(.L_367 - .L_366)
.L_366:
        /*003c*/ 	.word	0x00000000
        /*0040*/ 	.short	0x0003
        /*0042*/ 	.short	0x0018
        /*0044*/ 	.byte	0x00, 0xf0, 0x21, 0x00


	//----- nvinfo : EIATTR_KPARAM_INFO
	.align		4
.L_367:
        /*0048*/ 	.byte	0x04, 0x17
        /*004a*/ 	.short	(.L_369 - .L_368)
.L_368:
        /*004c*/ 	.word	0x00000000
        /*0050*/ 	.short	0x0002
        /*0052*/ 	.short	0x0010
        /*0054*/ 	.byte	0x00, 0xf0, 0x21, 0x00


	//----- nvinfo : EIATTR_KPARAM_INFO
	.align		4
.L_369:
        /*0058*/ 	.byte	0x04, 0x17
        /*005a*/ 	.short	(.L_371 - .L_370)
.L_370:
        /*005c*/ 	.word	0x00000000
        /*0060*/ 	.short	0x0001
        /*0062*/ 	.short	0x0008
        /*0064*/ 	.byte	0x00, 0xf0, 0x21, 0x00


	//----- nvinfo : EIATTR_KPARAM_INFO
	.align		4
.L_371:
        /*0068*/ 	.byte	0x04, 0x17
        /*006a*/ 	.short	(.L_373 - .L_372)
.L_372:
        /*006c*/ 	.word	0x00000000
        /*0070*/ 	.short	0x0000
        /*0072*/ 	.short	0x0000
        /*0074*/ 	.byte	0x00, 0xf5, 0x21, 0x00


	//----- nvinfo : EIATTR_SPARSE_MMA_MASK
	.align		4
.L_373:
        /*0078*/ 	.byte	0x03, 0x50
        /*007a*/ 	.short	0x0000


	//----- nvinfo : EIATTR_MAXREG_COUNT
	.align		4
        /*007c*/ 	.byte	0x03, 0x1b
        /*007e*/ 	.short	0x0040


	//----- nvinfo : EIATTR_MERCURY_ISA_VERSION
	.align		4
        /*0080*/ 	.byte	0x03, 0x5f
        /*0082*/ 	.short	0x0101


	//----- nvinfo : EIATTR_VRC_CTA_INIT_COUNT
	.align		4
        /*0084*/ 	.byte	0x02, 0x4a
	.zero		1
	.zero		1


	//----- nvinfo : EIATTR_EXIT_INSTR_OFFSETS
	.align		4
        /*0088*/ 	.byte	0x04, 0x1c
        /*008a*/ 	.short	(.L_375 - .L_374)


	//   ....[0]....
.L_374:
        /*008c*/ 	.word	0x000000f0


	//   ....[1]....
        /*0090*/ 	.word	0x00000570


	//   ....[2]....
        /*0094*/ 	.word	0x00000d60


	//----- nvinfo : EIATTR_MAX_THREADS
	.align		4
.L_375:
        /*0098*/ 	.byte	0x04, 0x05
        /*009a*/ 	.short	(.L_377 - .L_376)
.L_376:
        /*009c*/ 	.word	0x00000400
        /*00a0*/ 	.word	0x00000001
        /*00a4*/ 	.word	0x00000001


	//----- nvinfo : EIATTR_CRS_STACK_SIZE
	.align		4
.L_377:
        /*00a8*/ 	.byte	0x04, 0x1e
        /*00aa*/ 	.short	(.L_379 - .L_378)
.L_378:
        /*00ac*/ 	.word	0x00000000


	//----- nvinfo : EIATTR_CBANK_PARAM_SIZE
	.align		4
.L_379:
        /*00b0*/ 	.byte	0x03, 0x19
        /*00b2*/ 	.short	0x0034


	//----- nvinfo : EIATTR_PARAM_CBANK
	.align		4
        /*00b4*/ 	.byte	0x04, 0x0a
        /*00b6*/ 	.short	(.L_381 - .L_380)
	.align		4
.L_380:
        /*00b8*/ 	.word	index@(.nv.constant0._ZN2at6native53_GLOBAL__N__7c5e0505_20_UpSampleNearest1d_cu_19867e3837upsample_nearest1d_backward_out_frameIhlXadL_ZNS0_40nearest_neighbor_bw_compute_source_indexEfiiEEEEvPKT_mmmmPS3_f)
        /*00bc*/ 	.short	0x0380
        /*00be*/ 	.short	0x0034


	//----- nvinfo : EIATTR_SW_WAR
	.align		4
.L_381:
        /*00c0*/ 	.byte	0x04, 0x36
        /*00c2*/ 	.short	(.L_383 - .L_382)
.L_382:
        /*00c4*/ 	.word	0x00000008
.L_383:


//--------------------- .nv.info._ZN2at6native53_GLOBAL__N__7c5e0505_20_UpSampleNearest1d_cu_19867e3837upsample_nearest1d_backward_out_frameIN3c108BFloat16EfXadL_ZNS0_40nearest_neighbor_bw_compute_source_indexEfiiEEEEvPKT_mmmmPS5_f --------------------------
	.section	.nv.info._ZN2at6native53_GLOBAL__N__7c5e0505_20_UpSampleNearest1d_cu_19867e3837upsample_nearest1d_backward_out_frameIN3c108BFloat16EfXadL_ZNS0_40nearest_neighbor_bw_compute_source_indexEfiiEEEEvPKT_mmmmPS5_f,"",@"SHT_CUDA_INFO"
	.sectionflags	@""
	.align	4


	//----- nvinfo : EIATTR_CUDA_API_VERSION
	.align		4
        /*0000*/ 	.byte	0x04, 0x37
        /*0002*/ 	.short	(.L_385 - .L_384)
.L_384:
        /*0004*/ 	.word	0x00000082


	//----- nvinfo : EIATTR_KPARAM_INFO
	.align		4
.L_385:
        /*0008*/ 	.byte	0x04, 0x17
        /*000a*/ 	.short	(.L_387 - .L_386)
.L_386:
        /*000c*/ 	.word	0x00000000
        /*0010*/ 	.short	0x0006
        /*0012*/ 	.short	0x0030
        /*0014*/ 	.byte	0x00, 0xf0, 0x11, 0x00


	//----- nvinfo : EIATTR_KPARAM_INFO
	.align		4
.L_387:
        /*0018*/ 	.byte	0x04, 0x17
        /*001a*/ 	.short	(.L_389 - .L_388)
.L_388:
        /*001c*/ 	.word	0x00000000
        /*0020*/ 	.short	0x0005
        /*0022*/ 	.short	0x0028
        /*0024*/ 	.byte	0x00, 0xf5, 0x21, 0x00


	//----- nvinfo : EIATTR_KPARAM_INFO
	.align		4
.L_389:
        /*0028*/ 	.byte	0x04, 0x17
        /*002a*/ 	.short	(.L_391 - .L_390)
.L_390:
        /*002c*/ 	.word	0x00000000
        /*0030*/ 	.short	0x0004
        /*0032*/ 	.short	0x0020
        /*0034*/ 	.byte	0x00, 0xf0, 0x21, 0x00


	//----- nvinfo : EIATTR_KPARAM_INFO
	.align		4
.L_391:
        /*0038*/ 	.byte	0x04, 0x17
        /*003a*/ 	.short	(.L_393 - .L_392)
.L_392:
        /*003c*/ 	.word	0x00000000
        /*0040*/ 	.short	0x0003
        /*0042*/ 	.short	0x0018
        /*0044*/ 	.byte	0x00, 0xf0, 0x21, 0x00


	//----- nvinfo : EIATTR_KPARAM_INFO
	.align		4
.L_393:
        /*0048*/ 	.byte	0x04, 0x17
        /*004a*/ 	.short	(.L_395 - .L_394)
.L_394:
        /*004c*/ 	.word	0x00000000
        /*0050*/ 	.short	0x0002
        /*0052*/ 	.short	0x0010
        /*0054*/ 	.byte	0x00, 0xf0, 0x21, 0x00


	//----- nvinfo : EIATTR_KPARAM_INFO
	.align		4
.L_395:
        /*0058*/ 	.byte	0x04, 0x17
        /*005a*/ 	.short	(.L_397 - .L_396)
.L_396:
        /*005c*/ 	.word	0x00000000
        /*0060*/ 	.short	0x0001
        /*0062*/ 	.short	0x0008
        /*0064*/ 	.byte	0x00, 0xf0, 0x21, 0x00


	//----- nvinfo : EIATTR_KPARAM_INFO
	.align		4
.L_397:
        /*0068*/ 	.byte	0x04, 0x17
        /*006a*/ 	.short	(.L_399 - .L_398)
.L_398:
        /*006c*/ 	.word	0x00000000
        /*0070*/ 	.short	0x0000
        /*0072*/ 	.short	0x0000
        /*0074*/ 	.byte	0x00, 0xf5, 0x21, 0x00


	//----- nvinfo : EIATTR_SPARSE_MMA_MASK
	.align		4
.L_399:
        /*0078*/ 	.byte	0x03, 0x50
        /*007a*/ 	.short	0x0000


	//----- nvinfo : EIATTR_MAXREG_COUNT
	.align		4
        /*007c*/ 	.byte	0x03, 0x1b
        /*007e*/ 	.short	0x0040


	//----- nvinfo : EIATTR_MERCURY_ISA_VERSION
	.align		4
        /*0080*/ 	.byte	0x03, 0x5f
        /*0082*/ 	.short	0x0101


	//----- nvinfo : EIATTR_VRC_CTA_INIT_COUNT
	.align		4
        /*0084*/ 	.byte	0x02, 0x4a
	.zero		1
	.zero		1


	//----- nvinfo : EIATTR_EXIT_INSTR_OFFSETS
	.align		4
        /*0088*/ 	.byte	0x04, 0x1c
        /*008a*/ 	.short	(.L_401 - .L_400)


	//   ....[0]....
.L_400:
        /*008c*/ 	.word	0x000000f0


	//   ....[1]....
        /*0090*/ 	.word	0x00000570


	//   ....[2]....
        /*0094*/ 	.word	0x00000fe0


	//----- nvinfo : EIATTR_MAX_THREADS
	.align		4
.L_401:
        /*0098*/ 	.byte	0x04, 0x05
        /*009a*/ 	.short	(.L_403 - .L_402)
.L_402:
        /*009c*/ 	.word	0x00000400
        /*00a0*/ 	.word	0x00000001
        /*00a4*/ 	.word	0x00000001


	//----- nvinfo : EIATTR_CRS_STACK_SIZE
	.align		4
.L_403:
        /*00a8*/ 	.byte	0x04, 0x1e
        /*00aa*/ 	.short	(.L_405 - .L_404)
.L_404:
        /*00ac*/ 	.word	0x00000000


	//----- nvinfo : EIATTR_CBANK_PARAM_SIZE
	.align		4
.L_405:
        /*00b0*/ 	.byte	0x03, 0x19
        /*00b2*/ 	.short	0x0034


	//----- nvinfo : EIATTR_PARAM_CBANK
	.align		4
        /*00b4*/ 	.byte	0x04, 0x0a
        /*00b6*/ 	.short	(.L_407 - .L_406)
	.align		4
.L_406:
        /*00b8*/ 	.word	index@(.nv.constant0._ZN2at6native53_GLOBAL__N__7c5e0505_20_UpSampleNearest1d_cu_19867e3837upsample_nearest1d_backward_out_frameIN3c108BFloat16EfXadL_ZNS0_40nearest_neighbor_bw_compute_source_indexEfiiEEEEvPKT_mmmmPS5_f)
        /*00bc*/ 	.short	0x0380
        /*00be*/ 	.short	0x0034


	//----- nvinfo : EIATTR_SW_WAR
	.align		4
.L_407:
        /*00c0*/ 	.byte	0x04, 0x36
        /*00c2*/ 	.short	(.L_409 - .L_408)
.L_408:
        /*00c4*/ 	.word	0x00000008
.L_409:


//--------------------- .nv.info._ZN2at6native53_GLOBAL__N__7c5e0505_20_UpSampleNearest1d_cu_19867e3837upsample_nearest1d_backward_out_frameIN3c104HalfEfXadL_ZNS0_40nearest_neighbor_bw_compute_source_indexEfiiEEEEvPKT_mmmmPS5_f --------------------------
	.section	.nv.info._ZN2at6native53_GLOBAL__N__7c5e0505_20_UpSampleNearest1d_cu_19867e3837upsample_nearest1d_backward_out_frameIN3c104HalfEfXadL_ZNS0_40nearest_neighbor_bw_compute_source_indexEfiiEEEEvPKT_mmmmPS5_f,"",@"SHT_CUDA_INFO"
	.sectionflags	@""
	.align	4


	//----- nvinfo : EIATTR_CUDA_API_VERSION
	.align		4
        /*0000*/ 	.byte	0x04, 0x37
        /*0002*/ 	.short	(.L_411 - .L_410)
.L_410:
        /*0004*/ 	.word	0x00000082


	//----- nvinfo : EIATTR_KPARAM_INFO
	.align		4
.L_411:
        /*0008*/ 	.byte	0x04, 0x17
        /*000a*/ 	.short	(.L_413 - .L_412)
.L_412:
        /*000c*/ 	.word	0x00000000
        /*0010*/ 	.short	0x0006
        /*0012*/ 	.short	0x0030
        /*0014*/ 	.byte	0x00, 0xf0, 0x11, 0x00


	//----- nvinfo : EIATTR_KPARAM_INFO
	.align		4
.L_413:
        /*0018*/ 	.byte	0x04, 0x17
        /*001a*/ 	.short	(.L_415 - .L_414)
.L_414:
        /*001c*/ 	.word	0x00000000
        /*0020*/ 	.short	0x0005
        /*0022*/ 	.short	0x0028
        /*0024*/ 	.byte	0x00, 0xf5, 0x21, 0x00


	//----- nvinfo : EIATTR_KPARAM_INFO
	.align		4
.L_415:
        /*0028*/ 	.byte	0x04, 0x17
        /*002a*/ 	.short	(.L_417 - .L_416)
.L_416:
        /*002c*/ 	.word	0x00000000
        /*0030*/ 	.short	0x0004
        /*0032*/ 	.short	0x0020
        /*0034*/ 	.byte	0x00, 0xf0, 0x21, 0x00


	//----- nvinfo : EIATTR_KPARAM_INFO
	.align		4
.L_417:
        /*0038*/ 	.byte	0x04, 0x17
        /*003a*/ 	.short	(.L_419 - .L_418)
.L_418:
        /*003c*/ 	.word	0x00000000
        /*0040*/ 	.short	0x0003
        /*0042*/ 	.short	0x0018
        /*0044*/ 	.byte	0x00, 0xf0, 0x21, 0x00


	//----- nvinfo : EIATTR_KPARAM_INFO
	.align		4
.L_419:
        /*0048*/ 	.byte	0x04, 0x17
        /*004a*/ 	.short	(.L_421 - .L_420)
.L_420:
        /*004c*/ 	.word	0x00000000
        /*0050*/ 	.short	0x0002
        /*0052*/ 	.short	0x0010
        /*0054*/ 	.byte	0x00, 0xf0, 0x21, 0x00


	//----- nvinfo : EIATTR_KPARAM_INFO
	.align		4
.L_421:
        /*0058*/ 	.byte	0x04, 0x17
        /*005a*/ 	.short	(.L_423 - .L_422)
.L_422:
        /*005c*/ 	.word	0x00000000
        /*0060*/ 	.short	0x0001
        /*0062*/ 	.short	0x0008
        /*0064*/ 	.byte	0x00, 0xf0, 0x21, 0x00


	//----- nvinfo : EIATTR_KPARAM_INFO
	.align		4
.L_423:
        /*0068*/ 	.byte	0x04, 0x17
        /*006a*/ 	.short	(.L_425 - .L_424)
.L_424:
        /*006c*/ 	.word	0x00000000
        /*0070*/ 	.short	0x0000
        /*0072*/ 	.short	0x0000
        /*0074*/ 	.byte	0x00, 0xf5, 0x21, 0x00


	//----- nvinfo : EIATTR_SPARSE_MMA_MASK
	.align		4
.L_425:
        /*0078*/ 	.byte	0x03, 0x50
        /*007a*/ 	.short	0x0000


	//----- nvinfo : EIATTR_MAXREG_COUNT
	.align		4
        /*007c*/ 	.byte	0x03, 0x1b
        /*007e*/ 	.short	0x0040


	//----- nvinfo : EIATTR_MERCURY_ISA_VERSION
	.align		4
        /*0080*/ 	.byte	0x03, 0x5f
        /*0082*/ 	.short	0x0101


	//----- nvinfo : EIATTR_VRC_CTA_INIT_COUNT
	.align		4
        /*0084*/ 	.byte	0x02, 0x4a
	.zero		1
	.zero		1


	//----- nvinfo : EIATTR_EXIT_INSTR_OFFSETS
	.align		4
        /*0088*/ 	.byte	0x04, 0x1c
        /*008a*/ 	.short	(.L_427 - .L_426)


	//   ....[0]....
.L_426:
        /*008c*/ 	.word	0x000000f0


	//   ....[1]....
        /*0090*/ 	.word	0x00000570


	//   ....[2]....
        /*0094*/ 	.word	0x00000fe0


	//----- nvinfo : EIATTR_MAX_THREADS
	.align		4
.L_427:
        /*0098*/ 	.byte	0x04, 0x05
        /*009a*/ 	.short	(.L_429 - .L_428)
.L_428:
        /*009c*/ 	.word	0x00000400
        /*00a0*/ 	.word	0x00000001
        /*00a4*/ 	.word	0x00000001


	//----- nvinfo : EIATTR_CRS_STACK_SIZE
	.align		4
.L_429:
        /*00a8*/ 	.byte	0x04, 0x1e
        /*00aa*/ 	.short	(.L_431 - .L_430)
.L_430:
        /*00ac*/ 	.word	0x00000000


	//----- nvinfo : EIATTR_CBANK_PARAM_SIZE
	.align		4
.L_431:
        /*00b0*/ 	.byte	0x03, 0x19
        /*00b2*/ 	.short	0x0034


	//----- nvinfo : EIATTR_PARAM_CBANK
	.align		4
        /*00b4*/ 	.byte	0x04, 0x0a
        /*00b6*/ 	.short	(.L_433 - .L_432)
	.align		4
.L_432:
        /*00b8*/ 	.word	index@(.nv.constant0._ZN2at6native53_GLOBAL__N__7c5e0505_20_UpSampleNearest1d_cu_19867e3837upsample_nearest1d_backward_out_frameIN3c104HalfEfXadL_ZNS0_40nearest_neighbor_bw_compute_source_indexEfiiEEEEvPKT_mmmmPS5_f)
        /*00bc*/ 	.short	0x0380
        /*00be*/ 	.short	0x0034


	//----- nvinfo : EIATTR_SW_WAR
	.align		4
.L_433:
        /*00c0*/ 	.byte	0x04, 0x36
        /*00c2*/ 	.short	(.L_435 - .L_434)
.L_434:
        /*00c4*/ 	.word	0x00000008
.L_435:


//--------------------- .nv.info._ZN2at6native53_GLOBAL__N__7c5e0505_20_UpSampleNearest1d_cu_19867e3837upsample_nearest1d_backward_out_frameIffXadL_ZNS0_40nearest_neighbor_bw_compute_source_indexEfiiEEEEvPKT_mmmmPS3_f --------------------------
	.section	.nv.info._ZN2at6native53_GLOBAL__N__7c5e0505_20_UpSampleNearest1d_cu_19867e3837upsample_nearest1d_backward_out_frameIffXadL_ZNS0_40nearest_neighbor_bw_compute_source_indexEfiiEEEEvPKT_mmmmPS3_f,"",@"SHT_CUDA_INFO"
	.sectionflags	@""
	.align	4


	//----- nvinfo : EIATTR_CUDA_API_VERSION
	.align		4
        /*0000*/ 	.byte	0x04, 0x37
        /*0002*/ 	.short	(.L_437 - .L_436)
.L_436:
        /*0004*/ 	.word	0x00000082


	//----- nvinfo : EIATTR_KPARAM_INFO
	.align		4
.L_437:
        /*0008*/ 	.byte	0x04, 0x17
        /*000a*/ 	.short	(.L_439 - .L_438)
.L_438:
        /*000c*/ 	.word	0x00000000
        /*0010*/ 	.short	0x0006
        /*0012*/ 	.short	0x0030
        /*0014*/ 	.byte	0x00, 0xf0, 0x11, 0x00


	//----- nvinfo : EIATTR_KPARAM_INFO
	.align		4
.L_439:
        /*0018*/ 	.byte	0x04, 0x17
        /*001a*/ 	.short	(.L_441 - .L_440)
.L_440:
        /*001c*/ 	.word	0x00000000
        /*0020*/ 	.short	0x0005
        /*0022*/ 	.short	0x0028
        /*0024*/ 	.byte	0x00, 0xf5, 0x21, 0x00


	//----- nvinfo : EIATTR_KPARAM_INFO
	.align		4
.L_441:
        /*0028*/ 	.byte	0x04, 0x17
        /*002a*/ 	.short	(.L_443 - .L_442)
.L_442:
        /*002c*/ 	.word	0x00000000
        /*0030*/ 	.short	0x0004
        /*0032*/ 	.short	0x0020
        /*0034*/ 	.byte	0x00, 0xf0, 0x21, 0x00


	//----- nvinfo : EIATTR_KPARAM_INFO
	.align		4
.L_443:
        /*0038*/ 	.byte	0x04, 0x17
        /*003a*/ 	.short	(.L_445 - .L_444)
.L_444:
        /*003c*/ 	.word	0x00000000
        /*0040*/ 	.short	0x0003
        /*0042*/ 	.short	0x0018
        /*0044*/ 	.byte	0x00, 0xf0, 0x21, 0x00


	//----- nvinfo : EIATTR_KPARAM_INFO
	.align		4
.L_445:
        /*0048*/ 	.byte	0x04, 0x17
        /*004a*/ 	.short	(.L_447 - .L_446)
.L_446:
        /*004c*/ 	.word	0x00000000
        /*0050*/ 	.short	0x0002
        /*0052*/ 	.short	0x0010
        /*0054*/ 	.byte	0x00, 0xf0, 0x21, 0x00


	//----- nvinfo : EIATTR_KPARAM_INFO
	.align		4
.L_447:
        /*0058*/ 	.byte	0x04, 0x17
        /*005a*/ 	.short	(.L_449 - .L_448)
.L_448:
        /*005c*/ 	.word	0x00000000
        /*0060*/ 	.short	0x0001
        /*0062*/ 	.short	0x0008
        /*0064*/ 	.byte	0x00, 0xf0, 0x21, 0x00


	//----- nvinfo : EIATTR_KPARAM_INFO
	.align		4
.L_449:
        /*0068*/ 	.byte	0x04, 0x17
        /*006a*/ 	.short	(.L_451 - .L_450)
.L_450:
        /*006c*/ 	.word	0x00000000
        /*0070*/ 	.short	0x0000
        /*0072*/ 	.short	0x0000
        /*0074*/ 	.byte	0x00, 0xf5, 0x21, 0x00


	//----- nvinfo : EIATTR_SPARSE_MMA_MASK
	.align		4
.L_451:
        /*0078*/ 	.byte	0x03, 0x50
        /*007a*/ 	.short	0x0000


	//----- nvinfo : EIATTR_MAXREG_COUNT
	.align		4
        /*007c*/ 	.byte	0x03, 0x1b
        /*007e*/ 	.short	0x0040


	//----- nvinfo : EIATTR_MERCURY_ISA_VERSION
	.align		4
        /*0080*/ 	.byte	0x03, 0x5f
        /*0082*/ 	.short	0x0101


	//----- nvinfo : EIATTR_VRC_CTA_INIT_COUNT
	.align		4
        /*0084*/ 	.byte	0x02, 0x4a
	.zero		1
	.zero		1


	//----- nvinfo : EIATTR_EXIT_INSTR_OFFSETS
	.align		4
        /*0088*/ 	.byte	0x04, 0x1c
        /*008a*/ 	.short	(.L_453 - .L_452)


	//   ....[0]....
.L_452:
        /*008c*/ 	.word	0x000000f0


	//   ....[1]....
        /*0090*/ 	.word	0x00000570


	//   ....[2]....
        /*0094*/ 	.word	0x00000de0


	//----- nvinfo : EIATTR_MAX_THREADS
	.align		4
.L_453:
        /*0098*/ 	.byte	0x04, 0x05
        /*009a*/ 	.short	(.L_455 - .L_454)
.L_454:
        /*009c*/ 	.word	0x00000400
        /*00a0*/ 	.word	0x00000001
        /*00a4*/ 	.word	0x00000001


	//----- nvinfo : EIATTR_CRS_STACK_SIZE
	.align		4
.L_455:
        /*00a8*/ 	.byte	0x04, 0x1e
        /*00aa*/ 	.short	(.L_457 - .L_456)
.L_456:
        /*00ac*/ 	.word	0x00000000


	//----- nvinfo : EIATTR_CBANK_PARAM_SIZE
	.align		4
.L_457:
        /*00b0*/ 	.byte	0x03, 0x19
        /*00b2*/ 	.short	0x0034


	//----- nvinfo : EIATTR_PARAM_CBANK
	.align		4
        /*00b4*/ 	.byte	0x04, 0x0a
        /*00b6*/ 	.short	(.L_459 - .L_458)
	.align		4
.L_458:
        /*00b8*/ 	.word	index@(.nv.constant0._ZN2at6native53_GLOBAL__N__7c5e0505_20_UpSampleNearest1d_cu_19867e3837upsample_nearest1d_backward_out_frameIffXadL_ZNS0_40nearest_neighbor_bw_compute_source_indexEfiiEEEEvPKT_mmmmPS3_f)
        /*00bc*/ 	.short	0x0380
        /*00be*/ 	.short	0x0034


	//----- nvinfo : EIATTR_SW_WAR
	.align		4
.L_459:
        /*00c0*/ 	.byte	0x04, 0x36
        /*00c2*/ 	.short	(.L_461 - .L_460)
.L_460:
        /*00c4*/ 	.word	0x00000008
.L_461:


//--------------------- .nv.info._ZN2at6native53_GLOBAL__N__7c5e0505_20_UpSampleNearest1d_cu_19867e3837upsample_nearest1d_backward_out_frameIddXadL_ZNS0_40nearest_neighbor_bw_compute_source_indexEfiiEEEEvPKT_mmmmPS3_f --------------------------
	.section	.nv.info._ZN2at6native53_GLOBAL__N__7c5e0505_20_UpSampleNearest1d_cu_19867e3837upsample_nearest1d_backward_out_frameIddXadL_ZNS0_40nearest_neighbor_bw_compute_source_indexEfiiEEEEvPKT_mmmmPS3_f,"",@"SHT_CUDA_INFO"
	.sectionflags	@""
	.align	4


	//----- nvinfo : EIATTR_CUDA_API_VERSION
	.align		4
        /*0000*/ 	.byte	0x04, 0x37
        /*0002*/ 	.short	(.L_463 - .L_462)
.L_462:
        /*0004*/ 	.word	0x00000082


	//----- nvinfo : EIATTR_KPARAM_INFO
	.align		4
.L_463:
        /*0008*/ 	.byte	0x04, 0x17
        /*000a*/ 	.short	(.L_465 - .L_464)
.L_464:
        /*000c*/ 	.word	0x00000000
        /*0010*/ 	.short	0x0006
        /*0012*/ 	.short	0x0030
        /*0014*/ 	.byte	0x00, 0xf0, 0x11, 0x00


	//----- nvinfo : EIATTR_KPARAM_INFO
	.align		4
.L_465:
        /*0018*/ 	.byte	0x04, 0x17
        /*001a*/ 	.short	(.L_467 - .L_466)
.L_466:
        /*001c*/ 	.word	0x00000000
        /*0020*/ 	.short	0x0005
        /*0022*/ 	.short	0x0028
        /*0024*/ 	.byte	0x00, 0xf5, 0x21, 0x00


	//----- nvinfo : EIATTR_KPARAM_INFO
	.align		4
.L_467:
        /*0028*/ 	.byte	0x04, 0x17
        /*002a*/ 	.short	(.L_469 - .L_468)
.L_468:
        /*002c*/ 	.word	0x00000000
        /*0030*/ 	.short	0x0004
        /*0032*/ 	.short	0x0020
        /*0034*/ 	.byte	0x00, 0xf0, 0x21, 0x00


	//----- nvinfo : EIATTR_KPARAM_INFO
	.align		4
.L_469:
        /*0038*/ 	.byte	0x04, 0x17
        /*003a*/ 	.short	(.L_471 - .L_470)
.L_470:
        /*003c*/ 	.word	0x00000000
        /*0040*/ 	.short	0x0003
        /*0042*/ 	.short	0x0018
        /*0044*/ 	.byte	0x00, 0xf0, 0x21, 0x00


	//----- nvinfo : EIATTR_KPARAM_INFO
	.align		4
.L_471:
        /*0048*/ 	.byte	0x04, 0x17
        /*004a*/ 	.short	(.L_473 - .L_472)
.L_472:
        /*004c*/ 	.word	0x00000000
        /*0050*/ 	.short	0x0002
        /*0052*/ 	.short	0x0010
        /*0054*/ 	.byte	0x00, 0xf0, 0x21, 0x00


	//----- nvinfo : EIATTR_KPARAM_INFO
	.align		4
.L_473:
        /*0058*/ 	.byte	0x04, 0x17
        /*005a*/ 	.short	(.L_475 - .L_474)
.L_474:
        /*005c*/ 	.word	0x00000000
        /*0060*/ 	.short	0x0001
        /*0062*/ 	.short	0x0008
        /*0064*/ 	.byte	0x00, 0xf0, 0x21, 0x00


	//----- nvinfo : EIATTR_KPARAM_INFO
	.align		4
.L_475:
        /*0068*/ 	.byte	0x04, 0x17
        /*006a*/ 	.short	(.L_477 - .L_476)
.L_476:
        /*006c*/ 	.word	0x00000000
        /*0070*/ 	.short	0x0000
        /*0072*/ 	.short	0x0000
        /*0074*/ 	.byte	0x00, 0xf5, 0x21, 0x00


	//----- nvinfo : EIATTR_SPARSE_MMA_MASK
	.align		4
.L_477:
        /*0078*/ 	.byte	0x03, 0x50
        /*007a*/ 	.short	0x0000


	//----- nvinfo : EIATTR_MAXREG_COUNT
	.align		4
        /*007c*/ 	.byte	0x03, 0x1b
        /*007e*/ 	.short	0x0040


	//----- nvinfo : EIATTR_MERCURY_ISA_VERSION
	.align		4
        /*0080*/ 	.byte	0x03, 0x5f
        /*0082*/ 	.short	0x0101


	//----- nvinfo : EIATTR_VRC_CTA_INIT_COUNT
	.align		4
        /*0084*/ 	.byte	0x02, 0x4a
	.zero		1
	.zero		1


	//----- nvinfo : EIATTR_EXIT_INSTR_OFFSETS
	.align		4
        /*0088*/ 	.byte	0x04, 0x1c
        /*008a*/ 	.short	(.L_479 - .L_478)


	//   ....[0]....
.L_478:
        /*008c*/ 	.word	0x000000f0


	//   ....[1]....
        /*0090*/ 	.word	0x00000580


	//   ....[2]....
        /*0094*/ 	.word	0x00000de0


	//----- nvinfo : EIATTR_MAX_THREADS
	.align		4
.L_479:
        /*0098*/ 	.byte	0x04, 0x05
        /*009a*/ 	.short	(.L_481 - .L_480)
.L_480:
        /*009c*/ 	.word	0x00000400
        /*00a0*/ 	.word	0x00000001
        /*00a4*/ 	.word	0x00000001


	//----- nvinfo : EIATTR_CRS_STACK_SIZE
	.align		4
.L_481:
        /*00a8*/ 	.byte	0x04, 0x1e
        /*00aa*/ 	.short	(.L_483 - .L_482)
.L_482:
        /*00ac*/ 	.word	0x00000000


	//----- nvinfo : EIATTR_CBANK_PARAM_SIZE
	.align		4
.L_483:
        /*00b0*/ 	.byte	0x03, 0x19
        /*00b2*/ 	.short	0x0034


	//----- nvinfo : EIATTR_PARAM_CBANK
	.align		4
        /*00b4*/ 	.byte	0x04, 0x0a
        /*00b6*/ 	.short	(.L_485 - .L_484)
	.align		4
.L_484:
        /*00b8*/ 	.word	index@(.nv.constant0._ZN2at6native53_GLOBAL__N__7c5e0505_20_UpSampleNearest1d_cu_19867e3837upsample_nearest1d_backward_out_frameIddXadL_ZNS0_40nearest_neighbor_bw_compute_source_indexEfiiEEEEvPKT_mmmmPS3_f)
        /*00bc*/ 	.short	0x0380
        /*00be*/ 	.short	0x0034


	//----- nvinfo : EIATTR_SW_WAR
	.align		4
.L_485:
        /*00c0*/ 	.byte	0x04, 0x36
        /*00c2*/ 	.short	(.L_487 - .L_486)
.L_486:
        /*00c4*/ 	.word	0x00000008
.L_487:


//--------------------- .nv.info._ZN2at6native53_GLOBAL__N__7c5e0505_20_UpSampleNearest1d_cu_19867e3828upsample_nearest1d_out_frameIhXadL_ZNS0_43nearest_neighbor_exact_compute_source_indexEfiiEEEEvPKT_mmmmPS3_f --------------------------
	.section	.nv.info._ZN2at6native53_GLOBAL__N__7c5e0505_20_UpSampleNearest1d_cu_19867e3828upsample_nearest1d_out_frameIhXadL_ZNS0_43nearest_neighbor_exact_compute_source_indexEfiiEEEEvPKT_mmmmPS3_f,"",@"SHT_CUDA_INFO"
	.sectionflags	@""
	.align	4


	//----- nvinfo : EIATTR_CUDA_API_VERSION
	.align		4
        /*0000*/ 	.byte	0x04, 0x37
        /*0002*/ 	.short	(.L_489 - .L_488)
.L_488:
        /*0004*/ 	.word	0x00000082


	//----- nvinfo : EIATTR_KPARAM_INFO
	.align		4
.L_489:
        /*0008*/ 	.byte	0x04, 0x17
        /*000a*/ 	.short	(.L_491 - .L_490)
.L_490:
        /*000c*/ 	.word	0x00000000
        /*0010*/ 	.short	0x0006
        /*0012*/ 	.short	0x0030
        /*0014*/ 	.byte	0x00, 0xf0, 0x11, 0x00


	//----- nvinfo : EIATTR_KPARAM_INFO
	.align		4
.L_491:
        /*0018*/ 	.byte	0x04, 0x17
        /*001a*/ 	.short	(.L_493 - .L_492)
.L_492:
        /*001c*/ 	.word	0x00000000
        /*0020*/ 	.short	0x0005
        /*0022*/ 	.short	0x0028
        /*0024*/ 	.byte	0x00, 0xf5, 0x21, 0x00


	//----- nvinfo : EIATTR_KPARAM_INFO
	.align		4
.L_493:
        /*0028*/ 	.byte	0x04, 0x17
        /*002a*/ 	.short	(.L_495 - .L_494)
.L_494:
        /*002c*/ 	.word	0x00000000
        /*0030*/ 	.short	0x0004
        /*0032*/ 	.short	0x0020
        /*0034*/ 	.byte	0x00, 0xf0, 0x21, 0x00


	//----- nvinfo : EIATTR_KPARAM_INFO
	.align		4
.L_495:
        /*0038*/ 	.byte	0x04, 0x17
        /*003a*/ 	.short	(.L_497 - .L_496)
.L_496:
        /*003c*/ 	.word	0x00000000
        /*0040*/ 	.short	0x0003
        /*0042*/ 	.short	0x0018
        /*0044*/ 	.byte	0x00, 0xf0, 0x21, 0x00


	//----- nvinfo : EIATTR_KPARAM_INFO
	.align		4
.L_497:
        /*0048*/ 	.byte	0x04, 0x17
        /*004a*/ 	.short	(.L_499 - .L_498)
.L_498:
        /*004c*/ 	.word	0x00000000
        /*0050*/ 	.short	0x0002
        /*0052*/ 	.short	0x0010
        /*0054*/ 	.byte	0x00, 0xf0, 0x21, 0x00


	//----- nvinfo : EIATTR_KPARAM_INFO
	.align		4
.L_499:
        /*0058*/ 	.byte	0x04, 0x17
        /*005a*/ 	.short	(.L_501 - .L_500)
.L_500:
        /*005c*/ 	.word	0x00000000
        /*0060*/ 	.short	0x0001
        /*0062*/ 	.short	0x0008
        /*0064*/ 	.byte	0x00, 0xf0, 0x21, 0x00


	//----- nvinfo : EIATTR_KPARAM_INFO
	.align		4
.L_501:
        /*0068*/ 	.byte	0x04, 0x17
        /*006a*/ 	.short	(.L_503 - .L_502)
.L_502:
        /*006c*/ 	.word	0x00000000
        /*0070*/ 	.short	0x0000
        /*0072*/ 	.short	0x0000
        /*0074*/ 	.byte	0x00, 0xf5, 0x21, 0x00


	//----- nvinfo : EIATTR_SPARSE_MMA_MASK
	.align		4
.L_503:
        /*0078*/ 	.byte	0x03, 0x50
        /*007a*/ 	.short	0x0000


	//----- nvinfo : EIATTR_MAXREG_COUNT
	.align		4
        /*007c*/ 	.byte	0x03, 0x1b
        /*007e*/ 	.short	0x0040


	//----- nvinfo : EIATTR_MERCURY_ISA_VERSION
	.align		4
        /*0080*/ 	.byte	0x03, 0x5f
        /*0082*/ 	.short	0x0101


	//----- nvinfo : EIATTR_VRC_CTA_INIT_COUNT
	.align		4
        /*0084*/ 	.byte	0x02, 0x4a
	.zero		1
	.zero		1


	//----- nvinfo : EIATTR_EXIT_INSTR_OFFSETS
	.align		4
        /*0088*/ 	.byte	0x04, 0x1c
        /*008a*/ 	.short	(.L_505 - .L_504)


	//   ....[0]....
.L_504:
        /*008c*/ 	.word	0x000000f0


	//   ....[1]....
        /*0090*/ 	.word	0x00000560


	//   ....[2]....
        /*0094*/ 	.word	0x00001410


	//   ....[3]....
        /*0098*/ 	.word	0x000014f0


	//----- nvinfo : EIATTR_MAX_THREADS
	.align		4
.L_505:
        /*009c*/ 	.byte	0x04, 0x05
        /*009e*/ 	.short	(.L_507 - .L_506)
.L_506:
        /*00a0*/ 	.word	0x00000400
        /*00a4*/ 	.word	0x00000001
        /*00a8*/ 	.word	0x00000001


	//----- nvinfo : EIATTR_CRS_STACK_SIZE
	.align		4
.L_507:
        /*00ac*/ 	.byte	0x04, 0x1e
        /*00ae*/ 	.short	(.L_509 - .L_508)
.L_508:
        /*00b0*/ 	.word	0x00000000


	//----- nvinfo : EIATTR_CBANK_PARAM_SIZE
	.align		4
.L_509:
        /*00b4*/ 	.byte	0x03, 0x19
        /*00b6*/ 	.short	0x0034


	//----- nvinfo : EIATTR_PARAM_CBANK
	.align		4
        /*00b8*/ 	.byte	0x04, 0x0a
        /*00ba*/ 	.short	(.L_511 - .L_510)
	.align		4
.L_510:
        /*00bc*/ 	.word	index@(.nv.constant0._ZN2at6native53_GLOBAL__N__7c5e0505_20_UpSampleNearest1d_cu_19867e3828upsample_nearest1d_out_frameIhXadL_ZNS0_43nearest_neighbor_exact_compute_source_indexEfiiEEEEvPKT_mmmmPS3_f)
        /*00c0*/ 	.short	0x0380
        /*00c2*/ 	.short	0x0034


	//----- nvinfo : EIATTR_SW_WAR
	.align		4
.L_511:
        /*00c4*/ 	.byte	0x04, 0x36
        /*00c6*/ 	.short	(.L_513 - .L_512)
.L_512:
        /*00c8*/ 	.word	0x00000008
.L_513:


//--------------------- .nv.info._ZN2at6native53_GLOBAL__N__7c5e0505_20_UpSampleNearest1d_cu_19867e3828upsample_nearest1d_out_frameIN3c108BFloat16EXadL_ZNS0_43nearest_neighbor_exact_compute_source_indexEfiiEEEEvPKT_mmmmPS5_f --------------------------
	.section	.nv.info._ZN2at6native53_GLOBAL__N__7c5e0505_20_UpSampleNearest1d_cu_19867e3828upsample_nearest1d_out_frameIN3c108BFloat16EXadL_ZNS0_43nearest_neighbor_exact_compute_source_indexEfiiEEEEvPKT_mmmmPS5_f,"",@"SHT_CUDA_INFO"
	.sectionflags	@""
	.align	4


	//----- nvinfo : EIATTR_CUDA_API_VERSION
	.align		4
        /*0000*/ 	.byte	0x04, 0x37
        /*0002*/ 	.short	(.L_515 - .L_514)
.L_514:
        /*0004*/ 	.word	0x00000082


	//----- nvinfo : EIATTR_KPARAM_INFO
	.align		4
.L_515:
        /*0008*/ 	.byte	0x04, 0x17
        /*000a*/ 	.short	(.L_517 - .L_516)
.L_516:
        /*000c*/ 	.word	0x00000000
        /*0010*/ 	.short	0x0006
        /*0012*/ 	.short	0x0030
        /*0014*/ 	.byte	0x00, 0xf0, 0x11, 0x00


	//----- nvinfo : EIATTR_KPARAM_INFO
	.align		4
.L_517:
        /*0018*/ 	.byte	0x04, 0x17
        /*001a*/ 	.short	(.L_519 - .L_518)
.L_518:
        /*001c*/ 	.word	0x00000000
        /*0020*/ 	.short	0x0005
        /*0022*/ 	.short	0x0028
        /*0024*/ 	.byte	0x00, 0xf5, 0x21, 0x00


	//----- nvinfo : EIATTR_KPARAM_INFO
	.align		4
.L_519:
        /*0028*/ 	.byte	0x04, 0x17
        /*002a*/ 	.short	(.L_521 - .L_520)
.L_520:
        /*002c*/ 	.word	0x00000000
        /*0030*/ 	.short	0x0004
        /*0032*/ 	.short	0x0020
        /*0034*/ 	.byte	0x00, 0xf0, 0x21, 0x00


	//----- nvinfo : EIATTR_KPARAM_INFO
	.align		4
.L_521:
        /*0038*/ 	.byte	0x04, 0x17
        /*003a*/ 	.short	(.L_523 - .L_522)
.L_522:
        /*003c*/ 	.word	0x00000000
        /*0040*/ 	.short	0x0003
        /*0042*/ 	.short	0x0018
        /*0044*/ 	.byte	0x00, 0xf0, 0x21, 0x00


	//----- nvinfo : EIATTR_KPARAM_INFO
	.align		4
.L_523:
        /*0048*/ 	.byte	0x04, 0x17
        /*004a*/ 	.short	(.L_525 - .L_524)
.L_524:
        /*004c*/ 	.word	0x00000000
        /*0050*/ 	.short	0x0002
        /*0052*/ 	.short	0x0010
        /*0054*/ 	.byte	0x00, 0xf0, 0x21, 0x00


	//----- nvinfo : EIATTR_KPARAM_INFO
	.align		4
.L_525:
        /*0058*/ 	.byte	0x04, 0x17
        /*005a*/ 	.short	(.L_527 - .L_526)
.L_526:
        /*005c*/ 	.word	0x00000000
        /*0060*/ 	.short	0x0001
        /*0062*/ 	.short	0x0008
        /*0064*/ 	.byte	0x00, 0xf0, 0x21, 0x00


	//----- nvinfo : EIATTR_KPARAM_INFO
	.align		4
.L_527:
        /*0068*/ 	.byte	0x04, 0x17
        /*006a*/ 	.short	(.L_529 - .L_528)
.L_528:
        /*006c*/ 	.word	0x00000000
        /*0070*/ 	.short	0x0000
        /*0072*/ 	.short	0x0000
        /*0074*/ 	.byte	0x00, 0xf5, 0x21, 0x00


	//----- nvinfo : EIATTR_SPARSE_MMA_MASK
	.align		4
.L_529:
        /*0078*/ 	.byte	0x03, 0x50
        /*007a*/ 	.short	0x0000


	//----- nvinfo : EIATTR_MAXREG_COUNT
	.align		4
        /*007c*/ 	.byte	0x03, 0x1b
        /*007e*/ 	.short	0x0040


	//----- nvinfo : EIATTR_MERCURY_ISA_VERSION
	.align		4
        /*0080*/ 	.byte	0x03, 0x5f
        /*0082*/ 	.short	0x0101


	//----- nvinfo : EIATTR_VRC_CTA_INIT_COUNT
	.align		4
        /*0084*/ 	.byte	0x02, 0x4a
	.zero		1
	.zero		1


	//----- nvinfo : EIATTR_EXIT_INSTR_OFFSETS
	.align		4
        /*0088*/ 	.byte	0x04, 0x1c
        /*008a*/ 	.short	(.L_531 - .L_530)


	//   ....[0]....
.L_530:
        /*008c*/ 	.word	0x000000f0


	//   ....[1]....
        /*0090*/ 	.word	0x00000550


	//   ....[2]....
        /*0094*/ 	.word	0x00001340


	//   ....[3]....
        /*0098*/ 	.word	0x00001400


	//----- nvinfo : EIATTR_MAX_THREADS
	.align		4
.L_531:
        /*009c*/ 	.byte	0x04, 0x05
        /*009e*/ 	.short	(.L_533 - .L_532)
.L_532:
        /*00a0*/ 	.word	0x00000400
        /*00a4*/ 	.word	0x00000001
        /*00a8*/ 	.word	0x00000001


	//----- nvinfo : EIATTR_CRS_STACK_SIZE
	.align		4
.L_533:
        /*00ac*/ 	.byte	0x04, 0x1e
        /*00ae*/ 	.short	(.L_535 - .L_534)
.L_534:
        /*00b0*/ 	.word	0x00000000


	//----- nvinfo : EIATTR_CBANK_PARAM_SIZE
	.align		4
.L_535:
        /*00b4*/ 	.byte	0x03, 0x19
        /*00b6*/ 	.short	0x0034


	//----- nvinfo : EIATTR_PARAM_CBANK
	.align		4
        /*00b8*/ 	.byte	0x04, 0x0a
        /*00ba*/ 	.short	(.L_537 - .L_536)
	.align		4
.L_536:
        /*00bc*/ 	.word	index@(.nv.constant0._ZN2at6native53_GLOBAL__N__7c5e0505_20_UpSampleNearest1d_cu_19867e3828upsample_nearest1d_out_frameIN3c108BFloat16EXadL_ZNS0_43nearest_neighbor_exact_compute_source_indexEfiiEEEEvPKT_mmmmPS5_f)
        /*00c0*/ 	.short	0x0380
        /*00c2*/ 	.short	0x0034


	//----- nvinfo : EIATTR_SW_WAR
	.align		4
.L_537:
        /*00c4*/ 	.byte	0x04, 0x36
        /*00c6*/ 	.short	(.L_539 - .L_538)
.L_538:
        /*00c8*/ 	.word	0x00000008
.L_539:


//--------------------- .nv.info._ZN2at6native53_GLOBAL__N__7c5e0505_20_UpSampleNearest1d_cu_19867e3828upsample_nearest1d_out_frameIN3c104HalfEXadL_ZNS0_43nearest_neighbor_exact_compute_source_indexEfiiEEEEvPKT_mmmmPS5_f --------------------------
	.section	.nv.info._ZN2at6native53_GLOBAL__N__7c5e0505_20_UpSampleNearest1d_cu_19867e3828upsample_nearest1d_out_frameIN3c104HalfEXadL_ZNS0_43nearest_neighbor_exact_compute_source_indexEfiiEEEEvPKT_mmmmPS5_f,"",@"SHT_CUDA_INFO"
	.sectionflags	@""
	.align	4


	//----- nvinfo : EIATTR_CUDA_API_VERSION
	.align		4
        /*0000*/ 	.byte	0x04, 0x37
        /*0002*/ 	.short	(.L_541 - .L_540)
.L_540:
        /*0004*/ 	.word	0x00000082


	//----- nvinfo : EIATTR_KPARAM_INFO
	.align		4
.L_541:
        /*0008*/ 	.byte	0x04, 0x17
        /*000a*/ 	.short	(.L_543 - .L_542)
.L_542:
        /*000c*/ 	.word	0x00000000
        /*0010*/ 	.short	0x0006
        /*0012*/ 	.short	0x0030
        /*0014*/ 	.byte	0x00, 0xf0, 0x11, 0x00


	//----- nvinfo : EIATTR_KPARAM_INFO
	.align		4
.L_543:
        /*0018*/ 	.byte	0x04, 0x17
        /*001a*/ 	.short	(.L_545 - .L_544)
.L_544:
        /*001c*/ 	.word	0x00000000
        /*0020*/ 	.short	0x0005
        /*0022*/ 	.short	0x0028
        /*0024*/ 	.byte	0x00, 0xf5, 0x21, 0x00


	//----- nvinfo : EIATTR_KPARAM_INFO
	.align		4
.L_545:
        /*0028*/ 	.byte	0x04, 0x17
        /*002a*/ 	.short	(.L_547 - .L_546)
.L_546:
        /*002c*/ 	.word	0x00000000
        /*0030*/ 	.short	0x0004
        /*0032*/ 	.short	0x0020
        /*0034*/ 	.byte	0x00, 0xf0, 0x21, 0x00


	//----- nvinfo : EIATTR_KPARAM_INFO
	.align		4
.L_547:
        /*0038*/ 	.byte	0x04, 0x17
        /*003a*/ 	.short	(.L_549 - .L_548)
.L_548:
        /*003c*/ 	.word	0x00000000
        /*0040*/ 	.short	0x0003
        /*0042*/ 	.short	0x0018
        /*0044*/ 	.byte	0x00, 0xf0, 0x21, 0x00


	//----- nvinfo : EIATTR_KPARAM_INFO
	.align		4
.L_549:
        /*0048*/ 	.byte	0x04, 0x17
        /*004a*/ 	.short	(.L_551 - .L_550)
.L_550:
        /*004c*/ 	.word	0x00000000
        /*0050*/ 	.short	0x0002
        /*0052*/ 	.short	0x0010
        /*0054*/ 	.byte	0x00, 0xf0, 0x21, 0x00


	//----- nvinfo : EIATTR_KPARAM_INFO
	.align		4
.L_551:
        /*0058*/ 	.byte	0x04, 0x17
        /*005a*/ 	.short	(.L_553 - .L_552)
.L_552:
        /*005c*/ 	.word	0x00000000
        /*0060*/ 	.short	0x0001
        /*0062*/ 	.short	0x0008
        /*0064*/ 	.byte	0x00, 0xf0, 0x21, 0x00


	//----- nvinfo : EIATTR_KPARAM_INFO
	.align		4
.L_553:
        /*0068*/ 	.byte	0x04, 0x17
        /*006a*/ 	.short	(.L_555 - .L_554)
.L_554:
        /*006c*/ 	.word	0x00000000
        /*0070*/ 	.short	0x0000
        /*0072*/ 	.short	0x0000
        /*0074*/ 	.byte	0x00, 0xf5, 0x21, 0x00


	//----- nvinfo : EIATTR_SPARSE_MMA_MASK
	.align		4
.L_555:
        /*0078*/ 	.byte	0x03, 0x50
        /*007a*/ 	.short	0x0000


	//----- nvinfo : EIATTR_MAXREG_COUNT
	.align		4
        /*007c*/ 	.byte	0x03, 0x1b
        /*007e*/ 	.short	0x0040


	//----- nvinfo : EIATTR_MERCURY_ISA_VERSION
	.align		4
        /*0080*/ 	.byte	0x03, 0x5f
        /*0082*/ 	.short	0x0101


	//----- nvinfo : EIATTR_VRC_CTA_INIT_COUNT
	.align		4
        /*0084*/ 	.byte	0x02, 0x4a
	.zero		1
	.zero		1


	//----- nvinfo : EIATTR_EXIT_INSTR_OFFSETS
	.align		4
        /*0088*/ 	.byte	0x04, 0x1c
        /*008a*/ 	.short	(.L_557 - .L_556)


	//   ....[0]....
.L_556:
        /*008c*/ 	.word	0x000000f0


	//   ....[1]....
        /*0090*/ 	.word	0x00000550


	//   ....[2]....
        /*0094*/ 	.word	0x00001340


	//   ....[3]....
        /*0098*/ 	.word	0x00001400


	//----- nvinfo : EIATTR_MAX_THREADS
	.align		4
.L_557:
        /*009c*/ 	.byte	0x04, 0x05
        /*009e*/ 	.short	(.L_559 - .L_558)
.L_558:
        /*00a0*/ 	.word	0x00000400
        /*00a4*/ 	.word	0x00000001
        /*00a8*/ 	.word	0x00000001


	//----- nvinfo : EIATTR_CRS_STACK_SIZE
	.align		4
.L_559:
        /*00ac*/ 	.byte	0x04, 0x1e
        /*00ae*/ 	.short	(.L_561 - .L_560)
.L_560:
        /*00b0*/ 	.word	0x00000000


	//----- nvinfo : EIATTR_CBANK_PARAM_SIZE
	.align		4
.L_561:
        /*00b4*/ 	.byte	0x03, 0x19
        /*00b6*/ 	.short	0x0034


	//----- nvinfo : EIATTR_PARAM_CBANK
	.align		4
        /*00b8*/ 	.byte	0x04, 0x0a
        /*00ba*/ 	.short	(.L_563 - .L_562)
	.align		4
.L_562:
        /*00bc*/ 	.word	index@(.nv.constant0._ZN2at6native53_GLOBAL__N__7c5e0505_20_UpSampleNearest1d_cu_19867e3828upsample_nearest1d_out_frameIN3c104HalfEXadL_ZNS0_43nearest_neighbor_exact_compute_source_indexEfiiEEEEvPKT_mmmmPS5_f)
        /*00c0*/ 	.short	0x0380
        /*00c2*/ 	.short	0x0034


	//----- nvinfo : EIATTR_SW_WAR
	.align		4
.L_563:
        /*00c4*/ 	.byte	0x04, 0x36
        /*00c6*/ 	.short	(.L_565 - .L_564)
.L_564:
        /*00c8*/ 	.word	0x00000008
.L_565:


//--------------------- .nv.info._ZN2at6native53_GLOBAL__N__7c5e0505_20_UpSampleNearest1d_cu_19867e3828upsample_nearest1d_out_frameIfXadL_ZNS0_43nearest_neighbor_exact_compute_source_indexEfiiEEEEvPKT_mmmmPS3_f --------------------------
	.section	.nv.info._ZN2at6native53_GLOBAL__N__7c5e0505_20_UpSampleNearest1d_cu_19867e3828upsample_nearest1d_out_frameIfXadL_ZNS0_43nearest_neighbor_exact_compute_source_indexEfiiEEEEvPKT_mmmmPS3_f,"",@"SHT_CUDA_INFO"
	.sectionflags	@""
	.align	4


	//----- nvinfo : EIATTR_CUDA_API_VERSION
	.align		4
        /*0000*/ 	.byte	0x04, 0x37
        /*0002*/ 	.short	(.L_567 - .L_566)
.L_566:
        /*0004*/ 	.word	0x00000082


	//----- nvinfo : EIATTR_KPARAM_INFO
	.align		4
.L_567:
        /*0008*/ 	.byte	0x04, 0x17
        /*000a*/ 	.short	(.L_569 - .L_568)
.L_568:
        /*000c*/ 	.word	0x00000000
        /*0010*/ 	.short	0x0006
        /*0012*/ 	.short	0x0030
        /*0014*/ 	.byte	0x00, 0xf0, 0x11, 0x00


	//----- nvinfo : EIATTR_KPARAM_INFO
	.align		4
.L_569:
        /*0018*/ 	.byte	0x04, 0x17
        /*001a*/ 	.short	(.L_571 - .L_570)
.L_570:
        /*001c*/ 	.word	0x00000000
        /*0020*/ 	.short	0x0005
        /*0022*/ 	.short	0x0028
        /*0024*/ 	.byte	0x00, 0xf5, 0x21, 0x00


	//----- nvinfo : EIATTR_KPARAM_INFO
	.align		4
.L_571:
        /*0028*/ 	.byte	0x04, 0x17
        /*002a*/ 	.short	(.L_573 - .L_572)
.L_572:
        /*002c*/ 	.word	0x00000000
        /*0030*/ 	.short	0x0004
        /*0032*/ 	.short	0x0020
        /*0034*/ 	.byte	0x00, 0xf0, 0x21, 0x00


	//----- nvinfo : EIATTR_KPARAM_INFO
	.align		4
.L_573:
        /*0038*/ 	.byte	0x04, 0x17
        /*003a*/ 	.short	(.L_575 - .L_574)
.L_574:
        /*003c*/ 	.word	0x00000000
        /*0040*/ 	.short	0x0003
        /*0042*/ 	.short	0x0018
        /*0044*/ 	.byte	0x00, 0xf0, 0x21, 0x00


	//----- nvinfo : EIATTR_KPARAM_INFO
	.align		4
.L_575:
        /*0048*/ 	.byte	0x04, 0x17
        /*004a*/ 	.short	(.L_577 - .L_576)
.L_576:
        /*004c*/ 	.word	0x00000000
        /*0050*/ 	.short	0x0002
        /*0052*/ 	.short	0x0010
        /*0054*/ 	.byte	0x00, 0xf0, 0x21, 0x00


	//----- nvinfo : EIATTR_KPARAM_INFO
	.align		4
.L_577:
        /*0058*/ 	.byte	0x04, 0x17
        /*005a*/ 	.short	(.L_579 - .L_578)
.L_578:
        /*005c*/ 	.word	0x00000000
        /*0060*/ 	.short	0x0001
        /*0062*/ 	.short	0x0008
        /*0064*/ 	.byte	0x00, 0xf0, 0x21, 0x00


	//----- nvinfo : EIATTR_KPARAM_INFO
	.align		4
.L_579:
        /*0068*/ 	.byte	0x04, 0x17
        /*006a*/ 	.short	(.L_581 - .L_580)
.L_580:
        /*006c*/ 	.word	0x00000000
        /*0070*/ 	.short	0x0000
        /*0072*/ 	.short	0x0000
        /*0074*/ 	.byte	0x00, 0xf5, 0x21, 0x00


	//----- nvinfo : EIATTR_SPARSE_MMA_MASK
	.align		4
.L_581:
        /*0078*/ 	.byte	0x03, 0x50
        /*007a*/ 	.short	0x0000


	//----- nvinfo : EIATTR_MAXREG_COUNT
	.align		4
        /*007c*/ 	.byte	0x03, 0x1b
        /*007e*/ 	.short	0x0040


	//----- nvinfo : EIATTR_MERCURY_ISA_VERSION
	.align		4
        /*0080*/ 	.byte	0x03, 0x5f
        /*0082*/ 	.short	0x0101


	//----- nvinfo : EIATTR_VRC_CTA_INIT_COUNT
	.align		4
        /*0084*/ 	.byte	0x02, 0x4a
	.zero		1
	.zero		1


	//----- nvinfo : EIATTR_EXIT_INSTR_OFFSETS
	.align		4
        /*0088*/ 	.byte	0x04, 0x1c
        /*008a*/ 	.short	(.L_583 - .L_582)


	//   ....[0]....
.L_582:
        /*008c*/ 	.word	0x000000f0


	//   ....[1]....
        /*0090*/ 	.word	0x00000550


	//   ....[2]....
        /*0094*/ 	.word	0x00001340


	//   ....[3]....
        /*0098*/ 	.word	0x00001400


	//----- nvinfo : EIATTR_MAX_THREADS
	.align		4
.L_583:
        /*009c*/ 	.byte	0x04, 0x05
        /*009e*/ 	.short	(.L_585 - .L_584)
.L_584:
        /*00a0*/ 	.word	0x00000400
        /*00a4*/ 	.word	0x00000001
        /*00a8*/ 	.word	0x00000001


	//----- nvinfo : EIATTR_CRS_STACK_SIZE
	.align		4
.L_585:
        /*00ac*/ 	.byte	0x04, 0x1e
        /*00ae*/ 	.short	(.L_587 - .L_586)
.L_586:
        /*00b0*/ 	.word	0x00000000


	//----- nvinfo : EIATTR_CBANK_PARAM_SIZE
	.align		4
.L_587:
        /*00b4*/ 	.byte	0x03, 0x19
        /*00b6*/ 	.short	0x0034


	//----- nvinfo : EIATTR_PARAM_CBANK
	.align		4
        /*00b8*/ 	.byte	0x04, 0x0a
        /*00ba*/ 	.short	(.L_589 - .L_588)
	.align		4
.L_588:
        /*00bc*/ 	.word	index@(.nv.constant0._ZN2at6native53_GLOBAL__N__7c5e0505_20_UpSampleNearest1d_cu_19867e3828upsample_nearest1d_out_frameIfXadL_ZNS0_43nearest_neighbor_exact_compute_source_indexEfiiEEEEvPKT_mmmmPS3_f)
        /*00c0*/ 	.short	0x0380
        /*00c2*/ 	.short	0x0034


	//----- nvinfo : EIATTR_SW_WAR
	.align		4
.L_589:
        /*00c4*/ 	.byte	0x04, 0x36
        /*00c6*/ 	.short	(.L_591 - .L_590)
.L_590:
        /*00c8*/ 	.word	0x00000008
.L_591:


//--------------------- .nv.info._ZN2at6native53_GLOBAL__N__7c5e0505_20_UpSampleNearest1d_cu_19867e3828upsample_nearest1d_out_frameIdXadL_ZNS0_43nearest_neighbor_exact_compute_source_indexEfiiEEEEvPKT_mmmmPS3_f --------------------------
	.section	.nv.info._ZN2at6native53_GLOBAL__N__7c5e0505_20_UpSampleNearest1d_cu_19867e3828upsample_nearest1d_out_frameIdXadL_ZNS0_43nearest_neighbor_exact_compute_source_indexEfiiEEEEvPKT_mmmmPS3_f,"",@"SHT_CUDA_INFO"
	.sectionflags	@""
	.align	4


	//----- nvinfo : EIATTR_CUDA_API_VERSION
	.align		4
        /*0000*/ 	.byte	0x04, 0x37
        /*0002*/ 	.short	(.L_593 - .L_592)
.L_592:
        /*0004*/ 	.word	0x00000082


	//----- nvinfo : EIATTR_KPARAM_INFO
	.align		4
.L_593:
        /*0008*/ 	.byte	0x04, 0x17
        /*000a*/ 	.short	(.L_595 - .L_594)
.L_594:
        /*000c*/ 	.word	0x00000000
        /*0010*/ 	.short	0x0006
        /*0012*/ 	.short	0x0030
        /*0014*/ 	.byte	0x00, 0xf0, 0x11, 0x00


	//----- nvinfo : EIATTR_KPARAM_INFO
	.align		4
.L_595:
        /*0018*/ 	.byte	0x04, 0x17
        /*001a*/ 	.short	(.L_597 - .L_596)
.L_596:
        /*001c*/ 	.word	0x00000000
        /*0020*/ 	.short	0x0005
        /*0022*/ 	.short	0x0028
        /*0024*/ 	.byte	0x00, 0xf5, 0x21, 0x00


	//----- nvinfo : EIATTR_KPARAM_INFO
	.align		4
.L_597:
        /*0028*/ 	.byte	0x04, 0x17
        /*002a*/ 	.short	(.L_599 - .L_598)
.L_598:
        /*002c*/ 	.word	0x00000000
        /*0030*/ 	.short	0x0004
        /*0032*/ 	.short	0x0020
        /*0034*/ 	.byte	0x00, 0xf0, 0x21, 0x00


	//----- nvinfo : EIATTR_KPARAM_INFO
	.align		4
.L_599:
        /*0038*/ 	.byte	0x04, 0x17
        /*003a*/ 	.short	(.L_601 - .L_600)
.L_600:
        /*003c*/ 	.word	0x00000000
        /*0040*/ 	.short	0x0003
        /*0042*/ 	.short	0x0018
        /*0044*/ 	.byte	0x00, 0xf0, 0x21, 0x00


	//----- nvinfo : EIATTR_KPARAM_INFO
	.align		4
.L_601:
        /*0048*/ 	.byte	0x04, 0x17
        /*004a*/ 	.short	(.L_603 - .L_602)
.L_602:
        /*004c*/ 	.word	0x00000000
        /*0050*/ 	.short	0x0002
        /*0052*/ 	.short	0x0010
        /*0054*/ 	.byte	0x00, 0xf0, 0x21, 0x00


	//----- nvinfo : EIATTR_KPARAM_INFO
	.align		4
.L_603:
        /*0058*/ 	.byte	0x04, 0x17
        /*005a*/ 	.short	(.L_605 - .L_604)
.L_604:
        /*005c*/ 	.word	0x00000000
        /*0060*/ 	.short	0x0001
        /*0062*/ 	.short	0x0008
        /*0064*/ 	.byte	0x00, 0xf0, 0x21, 0x00


	//----- nvinfo : EIATTR_KPARAM_INFO
	.align		4
.L_605:
        /*0068*/ 	.byte	0x04, 0x17
        /*006a*/ 	.short	(.L_607 - .L_606)
.L_606:
        /*006c*/ 	.word	0x00000000
        /*0070*/ 	.short	0x0000
        /*0072*/ 	.short	0x0000
        /*0074*/ 	.byte	0x00, 0xf5, 0x21, 0x00


	//----- nvinfo : EIATTR_SPARSE_MMA_MASK
	.align		4
.L_607:
        /*0078*/ 	.byte	0x03, 0x50
        /*007a*/ 	.short	0x0000


	//----- nvinfo : EIATTR_MAXREG_COUNT
	.align		4
        /*007c*/ 	.byte	0x03, 0x1b
        /*007e*/ 	.short	0x0040


	//----- nvinfo : EIATTR_MERCURY_ISA_VERSION
	.align		4
        /*0080*/ 	.byte	0x03, 0x5f
        /*0082*/ 	.short	0x0101


	//----- nvinfo : EIATTR_VRC_CTA_INIT_COUNT
	.align		4
        /*0084*/ 	.byte	0x02, 0x4a
	.zero		1
	.zero		1


	//----- nvinfo : EIATTR_EXIT_INSTR_OFFSETS
	.align		4
        /*0088*/ 	.byte	0x04, 0x1c
        /*008a*/ 	.short	(.L_609 - .L_608)


	//   ....[0]....
.L_608:
        /*008c*/ 	.word	0x000000f0


	//   ....[1]....
        /*0090*/ 	.word	0x00000550


	//   ....[2]....
        /*0094*/ 	.word	0x00001340


	//   ....[3]....
        /*0098*/ 	.word	0x00001400


	//----- nvinfo : EIATTR_MAX_THREADS
	.align		4
.L_609:
        /*009c*/ 	.byte	0x04, 0x05
        /*009e*/ 	.short	(.L_611 - .L_610)
.L_610:
        /*00a0*/ 	.word	0x00000400
        /*00a4*/ 	.word	0x00000001
        /*00a8*/ 	.word	0x00000001


	//----- nvinfo : EIATTR_CRS_STACK_SIZE
	.align		4
.L_611:
        /*00ac*/ 	.byte	0x04, 0x1e
        /*00ae*/ 	.short	(.L_613 - .L_612)
.L_612:
        /*00b0*/ 	.word	0x00000000


	//----- nvinfo : EIATTR_CBANK_PARAM_SIZE
	.align		4
.L_613:
        /*00b4*/ 	.byte	0x03, 0x19
        /*00b6*/ 	.short	0x0034


	//----- nvinfo : EIATTR_PARAM_CBANK
	.align		4
        /*00b8*/ 	.byte	0x04, 0x0a
        /*00ba*/ 	.short	(.L_615 - .L_614)
	.align		4
.L_614:
        /*00bc*/ 	.word	index@(.nv.constant0._ZN2at6native53_GLOBAL__N__7c5e0505_20_UpSampleNearest1d_cu_19867e3828upsample_nearest1d_out_frameIdXadL_ZNS0_43nearest_neighbor_exact_compute_source_indexEfiiEEEEvPKT_mmmmPS3_f)
        /*00c0*/ 	.short	0x0380
        /*00c2*/ 	.short	0x0034


	//----- nvinfo : EIATTR_SW_WAR
	.align		4
.L_615:
        /*00c4*/ 	.byte	0x04, 0x36
        /*00c6*/ 	.short	(.L_617 - .L_616)
.L_616:
        /*00c8*/ 	.word	0x00000008
.L_617:


//--------------------- .nv.info._ZN2at6native53_GLOBAL__N__7c5e0505_20_UpSampleNearest1d_cu_19867e3828upsample_nearest1d_out_frameIhXadL_ZNS0_37nearest_neighbor_compute_source_indexEfiiEEEEvPKT_mmmmPS3_f --------------------------
	.section	.nv.info._ZN2at6native53_GLOBAL__N__7c5e0505_20_UpSampleNearest1d_cu_19867e3828upsample_nearest1d_out_frameIhXadL_ZNS0_37nearest_neighbor_compute_source_indexEfiiEEEEvPKT_mmmmPS3_f,"",@"SHT_CUDA_INFO"
	.sectionflags	@""
	.align	4


	//----- nvinfo : EIATTR_CUDA_API_VERSION
	.align		4
        /*0000*/ 	.byte	0x04, 0x37
        /*0002*/ 	.short	(.L_619 - .L_618)
.L_618:
        /*0004*/ 	.word	0x00000082


	//----- nvinfo : EIATTR_KPARAM_INFO
	.align		4
.L_619:
        /*0008*/ 	.byte	0x04, 0x17
        /*000a*/ 	.short	(.L_621 - .L_620)
.L_620:
        /*000c*/ 	.word	0x00000000
        /*0010*/ 	.short	0x0006
        /*0012*/ 	.short	0x0030
        /*0014*/ 	.byte	0x00, 0xf0, 0x11, 0x00


	//----- nvinfo : EIATTR_KPARAM_INFO
	.align		4
.L_621:
        /*0018*/ 	.byte	0x04, 0x17
        /*001a*/ 	.short	(.L_623 - .L_622)
.L_622:
        /*001c*/ 	.word	0x00000000
        /*0020*/ 	.short	0x0005
        /*0022*/ 	.short	0x0028
        /*0024*/ 	.byte	0x00, 0xf5, 0x21, 0x00


	//----- nvinfo : EIATTR_KPARAM_INFO
	.align		4
.L_623:
        /*0028*/ 	.byte	0x04, 0x17
        /*002a*/ 	.short	(.L_625 - .L_624)
.L_624:
        /*002c*/ 	.word	0x00000000
        /*0030*/ 	.short	0x0004
        /*0032*/ 	.short	0x0020
        /*0034*/ 	.byte	0x00, 0xf0, 0x21, 0x00


	//----- nvinfo : EIATTR_KPARAM_INFO
	.align		4
.L_625:
        /*0038*/ 	.byte	0x04, 0x17
        /*003a*/ 	.short	(.L_627 - .L_626)
.L_626:
        /*003c*/ 	.word	0x00000000
        /*0040*/ 	.short	0x0003
        /*0042*/ 	.short	0x0018
        /*0044*/ 	.byte	0x00, 0xf0, 0x21, 0x00


	//----- nvinfo : EIATTR_KPARAM_INFO
	.align		4
.L_627:
        /*0048*/ 	.byte	0x04, 0x17
        /*004a*/ 	.short	(.L_629 - .L_628)
.L_628:
        /*004c*/ 	.word	0x00000000
        /*0050*/ 	.short	0x0002
        /*0052*/ 	.short	0x0010
        /*0054*/ 	.byte	0x00, 0xf0, 0x21, 0x00


	//----- nvinfo : EIATTR_KPARAM_INFO
	.align		4
.L_629:
        /*0058*/ 	.byte	0x04, 0x17
        /*005a*/ 	.short	(.L_631 - .L_630)
.L_630:
        /*005c*/ 	.word	0x00000000
        /*0060*/ 	.short	0x0001
        /*0062*/ 	.short	0x0008
        /*0064*/ 	.byte	0x00, 0xf0, 0x21, 0x00


	//----- nvinfo : EIATTR_KPARAM_INFO
	.align		4
.L_631:
        /*0068*/ 	.byte	0x04, 0x17
        /*006a*/ 	.short	(.L_633 - .L_632)
.L_632:
        /*006c*/ 	.word	0x00000000
        /*0070*/ 	.short	0x0000
        /*0072*/ 	.short	0x0000
        /*0074*/ 	.byte	0x00, 0xf5, 0x21, 0x00


	//----- nvinfo : EIATTR_SPARSE_MMA_MASK
	.align		4
.L_633:
        /*0078*/ 	.byte	0x03, 0x50
        /*007a*/ 	.short	0x0000


	//----- nvinfo : EIATTR_MAXREG_COUNT
	.align		4
        /*007c*/ 	.byte	0x03, 0x1b
        /*007e*/ 	.short	0x0040


	//----- nvinfo : EIATTR_MERCURY_ISA_VERSION
	.align		4
        /*0080*/ 	.byte	0x03, 0x5f
        /*0082*/ 	.short	0x0101


	//----- nvinfo : EIATTR_VRC_CTA_INIT_COUNT
	.align		4
        /*0084*/ 	.byte	0x02, 0x4a
	.zero		1
	.zero		1


	//----- nvinfo : EIATTR_EXIT_INSTR_OFFSETS
	.align		4
        /*0088*/ 	.byte	0x04, 0x1c
        /*008a*/ 	.short	(.L_635 - .L_634)


	//   ....[0]....
.L_634:
        /*008c*/ 	.word	0x000000f0


	//   ....[1]....
        /*0090*/ 	.word	0x00000550


	//   ....[2]....
        /*0094*/ 	.word	0x00001400


	//   ....[3]....
        /*0098*/ 	.word	0x000014e0


	//----- nvinfo : EIATTR_MAX_THREADS
	.align		4
.L_635:
        /*009c*/ 	.byte	0x04, 0x05
        /*009e*/ 	.short	(.L_637 - .L_636)
.L_636:
        /*00a0*/ 	.word	0x00000400
        /*00a4*/ 	.word	0x00000001
        /*00a8*/ 	.word	0x00000001


	//----- nvinfo : EIATTR_CRS_STACK_SIZE
	.align		4
.L_637:
        /*00ac*/ 	.byte	0x04, 0x1e
        /*00ae*/ 	.short	(.L_639 - .L_638)
.L_638:
        /*00b0*/ 	.word	0x00000000


	//----- nvinfo : EIATTR_CBANK_PARAM_SIZE
	.align		4
.L_639:
        /*00b4*/ 	.byte	0x03, 0x19
        /*00b6*/ 	.short	0x0034


	//----- nvinfo : EIATTR_PARAM_CBANK
	.align		4
        /*00b8*/ 	.byte	0x04, 0x0a
        /*00ba*/ 	.short	(.L_641 - .L_640)
	.align		4
.L_640:
        /*00bc*/ 	.word	index@(.nv.constant0._ZN2at6native53_GLOBAL__N__7c5e0505_20_UpSampleNearest1d_cu_19867e3828upsample_nearest1d_out_frameIhXadL_ZNS0_37nearest_neighbor_compute_source_indexEfiiEEEEvPKT_mmmmPS3_f)
        /*00c0*/ 	.short	0x0380
        /*00c2*/ 	.short	0x0034


	//----- nvinfo : EIATTR_SW_WAR
	.align		4
.L_641:
        /*00c4*/ 	.byte	0x04, 0x36
        /*00c6*/ 	.short	(.L_643 - .L_642)
.L_642:
        /*00c8*/ 	.word	0x00000008
.L_643:


//--------------------- .nv.info._ZN2at6native53_GLOBAL__N__7c5e0505_20_UpSampleNearest1d_cu_19867e3828upsample_nearest1d_out_frameIN3c108BFloat16EXadL_ZNS0_37nearest_neighbor_compute_source_indexEfiiEEEEvPKT_mmmmPS5_f --------------------------
	.section	.nv.info._ZN2at6native53_GLOBAL__N__7c5e0505_20_UpSampleNearest1d_cu_19867e3828upsample_nearest1d_out_frameIN3c108BFloat16EXadL_ZNS0_37nearest_neighbor_compute_source_indexEfiiEEEEvPKT_mmmmPS5_f,"",@"SHT_CUDA_INFO"
	.sectionflags	@""
	.align	4


	//----- nvinfo : EIATTR_CUDA_API_VERSION
	.align		4
        /*0000*/ 	.byte	0x04, 0x37
        /*0002*/ 	.short	(.L_645 - .L_644)
.L_644:
        /*0004*/ 	.word	0x00000082


	//----- nvinfo : EIATTR_KPARAM_INFO
	.align		4
.L_645:
        /*0008*/ 	.byte	0x04, 0x17
        /*000a*/ 	.short	(.L_647 - .L_646)
.L_646:
        /*000c*/ 	.word	0x00000000
        /*0010*/ 	.short	0x0006
        /*0012*/ 	.short	0x0030
        /*0014*/ 	.byte	0x00, 0xf0, 0x11, 0x00


	//----- nvinfo : EIATTR_KPARAM_INFO
	.align		4
.L_647:
        /*0018*/ 	.byte	0x04, 0x17
        /*001a*/ 	.short	(.L_649 - .L_648)
.L_648:
        /*001c*/ 	.word	0x00000000
        /*0020*/ 	.short	0x0005
        /*0022*/ 	.short	0x0028
        /*0024*/ 	.byte	0x00, 0xf5, 0x21, 0x00


	//----- nvinfo : EIATTR_KPARAM_INFO
	.align		4
.L_649:
        /*0028*/ 	.byte	0x04, 0x17
        /*002a*/ 	.short	(.L_651 - .L_650)
.L_650:
        /*002c*/ 	.word	0x00000000
        /*0030*/ 	.short	0x0004
        /*0032*/ 	.short	0x0020
        /*0034*/ 	.byte	0x00, 0xf0, 0x21, 0x00


	//----- nvinfo : EIATTR_KPARAM_INFO
	.align		4
.L_651:
        /*0038*/ 	.byte	0x04, 0x17
        /*003a*/ 	.short	(.L_653 - .L_652)
.L_652:
        /*003c*/ 	.word	0x00000000
        /*0040*/ 	.short	0x0003
        /*0042*/ 	.short	0x0018
        /*0044*/ 	.byte	0x00, 0xf0, 0x21, 0x00


	//----- nvinfo : EIATTR_KPARAM_INFO
	.align		4
.L_653:
        /*0048*/ 	.byte	0x04, 0x17
        /*004a*/ 	.short	(.L_655 - .L_654)
.L_654:
        /*004c*/ 	.word	0x00000000
        /*0050*/ 	.short	0x0002
        /*0052*/ 	.short	0x0010
        /*0054*/ 	.byte	0x00, 0xf0, 0x21, 0x00


	//----- nvinfo : EIATTR_KPARAM_INFO
	.align		4
.L_655:
        /*0058*/ 	.byte	0x04, 0x17
        /*005a*/ 	.short	(.L_657 - .L_656)
.L_656:
        /*005c*/ 	.word	0x00000000
        /*0060*/ 	.short	0x0001
        /*0062*/ 	.short	0x0008
        /*0064*/ 	.byte	0x00, 0xf0, 0x21, 0x00


	//----- nvinfo : EIATTR_KPARAM_INFO
	.align		4
.L_657:
        /*0068*/ 	.byte	0x04, 0x17
        /*006a*/ 	.short	(.L_659 - .L_658)
.L_658:
        /*006c*/ 	.word	0x00000000
        /*0070*/ 	.short	0x0000
        /*0072*/ 	.short	0x0000
        /*0074*/ 	.byte	0x00, 0xf5, 0x21, 0x00


	//----- nvinfo : EIATTR_SPARSE_MMA_MASK
	.align		4
.L_659:
        /*0078*/ 	.byte	0x03, 0x50
        /*007a*/ 	.short	0x0000


	//----- nvinfo : EIATTR_MAXREG_COUNT
	.align		4
        /*007c*/ 	.byte	0x03, 0x1b
        /*007e*/ 	.short	0x0040


	//----- nvinfo : EIATTR_MERCURY_ISA_VERSION
	.align		4
        /*0080*/ 	.byte	0x03, 0x5f
        /*0082*/ 	.short	0x0101


	//----- nvinfo : EIATTR_VRC_CTA_INIT_COUNT
	.align		4
        /*0084*/ 	.byte	0x02, 0x4a
	.zero		1
	.zero		1


	//----- nvinfo : EIATTR_EXIT_INSTR_OFFSETS
	.align		4
        /*0088*/ 	.byte	0x04, 0x1c
        /*008a*/ 	.short	(.L_661 - .L_660)


	//   ....[0]....
.L_660:
        /*008c*/ 	.word	0x000000f0


	//   ....[1]....
        /*0090*/ 	.word	0x00000540


	//   ....[2]....
        /*0094*/ 	.word	0x00001330


	//   ....[3]....
        /*0098*/ 	.word	0x000013f0


	//----- nvinfo : EIATTR_MAX_THREADS
	.align		4
.L_661:
        /*009c*/ 	.byte	0x04, 0x05
        /*009e*/ 	.short	(.L_663 - .L_662)
.L_662:
        /*00a0*/ 	.word	0x00000400
        /*00a4*/ 	.word	0x00000001
        /*00a8*/ 	.word	0x00000001


	//----- nvinfo : EIATTR_CRS_STACK_SIZE
	.align		4
.L_663:
        /*00ac*/ 	.byte	0x04, 0x1e
        /*00ae*/ 	.short	(.L_665 - .L_664)
.L_664:
        /*00b0*/ 	.word	0x00000000


	//----- nvinfo : EIATTR_CBANK_PARAM_SIZE
	.align		4
.L_665:
        /*00b4*/ 	.byte	0x03, 0x19
        /*00b6*/ 	.short	0x0034


	//----- nvinfo : EIATTR_PARAM_CBANK
	.align		4
        /*00b8*/ 	.byte	0x04, 0x0a
        /*00ba*/ 	.short	(.L_667 - .L_666)
	.align		4
.L_666:
        /*00bc*/ 	.word	index@(.nv.constant0._ZN2at6native53_GLOBAL__N__7c5e0505_20_UpSampleNearest1d_cu_19867e3828upsample_nearest1d_out_frameIN3c108BFloat16EXadL_ZNS0_37nearest_neighbor_compute_source_indexEfiiEEEEvPKT_mmmmPS5_f)
        /*00c0*/ 	.short	0x0380
        /*00c2*/ 	.short	0x0034


	//----- nvinfo : EIATTR_SW_WAR
	.align		4
.L_667:
        /*00c4*/ 	.byte	0x04, 0x36
        /*00c6*/ 	.short	(.L_669 - .L_668)
.L_668:
        /*00c8*/ 	.word	0x00000008
.L_669:


//--------------------- .nv.info._ZN2at6native53_GLOBAL__N__7c5e0505_20_UpSampleNearest1d_cu_19867e3828upsample_nearest1d_out_frameIN3c104HalfEXadL_ZNS0_37nearest_neighbor_compute_source_indexEfiiEEEEvPKT_mmmmPS5_f --------------------------
	.section	.nv.info._ZN2at6native53_GLOBAL__N__7c5e0505_20_UpSampleNearest1d_cu_19867e3828upsample_nearest1d_out_frameIN3c104HalfEXadL_ZNS0_37nearest_neighbor_compute_source_indexEfiiEEEEvPKT_mmmmPS5_f,"",@"SHT_CUDA_INFO"
	.sectionflags	@""
	.align	4


	//----- nvinfo : EIATTR_CUDA_API_VERSION
	.align		4
        /*0000*/ 	.byte	0x04, 0x37
        /*0002*/ 	.short	(.L_671 - .L_670)
.L_670:
        /*0004*/ 	.word	0x00000082


	//----- nvinfo : EIATTR_KPARAM_INFO
	.align		4
.L_671:
        /*0008*/ 	.byte	0x04, 0x17
        /*000a*/ 	.short	(.L_673 - .L_672)
.L_672:
        /*000c*/ 	.word	0x00000000
        /*0010*/ 	.short	0x0006
        /*0012*/ 	.short	0x0030
        /*0014*/ 	.byte	0x00, 0xf0, 0x11, 0x00


	//----- nvinfo : EIATTR_KPARAM_INFO
	.align		4
.L_673:
        /*0018*/ 	.byte	0x04, 0x17
        /*001a*/ 	.short	(.L_675 - .L_674)
.L_674:
        /*001c*/ 	.word	0x00000000
        /*0020*/ 	.short	0x0005
        /*0022*/ 	.short	0x0028
        /*0024*/ 	.byte	0x00, 0xf5, 0x21, 0x00


	//----- nvinfo : EIATTR_KPARAM_INFO
	.align		4
.L_675:
        /*0028*/ 	.byte	0x04, 0x17
        /*002a*/ 	.short	(.L_677 - .L_676)
.L_676:
        /*002c*/ 	.word	0x00000000
        /*0030*/ 	.short	0x0004
        /*0032*/ 	.short	0x0020
        /*0034*/ 	.byte	0x00, 0xf0, 0x21, 0x00


	//----- nvinfo : EIATTR_KPARAM_INFO
	.align		4
.L_677:
        /*0038*/ 	.byte	0x04, 0x17
        /*003a*/ 	.short	(.L_679 - .L_678)
.L_678:
        /*003c*/ 	.word	0x00000000
        /*0040*/ 	.short	0x0003
        /*0042*/ 	.short	0x0018
        /*0044*/ 	.byte	0x00, 0xf0, 0x21, 0x00


	//----- nvinfo : EIATTR_KPARAM_INFO
	.align		4
.L_679:
        /*0048*/ 	.byte	0x04, 0x17
        /*004a*/ 	.short	(.L_681 - .L_680)
.L_680:
        /*004c*/ 	.word	0x00000000
        /*0050*/ 	.short	0x0002
        /*0052*/ 	.short	0x0010
        /*0054*/ 	.byte	0x00, 0xf0, 0x21, 0x00


	//----- nvinfo : EIATTR_KPARAM_INFO
	.align		4
.L_681:
        /*0058*/ 	.byte	0x04, 0x17
        /*005a*/ 	.short	(.L_683 - .L_682)
.L_682:
        /*005c*/ 	.word	0x00000000
        /*0060*/ 	.short	0x0001
        /*0062*/ 	.short	0x0008
        /*0064*/ 	.byte	0x00, 0xf0, 0x21, 0x00


	//----- nvinfo : EIATTR_KPARAM_INFO
	.align		4
.L_683:
        /*0068*/ 	.byte	0x04, 0x17
        /*006a*/ 	.short	(.L_685 - .L_684)
.L_684:
        /*006c*/ 	.word	0x00000000
        /*0070*/ 	.short	0x0000
        /*0072*/ 	.short	0x0000
        /*0074*/ 	.byte	0x00, 0xf5, 0x21, 0x00


	//----- nvinfo : EIATTR_SPARSE_MMA_MASK
	.align		4
.L_685:
        /*0078*/ 	.byte	0x03, 0x50
        /*007a*/ 	.short	0x0000


	//----- nvinfo : EIATTR_MAXREG_COUNT
	.align		4
        /*007c*/ 	.byte	0x03, 0x1b
        /*007e*/ 	.short	0x0040


	//----- nvinfo : EIATTR_MERCURY_ISA_VERSION
	.align		4
        /*0080*/ 	.byte	0x03, 0x5f
        /*0082*/ 	.short	0x0101


	//----- nvinfo : EIATTR_VRC_CTA_INIT_COUNT
	.align		4
        /*0084*/ 	.byte	0x02, 0x4a
	.zero		1
	.zero		1


	//----- nvinfo : EIATTR_EXIT_INSTR_OFFSETS
	.align		4
        /*0088*/ 	.byte	0x04, 0x1c
        /*008a*/ 	.short	(.L_687 - .L_686)


	//   ....[0]....
.L_686:
        /*008c*/ 	.word	0x000000f0


	//   ....[1]....
        /*0090*/ 	.word	0x00000540


	//   ....[2]....
        /*0094*/ 	.word	0x00001330


	//   ....[3]....
        /*0098*/ 	.word	0x000013f0


	//----- nvinfo : EIATTR_MAX_THREADS
	.align		4
.L_687:
        /*009c*/ 	.byte	0x04, 0x05
        /*009e*/ 	.short	(.L_689 - .L_688)
.L_688:
        /*00a0*/ 	.word	0x00000400
        /*00a4*/ 	.word	0x00000001
        /*00a8*/ 	.word	0x00000001


	//----- nvinfo : EIATTR_CRS_STACK_SIZE
	.align		4
.L_689:
        /*00ac*/ 	.byte	0x04, 0x1e
        /*00ae*/ 	.short	(.L_691 - .L_690)
.L_690:
        /*00b0*/ 	.word	0x00000000


	//----- nvinfo : EIATTR_CBANK_PARAM_SIZE
	.align		4
.L_691:
        /*00b4*/ 	.byte	0x03, 0x19
        /*00b6*/ 	.short	0x0034


	//----- nvinfo : EIATTR_PARAM_CBANK
	.align		4
        /*00b8*/ 	.byte	0x04, 0x0a
        /*00ba*/ 	.short	(.L_693 - .L_692)
	.align		4
.L_692:
        /*00bc*/ 	.word	index@(.nv.constant0._ZN2at6native53_GLOBAL__N__7c5e0505_20_UpSampleNearest1d_cu_19867e3828upsample_nearest1d_out_frameIN3c104HalfEXadL_ZNS0_37nearest_neighbor_compute_source_indexEfiiEEEEvPKT_mmmmPS5_f)
        /*00c0*/ 	.short	0x0380
        /*00c2*/ 	.short	0x0034


	//----- nvinfo : EIATTR_SW_WAR
	.align		4
.L_693:
        /*00c4*/ 	.byte	0x04, 0x36
        /*00c6*/ 	.short	(.L_695 - .L_694)
.L_694:
        /*00c8*/ 	.word	0x00000008
.L_695:


//--------------------- .nv.info._ZN2at6native53_GLOBAL__N__7c5e0505_20_UpSampleNearest1d_cu_19867e3828upsample_nearest1d_out_frameIfXadL_ZNS0_37nearest_neighbor_compute_source_indexEfiiEEEEvPKT_mmmmPS3_f --------------------------
	.section	.nv.info._ZN2at6native53_GLOBAL__N__7c5e0505_20_UpSampleNearest1d_cu_19867e3828upsample_nearest1d_out_frameIfXadL_ZNS0_37nearest_neighbor_compute_source_indexEfiiEEEEvPKT_mmmmPS3_f,"",@"SHT_CUDA_INFO"
	.sectionflags	@""
	.align	4


	//----- nvinfo : EIATTR_CUDA_API_VERSION
	.align		4
        /*0000*/ 	.byte	0x04, 0x37
        /*0002*/ 	.short	(.L_697 - .L_696)
.L_696:
        /*0004*/ 	.word	0x00000082


	//----- nvinfo : EIATTR_KPARAM_INFO
	.align		4
.L_697:
        /*0008*/ 	.byte	0x04, 0x17
        /*000a*/ 	.short	(.L_699 - .L_698)
.L_698:
        /*000c*/ 	.word	0x00000000
        /*0010*/ 	.short	0x0006
        /*0012*/ 	.short	0x0030
        /*0014*/ 	.byte	0x00, 0xf0, 0x11, 0x00


	//----- nvinfo : EIATTR_KPARAM_INFO
	.align		4
.L_699:
        /*0018*/ 	.byte	0x04, 0x17
        /*001a*/ 	.short	(.L_701 - .L_700)
.L_700:
        /*001c*/ 	.word	0x00000000
        /*0020*/ 	.short	0x0005
        /*0022*/ 	.short	0x0028
        /*0024*/ 	.byte	0x00, 0xf5, 0x21, 0x00


	//----- nvinfo : EIATTR_KPARAM_INFO
	.align		4
.L_701:
        /*0028*/ 	.byte	0x04, 0x17
        /*002a*/ 	.short	(.L_703 - .L_702)
.L_702:
        /*002c*/ 	.word	0x00000000
        /*0030*/ 	.short	0x0004
        /*0032*/ 	.short	0x0020
        /*0034*/ 	.byte	0x00, 0xf0, 0x21, 0x00


	//----- nvinfo : EIATTR_KPARAM_INFO
	.align		4
.L_703:
        /*0038*/ 	.byte	0x04, 0x17
        /*003a*/ 	.short	(.L_705 - .L_704)
.L_704:
        /*003c*/ 	.word	0x00000000
        /*0040*/ 	.short	0x0003
        /*0042*/ 	.short	0x0018
        /*0044*/ 	.byte	0x00, 0xf0, 0x21, 0x00


	//----- nvinfo : EIATTR_KPARAM_INFO
	.align		4
.L_705:
        /*0048*/ 	.byte	0x04, 0x17
        /*004a*/ 	.short	(.L_707 - .L_706)
.L_706:
        /*004c*/ 	.word	0x00000000
        /*0050*/ 	.short	0x0002
        /*0052*/ 	.short	0x0010
        /*0054*/ 	.byte	0x00, 0xf0, 0x21, 0x00


	//----- nvinfo : EIATTR_KPARAM_INFO
	.align		4
.L_707:
        /*0058*/ 	.byte	0x04, 0x17
        /*005a*/ 	.short	(.L_709 - .L_708)
.L_708:
        /*005c*/ 	.word	0x00000000
        /*0060*/ 	.short	0x0001
        /*0062*/ 	.short	0x0008
        /*0064*/ 	.byte	0x00, 0xf0, 0x21, 0x00


	//----- nvinfo : EIATTR_KPARAM_INFO
	.align		4
.L_709:
        /*0068*/ 	.byte	0x04, 0x17
        /*006a*/ 	.short	(.L_711 - .L_710)
.L_710:
        /*006c*/ 	.word	0x00000000
        /*0070*/ 	.short	0x0000
        /*0072*/ 	.short	0x0000
        /*0074*/ 	.byte	0x00, 0xf5, 0x21, 0x00


	//----- nvinfo : EIATTR_SPARSE_MMA_MASK
	.align		4
.L_711:
        /*0078*/ 	.byte	0x03, 0x50
        /*007a*/ 	.short	0x0000


	//----- nvinfo : EIATTR_MAXREG_COUNT
	.align		4
        /*007c*/ 	.byte	0x03, 0x1b
        /*007e*/ 	.short	0x0040


	//----- nvinfo : EIATTR_MERCURY_ISA_VERSION
	.align		4
        /*0080*/ 	.byte	0x03, 0x5f
        /*0082*/ 	.short	0x0101


	//----- nvinfo : EIATTR_VRC_CTA_INIT_COUNT
	.align		4
        /*0084*/ 	.byte	0x02, 0x4a
	.zero		1
	.zero		1


	//----- nvinfo : EIATTR_EXIT_INSTR_OFFSETS
	.align		4
        /*0088*/ 	.byte	0x04, 0x1c
        /*008a*/ 	.short	(.L_713 - .L_712)


	//   ....[0]....
.L_712:
        /*008c*/ 	.word	0x000000f0


	//   ....[1]....
        /*0090*/ 	.word	0x00000540


	//   ....[2]....
        /*0094*/ 	.word	0x00001330


	//   ....[3]....
        /*0098*/ 	.word	0x000013f0


	//----- nvinfo : EIATTR_MAX_THREADS
	.align		4
.L_713:
        /*009c*/ 	.byte	0x04, 0x05
        /*009e*/ 	.short	(.L_715 - .L_714)
.L_714:
        /*00a0*/ 	.word	0x00000400
        /*00a4*/ 	.word	0x00000001
        /*00a8*/ 	.word	0x00000001


	//----- nvinfo : EIATTR_CRS_STACK_SIZE
	.align		4
.L_715:
        /*00ac*/ 	.byte	0x04, 0x1e
        /*00ae*/ 	.short	(.L_717 - .L_716)
.L_716:
        /*00b0*/ 	.word	0x00000000


	//----- nvinfo : EIATTR_CBANK_PARAM_SIZE
	.align		4
.L_717:
        /*00b4*/ 	.byte	0x03, 0x19
        /*00b6*/ 	.short	0x0034


	//----- nvinfo : EIATTR_PARAM_CBANK
	.align		4
        /*00b8*/ 	.byte	0x04, 0x0a
        /*00ba*/ 	.short	(.L_719 - .L_718)
	.align		4
.L_718:
        /*00bc*/ 	.word	index@(.nv.constant0._ZN2at6native53_GLOBAL__N__7c5e0505_20_UpSampleNearest1d_cu_19867e3828upsample_nearest1d_out_frameIfXadL_ZNS0_37nearest_neighbor_compute_source_indexEfiiEEEEvPKT_mmmmPS3_f)
        /*00c0*/ 	.short	0x0380
        /*00c2*/ 	.short	0x0034


	//----- nvinfo : EIATTR_SW_WAR
	.align		4
.L_719:
        /*00c4*/ 	.byte	0x04, 0x36
        /*00c6*/ 	.short	(.L_721 - .L_720)
.L_720:
        /*00c8*/ 	.word	0x00000008
.L_721:


//--------------------- .nv.info._ZN2at6native53_GLOBAL__N__7c5e0505_20_UpSampleNearest1d_cu_19867e3828upsample_nearest1d_out_frameIdXadL_ZNS0_37nearest_neighbor_compute_source_indexEfiiEEEEvPKT_mmmmPS3_f --------------------------
	.section	.nv.info._ZN2at6native53_GLOBAL__N__7c5e0505_20_UpSampleNearest1d_cu_19867e3828upsample_nearest1d_out_frameIdXadL_ZNS0_37nearest_neighbor_compute_source_indexEfiiEEEEvPKT_mmmmPS3_f,"",@"SHT_CUDA_INFO"
	.sectionflags	@""
	.align	4


	//----- nvinfo : EIATTR_CUDA_API_VERSION
	.align		4
        /*0000*/ 	.byte	0x04, 0x37
        /*0002*/ 	.short	(.L_723 - .L_722)
.L_722:
        /*0004*/ 	.word	0x00000082


	//----- nvinfo : EIATTR_KPARAM_INFO
	.align		4
.L_723:
        /*0008*/ 	.byte	0x04, 0x17
        /*000a*/ 	.short	(.L_725 - .L_724)
.L_724:
        /*000c*/ 	.word	0x00000000
        /*0010*/ 	.short	0x0006
        /*0012*/ 	.short	0x0030
        /*0014*/ 	.byte	0x00, 0xf0, 0x11, 0x00


	//----- nvinfo : EIATTR_KPARAM_INFO
	.align		4
.L_725:
        /*0018*/ 	.byte	0x04, 0x17
        /*001a*/ 	.short	(.L_727 - .L_726)
.L_726:
        /*001c*/ 	.word	0x00000000
        /*0020*/ 	.short	0x0005
        /*0022*/ 	.short	0x0028
        /*0024*/ 	.byte	0x00, 0xf5, 0x21, 0x00


	//----- nvinfo : EIATTR_KPARAM_INFO
	.align		4
.L_727:
        /*0028*/ 	.byte	0x04, 0x17
        /*002a*/ 	.short	(.L_729 - .L_728)
.L_728:
        /*002c*/ 	.word	0x00000000
        /*0030*/ 	.short	0x0004
        /*0032*/ 	.short	0x0020
        /*0034*/ 	.byte	0x00, 0xf0, 0x21, 0x00


	//----- nvinfo : EIATTR_KPARAM_INFO
	.align		4
.L_729:
        /*0038*/ 	.byte	0x04, 0x17
        /*003a*/ 	.short	(.L_731 - .L_730)
.L_730:
        /*003c*/ 	.word	0x00000000
        /*0040*/ 	.short	0x0003
        /*0042*/ 	.short	0x0018
        /*0044*/ 	.byte	0x00, 0xf0, 0x21, 0x00


	//----- nvinfo : EIATTR_KPARAM_INFO
	.align		4
.L_731:
        /*0048*/ 	.byte	0x04, 0x17
        /*004a*/ 	.short	(.L_733 - .L_732)
.L_732:
        /*004c*/ 	.word	0x00000000
        /*0050*/ 	.short	0x0002
        /*0052*/ 	.short	0x0010
        /*0054*/ 	.byte	0x00, 0xf0, 0x21, 0x00


	//----- nvinfo : EIATTR_KPARAM_INFO
	.align		4
.L_733:
        /*0058*/ 	.byte	0x04, 0x17
        /*005a*/ 	.short	(.L_735 - .L_734)
.L_734:
        /*005c*/ 	.word	0x00000000
        /*0060*/ 	.short	0x0001
        /*0062*/ 	.short	0x0008
        /*0064*/ 	.byte	0x00, 0xf0, 0x21, 0x00


	//----- nvinfo : EIATTR_KPARAM_INFO
	.align		4
.L_735:
        /*0068*/ 	.byte	0x04, 0x17
        /*006a*/ 	.short	(.L_737 - .L_736)
.L_736:
        /*006c*/ 	.word	0x00000000
        /*0070*/ 	.short	0x0000
        /*0072*/ 	.short	0x0000
        /*0074*/ 	.byte	0x00, 0xf5, 0x21, 0x00


	//----- nvinfo : EIATTR_SPARSE_MMA_MASK
	.align		4
.L_737:
        /*0078*/ 	.byte	0x03, 0x50
        /*007a*/ 	.short	0x0000


	//----- nvinfo : EIATTR_MAXREG_COUNT
	.align		4
        /*007c*/ 	.byte	0x03, 0x1b
        /*007e*/ 	.short	0x0040


	//----- nvinfo : EIATTR_MERCURY_ISA_VERSION
	.align		4
        /*0080*/ 	.byte	0x03, 0x5f
        /*0082*/ 	.short	0x0101


	//----- nvinfo : EIATTR_VRC_CTA_INIT_COUNT
	.align		4
        /*0084*/ 	.byte	0x02, 0x4a
	.zero		1
	.zero		1


	//----- nvinfo : EIATTR_EXIT_INSTR_OFFSETS
	.align		4
        /*0088*/ 	.byte	0x04, 0x1c
        /*008a*/ 	.short	(.L_739 - .L_738)


	//   ....[0]....
.L_738:
        /*008c*/ 	.word	0x000000f0


	//   ....[1]....
        /*0090*/ 	.word	0x00000540


	//   ....[2]....
        /*0094*/ 	.word	0x00001330


	//   ....[3]....
        /*0098*/ 	.word	0x000013f0


	//----- nvinfo : EIATTR_MAX_THREADS
	.align		4
.L_739:
        /*009c*/ 	.byte	0x04, 0x05
        /*009e*/ 	.short	(.L_741 - .L_740)
.L_740:
        /*00a0*/ 	.word	0x00000400
        /*00a4*/ 	.word	0x00000001
        /*00a8*/ 	.word	0x00000001


	//----- nvinfo : EIATTR_CRS_STACK_SIZE
	.align		4
.L_741:
        /*00ac*/ 	.byte	0x04, 0x1e
        /*00ae*/ 	.short	(.L_743 - .L_742)
.L_742:
        /*00b0*/ 	.word	0x00000000


	//----- nvinfo : EIATTR_CBANK_PARAM_SIZE
	.align		4
.L_743:
        /*00b4*/ 	.byte	0x03, 0x19
        /*00b6*/ 	.short	0x0034


	//----- nvinfo : EIATTR_PARAM_CBANK
	.align		4
        /*00b8*/ 	.byte	0x04, 0x0a
        /*00ba*/ 	.short	(.L_745 - .L_744)
	.align		4
.L_744:
        /*00bc*/ 	.word	index@(.nv.constant0._ZN2at6native53_GLOBAL__N__7c5e0505_20_UpSampleNearest1d_cu_19867e3828upsample_nearest1d_out_frameIdXadL_ZNS0_37nearest_neighbor_compute_source_indexEfiiEEEEvPKT_mmmmPS3_f)
        /*00c0*/ 	.short	0x0380
        /*00c2*/ 	.short	0x0034


	//----- nvinfo : EIATTR_SW_WAR
	.align		4
.L_745:
        /*00c4*/ 	.byte	0x04, 0x36
        /*00c6*/ 	.short	(.L_747 - .L_746)
.L_746:
        /*00c8*/ 	.word	0x00000008
.L_747:


//--------------------- .nv.callgraph             --------------------------
	.section	.nv.callgraph,"",@"SHT_CUDA_CALLGRAPH"
	.align	4
	.sectionentsize	8
	.align		4
        /*0000*/ 	.word	0x00000000
	.align		4
        /*0004*/ 	.word	0xffffffff
	.align		4
        /*0008*/ 	.word	0x00000000
	.align		4
        /*000c*/ 	.word	0xfffffffe
	.align		4
        /*0010*/ 	.word	0x00000000
	.align		4
        /*0014*/ 	.word	0xfffffffd
	.align		4
        /*0018*/ 	.word	0x00000000
	.align		4
        /*001c*/ 	.word	0xfffffffc


//--------------------- .nv.constant4             --------------------------
	.section	.nv.constant4,"a",@progbits
	.align	8
	.align		8
.nv.constant4:
        /*0000*/ 	.dword	_ZN51_INTERNAL_7c5e0505_20_UpSampleNearest1d_cu_19867e384cuda3std3__45__cpo5beginE
	.align		8
        /*0008*/ 	.dword	_ZN51_INTERNAL_7c5e0505_20_UpSampleNearest1d_cu_19867e384cuda3std3__45__cpo3endE
	.align		8
        /*0010*/ 	.dword	_ZN51_INTERNAL_7c5e0505_20_UpSampleNearest1d_cu_19867e384cuda3std3__45__cpo6cbeginE
	.align		8
        /*0018*/ 	.dword	_ZN51_INTERNAL_7c5e0505_20_UpSampleNearest1d_cu_19867e384cuda3std3__45__cpo4cendE
	.align		8
        /*0020*/ 	.dword	_ZN51_INTERNAL_7c5e0505_20_UpSampleNearest1d_cu_19867e384cuda3std3__45__cpo6rbeginE
	.align		8
        /*0028*/ 	.dword	_ZN51_INTERNAL_7c5e0505_20_UpSampleNearest1d_cu_19867e384cuda3std3__45__cpo4rendE
	.align		8
        /*0030*/ 	.dword	_ZN51_INTERNAL_7c5e0505_20_UpSampleNearest1d_cu_19867e384cuda3std3__45__cpo7crbeginE
	.align		8
        /*0038*/ 	.dword	_ZN51_INTERNAL_7c5e0505_20_UpSampleNearest1d_cu_19867e384cuda3std3__45__cpo5crendE
	.align		8
        /*0040*/ 	.dword	_ZN51_INTERNAL_7c5e0505_20_UpSampleNearest1d_cu_19867e384cuda3std3__453_GLOBAL__N__7c5e0505_20_UpSampleNearest1d_cu_19867e386ignoreE
	.align		8
        /*0048*/ 	.dword	_ZN51_INTERNAL_7c5e0505_20_UpSampleNearest1d_cu_19867e384cuda3std3__419piecewise_constructE
	.align		8
        /*0050*/ 	.dword	_ZN51_INTERNAL_7c5e0505_20_UpSampleNearest1d_cu_19867e384cuda3std3__48in_placeE
	.align		8
        /*0058*/ 	.dword	_ZN51_INTERNAL_7c5e0505_20_UpSampleNearest1d_cu_19867e384cuda3std3__420unreachable_sentinelE
	.align		8
        /*0060*/ 	.dword	_ZN51_INTERNAL_7c5e0505_20_UpSampleNearest1d_cu_19867e384cuda3std6ranges3__45__cpo4swapE
	.align		8
        /*0068*/ 	.dword	_ZN51_INTERNAL_7c5e0505_20_UpSampleNearest1d_cu_19867e384cuda3std6ranges3__45__cpo9iter_moveE
	.align		8
        /*0070*/ 	.dword	_ZN51_INTERNAL_7c5e0505_20_UpSampleNearest1d_cu_19867e384cuda3std6ranges3__45__cpo5beginE
	.align		8
        /*0078*/ 	.dword	_ZN51_INTERNAL_7c5e0505_20_UpSampleNearest1d_cu_19867e384cuda3std6ranges3__45__cpo3endE
	.align		8
        /*0080*/ 	.dword	_ZN51_INTERNAL_7c5e0505_20_UpSampleNearest1d_cu_19867e384cuda3std6ranges3__45__cpo6cbeginE
	.align		8
        /*0088*/ 	.dword	_ZN51_INTERNAL_7c5e0505_20_UpSampleNearest1d_cu_19867e384cuda3std6ranges3__45__cpo4cendE
	.align		8
        /*0090*/ 	.dword	_ZN51_INTERNAL_7c5e0505_20_UpSampleNearest1d_cu_19867e384cuda3std6ranges3__45__cpo7advanceE
	.align		8
        /*0098*/ 	.dword	_ZN51_INTERNAL_7c5e0505_20_UpSampleNearest1d_cu_19867e384cuda3std6ranges3__45__cpo9iter_swapE
	.align		8
        /*00a0*/ 	.dword	_ZN51_INTERNAL_7c5e0505_20_UpSampleNearest1d_cu_19867e384cuda3std6ranges3__45__cpo4nextE
	.align		8
        /*00a8*/ 	.dword	_ZN51_INTERNAL_7c5e0505_20_UpSampleNearest1d_cu_19867e384cuda3std6ranges3__45__cpo4prevE
	.align		8
        /*00b0*/ 	.dword	_ZN51_INTERNAL_7c5e0505_20_UpSampleNearest1d_cu_19867e384cuda3std6ranges3__45__cpo4dataE
	.align		8
        /*00b8*/ 	.dword	_ZN51_INTERNAL_7c5e0505_20_UpSampleNearest1d_cu_19867e384cuda3std6ranges3__45__cpo5cdataE
	.align		8
        /*00c0*/ 	.dword	_ZN51_INTERNAL_7c5e0505_20_UpSampleNearest1d_cu_19867e384cuda3std6ranges3__45__cpo4sizeE
	.align		8
        /*00c8*/ 	.dword	_ZN51_INTERNAL_7c5e0505_20_UpSampleNearest1d_cu_19867e384cuda3std6ranges3__45__cpo5ssizeE
	.align		8
        /*00d0*/ 	.dword	_ZN51_INTERNAL_7c5e0505_20_UpSampleNearest1d_cu_19867e384cuda3std6ranges3__45__cpo8distanceE
	.align		8
        /*00d8*/ 	.dword	_ZN51_INTERNAL_7c5e0505_20_UpSampleNearest1d_cu_19867e386thrust24THRUST_300001_SM_1000_NS6system6detail10sequential3seqE


//--------------------- .text._ZN2at6native53_GLOBAL__N__7c5e0505_20_UpSampleNearest1d_cu_19867e3837upsample_nearest1d_backward_out_frameIhlXadL_ZNS0_46nearest_neighbor_exact_bw_compute_source_indexEfiiEEEEvPKT_mmmmPS3_f --------------------------
	.section	.text._ZN2at6native53_GLOBAL__N__7c5e0505_20_UpSampleNearest1d_cu_19867e3837upsample_nearest1d_backward_out_frameIhlXadL_ZNS0_46nearest_neighbor_exact_bw_compute_source_indexEfiiEEEEvPKT_mmmmPS3_f,"ax",@progbits
	.align	128
.text._ZN2at6native53_GLOBAL__N__7c5e0505_20_UpSampleNearest1d_cu_19867e3837upsample_nearest1d_backward_out_frameIhlXadL_ZNS0_46nearest_neighbor_exact_bw_compute_source_indexEfiiEEEEvPKT_mmmmPS3_f:
        .type           _ZN2at6native53_GLOBAL__N__7c5e0505_20_UpSampleNearest1d_cu_19867e3837upsample_nearest1d_backward_out_frameIhlXadL_ZNS0_46nearest_neighbor_exact_bw_compute_source_indexEfiiEEEEvPKT_mmmmPS3_f,@function
        .size           _ZN2at6native53_GLOBAL__N__7c5e0505_20_UpSampleNearest1d_cu_19867e3837upsample_nearest1d_backward_out_frameIhlXadL_ZNS0_46nearest_neighbor_exact_bw_compute_source_indexEfiiEEEEvPKT_mmmmPS3_f,(.L_x_302 - _ZN2at6native53_GLOBAL__N__7c5e0505_20_UpSampleNearest1d_cu_19867e3837upsample_nearest1d_backward_out_frameIhlXadL_ZNS0_46nearest_neighbor_exact_bw_compute_source_indexEfiiEEEEvPKT_mmmmPS3_f)
        .other          _ZN2at6native53_GLOBAL__N__7c5e0505_20_UpSampleNearest1d_cu_19867e3837upsample_nearest1d_backward_out_frameIhlXadL_ZNS0_46nearest_neighbor_exact_bw_compute_source_indexEfiiEEEEvPKT_mmmmPS3_f,@"STO_CUDA_ENTRY STV_DEFAULT"
_ZN2at6native53_GLOBAL__N__7c5e0505_20_UpSampleNearest1d_cu_19867e3837upsample_nearest1d_backward_out_frameIhlXadL_ZNS0_46nearest_neighbor_exact_bw_compute_source_indexEfiiEEEEvPKT_mmmmPS3_f:
[----:B------:R-:W-:Y:S01]  /*0000*/  LDC R1, c[0x0][0x37c] ;  /* 0x0000df00ff017b82 */ /* 0x000fe20000000800 */
[----:B------:R-:W0:Y:S01]  /*0010*/  S2R R3, SR_TID.X ;  /* 0x0000000000037919 */ /* 0x000e220000002100 */
[----:B------:R-:W1:Y:S06]  /*0020*/  LDCU.64 UR10, c[0x0][0x3a0] ;  /* 0x00007400ff0a77ac */ /* 0x000e6c0008000a00 */
[----:B------:R-:W0:Y:S01]  /*0030*/  S2UR UR5, SR_CTAID.X ;  /* 0x00000000000579c3 */ /* 0x000e220000002500 */
[----:B------:R-:W1:Y:S07]  /*0040*/  LDCU.64 UR8, c[0x0][0x390] ;  /* 0x00007200ff0877ac */ /* 0x000e6e0008000a00 */
[----:B------:R-:W0:Y:S01]  /*0050*/  LDC R0, c[0x0][0x360] ;  /* 0x0000d800ff007b82 */ /* 0x000e220000000800 */
[----:B-1----:R-:W-:-:S02]  /*0060*/  UIMAD UR4, UR11, UR8, URZ ;  /* 0x000000080b0472a4 */ /* 0x002fc4000f8e02ff */
[----:B------:R-:W-:Y:S02]  /*0070*/  UIMAD.WIDE.U32 UR6, UR10, UR8, URZ ;  /* 0x000000080a0672a5 */ /* 0x000fe4000f8e00ff */
[----:B------:R-:W-:-:S04]  /*0080*/  UIMAD UR4, UR10, UR9, UR4 ;  /* 0x000000090a0472a4 */ /* 0x000fc8000f8e0204 */
[----:B------:R-:W-:Y:S01]  /*0090*/  UIADD3 UR4, UPT, UPT, UR7, UR4, URZ ;  /* 0x0000000407047290 */ /* 0x000fe2000fffe0ff */
[----:B0-----:R-:W-:-:S05]  /*00a0*/  IMAD R0, R0, UR5, R3 ;  /* 0x0000000500007c24 */ /* 0x001fca000f8e0203 */
[----:B------:R-:W-:Y:S01]  /*00b0*/  IMAD.U32 R2, RZ, RZ, UR4 ;  /* 0x00000004ff027e24 */ /* 0x000fe2000f8e00ff */
[----:B------:R-:W-:Y:S02]  /*00c0*/  ISETP.LT.U32.AND P0, PT, R0, UR6, PT ;  /* 0x0000000600007c0c */ /* 0x000fe4000bf01070 */
[----:B------:R-:W-:-:S04]  /*00d0*/  SHF.R.S32.HI R5, RZ, 0x1f, R0 ;  /* 0x0000001fff057819 */ /* 0x000fc80000011400 */
[----:B------:R-:W-:-:S13]  /*00e0*/  ISETP.GT.U32.AND.EX P0, PT, R2, R5, PT, P0 ;  /* 0x000000050200720c */ /* 0x000fda0003f04100 */
[----:B------:R-:W-:Y:S05]  /*00f0*/  @!P0 EXIT ;  /* 0x000000000000894d */ /* 0x000fea0003800000 */
[----:B------:R-:W-:Y:S01]  /*0100*/  LOP3.LUT R2, R5, UR11, RZ, 0xfc, !PT ;  /* 0x0000000b05027c12 */ /* 0x000fe2000f8efcff */
[----:B------:R-:W-:Y:S03]  /*0110*/  BSSY.RECONVERGENT B0, `(.L_x_0) ;  /* 0x000001e000007945 */ /* 0x000fe60003800200 */
[----:B------:R-:W-:-:S13]  /*0120*/  ISETP.NE.U32.AND P0, PT, R2, RZ, PT ;  /* 0x000000ff0200720c */ /* 0x000fda0003f05070 */
[----:B------:R-:W-:Y:S05]  /*0130*/  @P0 BRA `(.L_x_1) ;  /* 0x0000000000580947 */ /* 0x000fea0003800000 */
[----:B------:R-:W0:Y:S01]  /*0140*/  I2F.U32.RP R4, UR10 ;  /* 0x0000000a00047d06 */ /* 0x000e220008209000 */
[----:B------:R-:W-:Y:S01]  /*0150*/  ISETP.NE.U32.AND P2, PT, RZ, UR10, PT ;  /* 0x0000000aff007c0c */ /* 0x000fe2000bf45070 */
[----:B------:R-:W-:-:S06]  /*0160*/  IMAD.MOV.U32 R7, RZ, RZ, RZ ;  /* 0x000000ffff077224 */ /* 0x000fcc00078e00ff */
[----:B0-----:R-:W0:Y:S02]  /*0170*/  MUFU.RCP R4, R4 ;  /* 0x0000000400047308 */ /* 0x001e240000001000 */
[----:B0-----:R-:W-:-:S06]  /*0180*/  VIADD R2, R4, 0xffffffe ;  /* 0x0ffffffe04027836 */ /* 0x001fcc0000000000 */
[----:B------:R0:W1:Y:S02]  /*0190*/  F2I.FTZ.U32.TRUNC.NTZ R3, R2 ;  /* 0x0000000200037305 */ /* 0x000064000021f000 */
[----:B0-----:R-:W-:Y:S02]  /*01a0*/  IMAD.MOV.U32 R2, RZ, RZ, RZ ;  /* 0x000000ffff027224 */ /* 0x001fe400078e00ff */
[----:B-1----:R-:W-:-:S04]  /*01b0*/  IMAD.MOV R5, RZ, RZ, -R3 ;  /* 0x000000ffff057224 */ /* 0x002fc800078e0a03 */
[----:B------:R-:W-:-:S04]  /*01c0*/  IMAD R5, R5, UR10, RZ ;  /* 0x0000000a05057c24 */ /* 0x000fc8000f8e02ff */
[----:B------:R-:W-:-:S06]  /*01d0*/  IMAD.HI.U32 R3, R3, R5, R2 ;  /* 0x0000000503037227 */ /* 0x000fcc00078e0002 */
[----:B------:R-:W-:-:S04]  /*01e0*/  IMAD.HI.U32 R6, R3, R0, RZ ;  /* 0x0000000003067227 */ /* 0x000fc800078e00ff */
[----:B------:R-:W-:-:S04]  /*01f0*/  IMAD.MOV R3, RZ, RZ, -R6 ;  /* 0x000000ffff037224 */ /* 0x000fc800078e0a06 */
[----:B------:R-:W-:-:S05]  /*0200*/  IMAD R3, R3, UR10, R0 ;  /* 0x0000000a03037c24 */ /* 0x000fca000f8e0200 */
[----:B------:R-:W-:-:S13]  /*0210*/  ISETP.GE.U32.AND P0, PT, R3, UR10, PT ;  /* 0x0000000a03007c0c */ /* 0x000fda000bf06070 */
[----:B------:R-:W-:Y:S01]  /*0220*/  @P0 VIADD R3, R3, -UR10 ;  /* 0x8000000a03030c36 */ /* 0x000fe20008000000 */
[----:B------:R-:W-:-:S04]  /*0230*/  @P0 IADD3 R6, PT, PT, R6, 0x1, RZ ;  /* 0x0000000106060810 */ /* 0x000fc80007ffe0ff */
[----:B------:R-:W-:-:S13]  /*0240*/  ISETP.GE.U32.AND P1, PT, R3, UR10, PT ;  /* 0x0000000a03007c0c */ /* 0x000fda000bf26070 */
[----:B------:R-:W-:Y:S01]  /*0250*/  @P1 VIADD R6, R6, 0x1 ;  /* 0x0000000106061836 */ /* 0x000fe20000000000 */
[----:B------:R-:W-:-:S05]  /*0260*/  @!P2 LOP3.LUT R6, RZ, UR10, RZ, 0x33, !PT ;  /* 0x0000000aff06ac12 */ /* 0x000fca000f8e33ff */
[----:B------:R-:W-:-:S04]  /*0270*/  IMAD.MOV R5, RZ, RZ, -R6 ;  /* 0x000000ffff057224 */ /* 0x000fc800078e0a06 */
[----:B------:R-:W-:Y:S01]  /*0280*/  IMAD R5, R5, UR10, R0 ;  /* 0x0000000a05057c24 */ /* 0x000fe2000f8e0200 */
[----:B------:R-:W-:Y:S06]  /*0290*/  BRA `(.L_x_2) ;  /* 0x0000000000147947 */ /* 0x000fec0003800000 */
.L_x_1:
[----:B------:R-:W-:-:S07]  /*02a0*/  MOV R4, 0x2c0 ;  /* 0x000002c000047802 */ /* 0x000fce0000000f00 */
[----:B------:R-:W-:Y:S05]  /*02b0*/  CALL.REL.NOINC `($__internal_0_$__cuda_sm20_div_u64) ;  /* 0x0000000800ac7944 */ /* 0x000fea0003c00000 */
[----:B------:R-:W0:Y:S01]  /*02c0*/  LDCU UR4, c[0x0][0x3a0] ;  /* 0x00007400ff0477ac */ /* 0x000e220008000800 */
[----:B------:R-:W-:-:S04]  /*02d0*/  IMAD.MOV R5, RZ, RZ, -R6 ;  /* 0x000000ffff057224 */ /* 0x000fc800078e0a06 */
[----:B0-----:R-:W-:-:S07]  /*02e0*/  IMAD R5, R5, UR4, R0 ;  /* 0x0000000405057c24 */ /* 0x001fce000f8e0200 */
.L_x_2:
[----:B------:R-:W-:Y:S05]  /*02f0*/  BSYNC.RECONVERGENT B0 ;  /* 0x0000000000007941 */ /* 0x000fea0003800200 */
.L_x_0:
[----:B------:R-:W0:Y:S01]  /*0300*/  LDCU UR4, c[0x0][0x394] ;  /* 0x00007280ff0477ac */ /* 0x000e220008000800 */
[----:B------:R-:W-:Y:S01]  /*0310*/  BSSY.RECONVERGENT B0, `(.L_x_3) ;  /* 0x000001a000007945 */ /* 0x000fe20003800200 */
[----:B0-----:R-:W-:-:S04]  /*0320*/  LOP3.LUT R2, R7, UR4, RZ, 0xfc, !PT ;  /* 0x0000000407027c12 */ /* 0x001fc8000f8efcff */
[----:B------:R-:W-:-:S13]  /*0330*/  ISETP.NE.U32.AND P0, PT, R2, RZ, PT ;  /* 0x000000ff0200720c */ /* 0x000fda0003f05070 */
[----:B------:R-:W-:Y:S05]  /*0340*/  @P0 BRA `(.L_x_4) ;  /* 0x00000000004c0947 */ /* 0x000fea0003800000 */
[----:B------:R-:W0:Y:S02]  /*0350*/  LDCU UR4, c[0x0][0x390] ;  /* 0x00007200ff0477ac */ /* 0x000e240008000800 */
[----:B0-----:R-:W0:Y:S01]  /*0360*/  I2F.U32.RP R4, UR4 ;  /* 0x0000000400047d06 */ /* 0x001e220008209000 */
[----:B------:R-:W-:-:S07]  /*0370*/  ISETP.NE.U32.AND P1, PT, RZ, UR4, PT ;  /* 0x00000004ff007c0c */ /* 0x000fce000bf25070 */
[----:B0-----:R-:W0:Y:S02]  /*0380*/  MUFU.RCP R4, R4 ;  /* 0x0000000400047308 */ /* 0x001e240000001000 */
[----:B0-----:R-:W-:-:S06]  /*0390*/  VIADD R2, R4, 0xffffffe ;  /* 0x0ffffffe04027836 */ /* 0x001fcc0000000000 */
[----:B------:R0:W1:Y:S02]  /*03a0*/  F2I.FTZ.U32.TRUNC.NTZ R3, R2 ;  /* 0x0000000200037305 */ /* 0x000064000021f000 */
[----:B0-----:R-:W-:Y:S01]  /*03b0*/  IMAD.MOV.U32 R2, RZ, RZ, RZ ;  /* 0x000000ffff027224 */ /* 0x001fe200078e00ff */
[----:B-1----:R-:W-:-:S05]  /*03c0*/  IADD3 R7, PT, PT, RZ, -R3, RZ ;  /* 0x80000003ff077210 */ /* 0x002fca0007ffe0ff */
[----:B------:R-:W-:-:S04]  /*03d0*/  IMAD R7, R7, UR4, RZ ;  /* 0x0000000407077c24 */ /* 0x000fc8000f8e02ff */
[----:B------:R-:W-:-:S06]  /*03e0*/  IMAD.HI.U32 R3, R3, R7, R2 ;  /* 0x0000000703037227 */ /* 0x000fcc00078e0002 */
[----:B------:R-:W-:-:S04]  /*03f0*/  IMAD.HI.U32 R3, R3, R6, RZ ;  /* 0x0000000603037227 */ /* 0x000fc800078e00ff */
[----:B------:R-:W-:-:S04]  /*0400*/  IMAD.MOV R3, RZ, RZ, -R3 ;  /* 0x000000ffff037224 */ /* 0x000fc800078e0a03 */
[----:B------:R-:W-:-:S05]  /*0410*/  IMAD R4, R3, UR4, R6 ;  /* 0x0000000403047c24 */ /* 0x000fca000f8e0206 */
[----:B------:R-:W-:-:S13]  /*0420*/  ISETP.GE.U32.AND P0, PT, R4, UR4, PT ;  /* 0x0000000404007c0c */ /* 0x000fda000bf06070 */
[----:B------:R-:W-:-:S05]  /*0430*/  @P0 VIADD R4, R4, -UR4 ;  /* 0x8000000404040c36 */ /* 0x000fca0008000000 */
[----:B------:R-:W-:-:S13]  /*0440*/  ISETP.GE.U32.AND P0, PT, R4, UR4, PT ;  /* 0x0000000404007c0c */ /* 0x000fda000bf06070 */
[----:B------:R-:W-:Y:S01]  /*0450*/  @P0 VIADD R4, R4, -UR4 ;  /* 0x8000000404040c36 */ /* 0x000fe20008000000 */
[----:B------:R-:W-:Y:S01]  /*0460*/  @!P1 LOP3.LUT R4, RZ, UR4, RZ, 0x33, !PT ;  /* 0x00000004ff049c12 */ /* 0x000fe2000f8e33ff */
[----:B------:R-:W-:Y:S06]  /*0470*/  BRA `(.L_x_5) ;  /* 0x00000000000c7947 */ /* 0x000fec0003800000 */
.L_x_4:
[----:B------:R-:W-:Y:S01]  /*0480*/  IMAD.MOV.U32 R4, RZ, RZ, R6 ;  /* 0x000000ffff047224 */ /* 0x000fe200078e0006 */
[----:B------:R-:W-:-:S07]  /*0490*/  MOV R6, 0x4b0 ;  /* 0x000004b000067802 */ /* 0x000fce0000000f00 */
[----:B------:R-:W-:Y:S05]  /*04a0*/  CALL.REL.NOINC `($__internal_1_$__cuda_sm20_rem_u64) ;  /* 0x0000000c00447944 */ /* 0x000fea0003c00000 */
.L_x_5:
[----:B------:R-:W-:Y:S05]  /*04b0*/  BSYNC.RECONVERGENT B0 ;  /* 0x0000000000007941 */ /* 0x000fea0003800200 */
.L_x_3:
[----:B------:R-:W0:Y:S01]  /*04c0*/  LDC R6, c[0x0][0x3b0] ;  /* 0x0000ec00ff067b82 */ /* 0x000e220000000800 */
[----:B------:R-:W1:Y:S01]  /*04d0*/  LDCU.64 UR4, c[0x0][0x388] ;  /* 0x00007100ff0477ac */ /* 0x000e620008000a00 */
[----:B------:R-:W-:Y:S02]  /*04e0*/  IADD3 R2, PT, PT, R5, 0x1, RZ ;  /* 0x0000000105027810 */ /* 0x000fe40007ffe0ff */
[----:B------:R-:W-:Y:S02]  /*04f0*/  I2FP.F32.S32 R5, R5 ;  /* 0x0000000500057245 */ /* 0x000fe40000201400 */
[----:B------:R-:W-:Y:S02]  /*0500*/  I2FP.F32.S32 R2, R2 ;  /* 0x0000000200027245 */ /* 0x000fe40000201400 */
[----:B-1----:R-:W-:Y:S01]  /*0510*/  ISETP.NE.U32.AND P0, PT, RZ, UR4, PT ;  /* 0x00000004ff007c0c */ /* 0x002fe2000bf05070 */
[----:B------:R-:W1:Y:S03]  /*0520*/  LDCU UR4, c[0x0][0x398] ;  /* 0x00007300ff0477ac */ /* 0x000e660008000800 */
[----:B------:R-:W-:Y:S01]  /*0530*/  ISETP.NE.AND.EX P0, PT, RZ, UR5, PT, P0 ;  /* 0x00000005ff007c0c */ /* 0x000fe2000bf05300 */
[-C--:B0-----:R-:W-:Y:S01]  /*0540*/  FFMA.FTZ R2, R2, R6.reuse, -0.5 ;  /* 0xbf00000002027423 */ /* 0x081fe20000010006 */
[----:B------:R-:W-:-:S05]  /*0550*/  FFMA.FTZ R6, R5, R6, -0.5 ;  /* 0xbf00000005067423 */ /* 0x000fca0000010006 */
[----:B------:R-:W0:Y:S06]  /*0560*/  F2I.FTZ.CEIL.NTZ R2, R2 ;  /* 0x0000000200027305 */ /* 0x000e2c000021b100 */
[----:B-1----:R-:W-:Y:S05]  /*0570*/  @!P0 EXIT ;  /* 0x000000000000894d */ /* 0x002fea0003800000 */
[----:B------:R-:W1:Y:S01]  /*0580*/  F2I.FTZ.CEIL.NTZ R6, R6 ;  /* 0x0000000600067305 */ /* 0x000e62000021b100 */
[----:B0-----:R-:W-:Y:S01]  /*0590*/  VIMNMX R7, PT, PT, R2, UR4, PT ;  /* 0x0000000402077c48 */ /* 0x001fe2000bfe0100 */
[----:B------:R-:W0:Y:S01]  /*05a0*/  LDCU.64 UR8, c[0x0][0x358] ;  /* 0x00006b00ff0877ac */ /* 0x000e220008000a00 */
[----:B------:R-:W-:Y:S01]  /*05b0*/  UMOV UR5, URZ ;  /* 0x000000ff00057c82 */ /* 0x000fe20008000000 */
[----:B-1----:R-:W-:Y:S01]  /*05c0*/  VIMNMX R8, PT, PT, R6, UR4, PT ;  /* 0x0000000406087c48 */ /* 0x002fe2000bfe0100 */
[----:B------:R-:W-:-:S04]  /*05d0*/  UMOV UR4, URZ ;  /* 0x000000ff00047c82 */ /* 0x000fc80008000000 */
[----:B------:R-:W-:-:S05]  /*05e0*/  IMAD.IADD R9, R7, 0x1, -R8 ;  /* 0x0000000107097824 */ /* 0x000fca00078e0a08 */
[C---:B------:R-:W-:Y:S02]  /*05f0*/  LOP3.LUT R10, R9.reuse, 0xf, RZ, 0xc0, !PT ;  /* 0x0000000f090a7812 */ /* 0x040fe400078ec0ff */
[C---:B------:R-:W-:Y:S02]  /*0600*/  LOP3.LUT R11, R9.reuse, 0x7, RZ, 0xc0, !PT ;  /* 0x00000007090b7812 */ /* 0x040fe400078ec0ff */
[----:B0-----:R-:W-:-:S07]  /*0610*/  LOP3.LUT R5, R9, 0x3, RZ, 0xc0, !PT ;  /* 0x0000000309057812 */ /* 0x001fce00078ec0ff */
.L_x_16:
[----:B0-----:R-:W0:Y:S01]  /*0620*/  LDC R3, c[0x0][0x390] ;  /* 0x0000e400ff037b82 */ /* 0x001e220000000800 */
[----:B------:R-:W1:Y:S01]  /*0630*/  LDCU.64 UR14, c[0x0][0x388] ;  /* 0x00007100ff0e77ac */ /* 0x000e620008000a00 */
[----:B------:R-:W-:Y:S01]  /*0640*/  ISETP.GE.AND P0, PT, R6, R7, PT ;  /* 0x000000070600720c */ /* 0x000fe20003f06270 */
[----:B------:R-:W-:Y:S01]  /*0650*/  BSSY.RECONVERGENT B0, `(.L_x_6) ;  /* 0x000006a000007945 */ /* 0x000fe20003800200 */
[----:B------:R-:W-:Y:S01]  /*0660*/  PRMT R13, RZ, 0x7610, R13 ;  /* 0x00007610ff0d7816 */ /* 0x000fe2000000000d */
[----:B------:R-:W2:Y:S01]  /*0670*/  LDCU UR12, c[0x0][0x398] ;  /* 0x00007300ff0c77ac */ /* 0x000ea20008000800 */
[----:B------:R-:W3:Y:S01]  /*0680*/  LDCU.64 UR10, c[0x0][0x380] ;  /* 0x00007000ff0a77ac */ /* 0x000ee20008000a00 */
[----:B0-----:R-:W-:Y:S01]  /*0690*/  IMAD R3, R3, UR4, R4 ;  /* 0x0000000403037c24 */ /* 0x001fe2000f8e0204 */
[----:B------:R-:W-:-:S03]  /*06a0*/  UIADD3 UR4, UP0, UPT, UR4, 0x1, URZ ;  /* 0x0000000104047890 */ /* 0x000fc6000ff1e0ff */
[----:B--2---:R-:W-:Y:S01]  /*06b0*/  IMAD R12, R3, UR12, R8 ;  /* 0x0000000c030c7c24 */ /* 0x004fe2000f8e0208 */
[----:B------:R-:W-:Y:S02]  /*06c0*/  UIADD3.X UR5, UPT, UPT, URZ, UR5, URZ, UP0, !UPT ;  /* 0x00000005ff057290 */ /* 0x000fe400087fe4ff */
[----:B-1----:R-:W-:-:S04]  /*06d0*/  UISETP.GE.U32.AND UP0, UPT, UR4, UR14, UPT ;  /* 0x0000000e0400728c */ /* 0x002fc8000bf06070 */
[----:B------:R-:W-:Y:S01]  /*06e0*/  UISETP.GE.U32.AND.EX UP0, UPT, UR5, UR15, UPT, UP0 ;  /* 0x0000000f0500728c */ /* 0x000fe2000bf06100 */
[----:B---3--:R-:W-:Y:S10]  /*06f0*/  @P0 BRA `(.L_x_7) ;  /* 0x00000004007c0947 */ /* 0x008ff40003800000 */
[----:B------:R-:W-:Y:S01]  /*0700*/  IMAD.IADD R2, R8, 0x1, -R7 ;  /* 0x0000000108027824 */ /* 0x000fe200078e0a07 */
[----:B------:R-:W-:Y:S01]  /*0710*/  BSSY.RECONVERGENT B1, `(.L_x_8) ;  /* 0x0000026000017945 */ /* 0x000fe20003800200 */
[----:B------:R-:W-:Y:S01]  /*0720*/  ISETP.NE.AND P0, PT, R10, RZ, PT ;  /* 0x000000ff0a00720c */ /* 0x000fe20003f05270 */
[----:B------:R-:W-:Y:S02]  /*0730*/  IMAD.MOV.U32 R13, RZ, RZ, RZ ;  /* 0x000000ffff0d7224 */ /* 0x000fe400078e00ff */
[----:B------:R-:W-:-:S13]  /*0740*/  ISETP.GT.U32.AND P1, PT, R2, -0x10, PT ;  /* 0xfffffff00200780c */ /* 0x000fda0003f24070 */
[----:B------:R-:W-:Y:S05]  /*0750*/  @P1 BRA `(.L_x_9) ;  /* 0x0000000000841947 */ /* 0x000fea0003800000 */
[----:B------:R-:W-:Y:S01]  /*0760*/  LOP3.LUT R14, R9, 0xfffffff0, RZ, 0xc0, !PT ;  /* 0xfffffff0090e7812 */ /* 0x000fe200078ec0ff */
[----:B------:R-:W-:-:S04]  /*0770*/  IMAD.MOV.U32 R13, RZ, RZ, RZ ;  /* 0x000000ffff0d7224 */ /* 0x000fc800078e00ff */
[----:B------:R-:W-:-:S07]  /*0780*/  IMAD.MOV R14, RZ, RZ, -R14 ;  /* 0x000000ffff0e7224 */ /* 0x000fce00078e0a0e */
.L_x_10:
[----:B------:R-:W-:-:S04]  /*0790*/  IADD3 R2, P1, PT, R12, UR10, RZ ;  /* 0x0000000a0c027c10 */ /* 0x000fc8000ff3e0ff */
[----:B------:R-:W-:-:S05]  /*07a0*/  LEA.HI.X.SX32 R3, R12, UR11, 0x1, P1 ;  /* 0x0000000b0c037c11 */ /* 0x000fca00088f0eff */
[----:B------:R-:W2:Y:S04]  /*07b0*/  LDG.E.U8 R22, desc[UR8][R2.64] ;  /* 0x0000000802167981 */ /* 0x000ea8000c1e1100 */
[----:B------:R-:W2:Y:S04]  /*07c0*/  LDG.E.U8 R21, desc[UR8][R2.64+0x1] ;  /* 0x0000010802157981 */ /* 0x000ea8000c1e1100 */
[----:B------:R-:W3:Y:S04]  /*07d0*/  LDG.E.U8 R23, desc[UR8][R2.64+0x2] ;  /* 0x0000020802177981 */ /* 0x000ee8000c1e1100 */
[----:B------:R-:W3:Y:S04]  /*07e0*/  LDG.E.U8 R24, desc[UR8][R2.64+0x3] ;  /* 0x0000030802187981 */ /* 0x000ee8000c1e1100 */
[----:B------:R-:W4:Y:S04]  /*07f0*/  LDG.E.U8 R20, desc[UR8][R2.64+0x4] ;  /* 0x0000040802147981 */ /* 0x000f28000c1e1100 */
[----:B------:R-:W4:Y:S04]  /*0800*/  LDG.E.U8 R19, desc[UR8][R2.64+0x5] ;  /* 0x0000050802137981 */ /* 0x000f28000c1e1100 */
[----:B------:R-:W5:Y:S04]  /*0810*/  LDG.E.U8 R18, desc[UR8][R2.64+0x6] ;  /* 0x0000060802127981 */ /* 0x000f68000c1e1100 */
[----:B------:R-:W5:Y:S04]  /*0820*/  LDG.E.U8 R17, desc[UR8][R2.64+0x7] ;  /* 0x0000070802117981 */ /* 0x000f68000c1e1100 */
[----:B------:R-:W5:Y:S04]  /*0830*/  LDG.E.U8 R16, desc[UR8][R2.64+0x8] ;  /* 0x0000080802107981 */ /* 0x000f68000c1e1100 */
[----:B------:R-:W5:Y:S04]  /*0840*/  LDG.E.U8 R15, desc[UR8][R2.64+0x9] ;  /* 0x00000908020f7981 */ /* 0x000f68000c1e1100 */
[----:B------:R-:W5:Y:S01]  /*0850*/  LDG.E.U8 R26, desc[UR8][R2.64+0xf] ;  /* 0x00000f08021a7981 */ /* 0x000f62000c1e1100 */
[----:B--2---:R-:W-:-:S03]  /*0860*/  IADD3 R25, PT, PT, R21, R13, R22 ;  /* 0x0000000d15197210 */ /* 0x004fc60007ffe016 */
[----:B------:R-:W2:Y:S04]  /*0870*/  LDG.E.U8 R21, desc[UR8][R2.64+0xa] ;  /* 0x00000a0802157981 */ /* 0x000ea8000c1e1100 */
[----:B------:R-:W2:Y:S01]  /*0880*/  LDG.E.U8 R22, desc[UR8][R2.64+0xb] ;  /* 0x00000b0802167981 */ /* 0x000ea2000c1e1100 */
[----:B---3--:R-:W-:-:S03]  /*0890*/  IADD3 R25, PT, PT, R24, R25, R23 ;  /* 0x0000001918197210 */ /* 0x008fc60007ffe017 */
[----:B------:R-:W3:Y:S04]  /*08a0*/  LDG.E.U8 R23, desc[UR8][R2.64+0xc] ;  /* 0x00000c0802177981 */ /* 0x000ee8000c1e1100 */
[----:B------:R-:W3:Y:S04]  /*08b0*/  LDG.E.U8 R24, desc[UR8][R2.64+0xd] ;  /* 0x00000d0802187981 */ /* 0x000ee8000c1e1100 */
[----:B------:R-:W3:Y:S01]  /*08c0*/  LDG.E.U8 R13, desc[UR8][R2.64+0xe] ;  /* 0x00000e08020d7981 */ /* 0x000ee2000c1e1100 */
[----:B----4-:R-:W-:Y:S02]  /*08d0*/  IADD3 R19, PT, PT, R19, R25, R20 ;  /* 0x0000001913137210 */ /* 0x010fe40007ffe014 */
[----:B------:R-:W-:-:S02]  /*08e0*/  IADD3 R14, PT, PT, R14, 0x10, RZ ;  /* 0x000000100e0e7810 */ /* 0x000fc40007ffe0ff */
[----:B-----5:R-:W-:Y:S02]  /*08f0*/  IADD3 R17, PT, PT, R17, R19, R18 ;  /* 0x0000001311117210 */ /* 0x020fe40007ffe012 */
[----:B------:R-:W-:Y:S02]  /*0900*/  ISETP.NE.AND P1, PT, R14, RZ, PT ;  /* 0x000000ff0e00720c */ /* 0x000fe40003f25270 */
[----:B------:R-:W-:Y:S01]  /*0910*/  IADD3 R15, PT, PT, R15, R17, R16 ;  /* 0x000000110f0f7210 */ /* 0x000fe20007ffe010 */
[----:B------:R-:W-:-:S03]  /*0920*/  VIADD R12, R12, 0x10 ;  /* 0x000000100c0c7836 */ /* 0x000fc60000000000 */
[----:B--2---:R-:W-:-:S04]  /*0930*/  IADD3 R21, PT, PT, R22, R15, R21 ;  /* 0x0000000f16157210 */ /* 0x004fc80007ffe015 */
[----:B---3--:R-:W-:-:S04]  /*0940*/  IADD3 R23, PT, PT, R24, R21, R23 ;  /* 0x0000001518177210 */ /* 0x008fc80007ffe017 */
[----:B------:R-:W-:Y:S01]  /*0950*/  IADD3 R13, PT, PT, R26, R23, R13 ;  /* 0x000000171a0d7210 */ /* 0x000fe20007ffe00d */
[----:B------:R-:W-:Y:S06]  /*0960*/  @P1 BRA `(.L_x_10) ;  /* 0xfffffffc00881947 */ /* 0x000fec000383ffff */
.L_x_9:
[----:B------:R-:W-:Y:S05]  /*0970*/  BSYNC.RECONVERGENT B1 ;  /* 0x0000000000017941 */ /* 0x000fea0003800200 */
.L_x_8:
[----:B------:R-:W-:Y:S04]  /*0980*/  BSSY.RECONVERGENT B1, `(.L_x_7) ;  /* 0x0000036000017945 */ /* 0x000fe80003800200 */
[----:B------:R-:W-:Y:S05]  /*0990*/  @!P0 BRA `(.L_x_11) ;  /* 0x0000000000d08947 */ /* 0x000fea0003800000 */
[----:B------:R-:W-:Y:S01]  /*09a0*/  VIADD R2, R10, 0xffffffff ;  /* 0xffffffff0a027836 */ /* 0x000fe20000000000 */
[----:B------:R-:W-:Y:S01]  /*09b0*/  BSSY.RECONVERGENT B2, `(.L_x_12) ;  /* 0x0000014000027945 */ /* 0x000fe20003800200 */
[----:B------:R-:W-:-:S03]  /*09c0*/  ISETP.NE.AND P1, PT, R11, RZ, PT ;  /* 0x000000ff0b00720c */ /* 0x000fc60003f25270 */
[----:B------:R-:W-:-:S13]  /*09d0*/  ISETP.GE.U32.AND P0, PT, R2, 0x7, PT ;  /* 0x000000070200780c */ /* 0x000fda0003f06070 */
[----:B------:R-:W-:Y:S05]  /*09e0*/  @!P0 BRA `(.L_x_13) ;  /* 0x0000000000408947 */ /* 0x000fea0003800000 */
[----:B------:R-:W0:Y:S02]  /*09f0*/  LDCU.64 UR12, c[0x0][0x380] ;  /* 0x00007000ff0c77ac */ /* 0x000e240008000a00 */
[----:B0-----:R-:W-:-:S04]  /*0a00*/  IADD3 R2, P0, PT, R12, UR12, RZ ;  /* 0x0000000c0c027c10 */ /* 0x001fc8000ff1e0ff */
        /* <DEDUP_REMOVED lines=8> */
[----:B------:R-:W5:Y:S01]  /*0a90*/  LDG.E.U8 R21, desc[UR8][R2.64+0x7] ;  /* 0x0000070802157981 */ /* 0x000f62000c1e1100 */
[----:B------:R-:W-:Y:S01]  /*0aa0*/  VIADD R12, R12, 0x8 ;  /* 0x000000080c0c7836 */ /* 0x000fe20000000000 */
[----:B--2---:R-:W-:-:S04]  /*0ab0*/  IADD3 R14, PT, PT, R15, R13, R14 ;  /* 0x0000000d0f0e7210 */ /* 0x004fc80007ffe00e */
[----:B---3--:R-:W-:-:S04]  /*0ac0*/  IADD3 R16, PT, PT, R17, R14, R16 ;  /* 0x0000000e11107210 */ /* 0x008fc80007ffe010 */
[----:B----4-:R-:W-:-:S04]  /*0ad0*/  IADD3 R18, PT, PT, R19, R16, R18 ;  /* 0x0000001013127210 */ /* 0x010fc80007ffe012 */
[----:B-----5:R-:W-:-:S07]  /*0ae0*/  IADD3 R13, PT, PT, R21, R18, R20 ;  /* 0x00000012150d7210 */ /* 0x020fce0007ffe014 */
.L_x_13:
[----:B------:R-:W-:Y:S05]  /*0af0*/  BSYNC.RECONVERGENT B2 ;  /* 0x0000000000027941 */ /* 0x000fea0003800200 */
.L_x_12:
        /* <DEDUP_REMOVED lines=12> */
[----:B------:R-:W3:Y:S01]  /*0bc0*/  LDG.E.U8 R17, desc[UR8][R2.64+0x3] ;  /* 0x0000030802117981 */ /* 0x000ee2000c1e1100 */
[----:B------:R-:W-:Y:S01]  /*0bd0*/  VIADD R12, R12, 0x4 ;  /* 0x000000040c0c7836 */ /* 0x000fe20000000000 */
[----:B--2---:R-:W-:-:S04]  /*0be0*/  IADD3 R13, PT, PT, R15, R13, R14 ;  /* 0x0000000d0f0d7210 */ /* 0x004fc80007ffe00e */
[----:B---3--:R-:W-:-:S07]  /*0bf0*/  IADD3 R13, PT, PT, R17, R13, R16 ;  /* 0x0000000d110d7210 */ /* 0x008fce0007ffe010 */
.L_x_15:
[----:B------:R-:W-:Y:S05]  /*0c00*/  BSYNC.RECONVERGENT B2 ;  /* 0x0000000000027941 */ /* 0x000fea0003800200 */
.L_x_14:
[----:B------:R-:W-:Y:S05]  /*0c10*/  @!P1 BRA `(.L_x_11) ;  /* 0x0000000000309947 */ /* 0x000fea0003800000 */
[----:B------:R-:W0:Y:S02]  /*0c20*/  LDCU.64 UR12, c[0x0][0x380] ;  /* 0x00007000ff0c77ac */ /* 0x000e240008000a00 */
[----:B0-----:R-:W-:-:S04]  /*0c30*/  IADD3 R2, P0, PT, R12, UR12, RZ ;  /* 0x0000000c0c027c10 */ /* 0x001fc8000ff1e0ff */
[----:B------:R-:W-:-:S05]  /*0c40*/  LEA.HI.X.SX32 R3, R12, UR13, 0x1, P0 ;  /* 0x0000000d0c037c11 */ /* 0x000fca00080f0eff */
[----:B------:R-:W2:Y:S01]  /*0c50*/  LDG.E.U8 R12, desc[UR8][R2.64] ;  /* 0x00000008020c7981 */ /* 0x000ea2000c1e1100 */
[----:B------:R-:W-:Y:S02]  /*0c60*/  ISETP.NE.AND P0, PT, R5, 0x1, PT ;  /* 0x000000010500780c */ /* 0x000fe40003f05270 */
[----:B--2---:R-:W-:-:S11]  /*0c70*/  IADD3 R13, PT, PT, R12, R13, RZ ;  /* 0x0000000d0c0d7210 */ /* 0x004fd60007ffe0ff */
[----:B------:R-:W-:Y:S05]  /*0c80*/  @!P0 BRA `(.L_x_11) ;  /* 0x0000000000148947 */ /* 0x000fea0003800000 */
[----:B------:R-:W-:Y:S01]  /*0c90*/  ISETP.NE.AND P0, PT, R5, 0x2, PT ;  /* 0x000000020500780c */ /* 0x000fe20003f05270 */
[----:B------:R-:W2:-:S12]  /*0ca0*/  LDG.E.U8 R12, desc[UR8][R2.64+0x1] ;  /* 0x00000108020c7981 */ /* 0x000e98000c1e1100 */
[----:B------:R-:W3:Y:S01]  /*0cb0*/  @P0 LDG.E.U8 R14, desc[UR8][R2.64+0x2] ;  /* 0x00000208020e0981 */ /* 0x000ee2000c1e1100 */
[----:B--2---:R-:W-:-:S04]  /*0cc0*/  IMAD.IADD R13, R12, 0x1, R13 ;  /* 0x000000010c0d7824 */ /* 0x004fc800078e020d */
[----:B---3--:R-:W-:-:S07]  /*0cd0*/  @P0 IMAD.IADD R13, R14, 0x1, R13 ;  /* 0x000000010e0d0824 */ /* 0x008fce00078e020d */
.L_x_11:
[----:B------:R-:W-:Y:S05]  /*0ce0*/  BSYNC.RECONVERGENT B1 ;  /* 0x0000000000017941 */ /* 0x000fea0003800200 */
.L_x_7:
[----:B------:R-:W-:Y:S05]  /*0cf0*/  BSYNC.RECONVERGENT B0 ;  /* 0x0000000000007941 */ /* 0x000fea0003800200 */
.L_x_6:
[----:B------:R-:W0:Y:S02]  /*0d00*/  LDCU.64 UR10, c[0x0][0x3a8] ;  /* 0x00007500ff0a77ac */ /* 0x000e240008000a00 */
[----:B0-----:R-:W-:-:S04]  /*0d10*/  IADD3 R2, P0, PT, R0, UR10, RZ ;  /* 0x0000000a00027c10 */ /* 0x001fc8000ff1e0ff */
[C---:B------:R-:W-:Y:S01]  /*0d20*/  LEA.HI.X.SX32 R3, R0.reuse, UR11, 0x1, P0 ;  /* 0x0000000b00037c11 */ /* 0x040fe200080f0eff */
[----:B------:R-:W-:-:S04]  /*0d30*/  VIADD R0, R0, UR6 ;  /* 0x0000000600007c36 */ /* 0x000fc80008000000 */
[----:B------:R0:W-:Y:S01]  /*0d40*/  STG.E.U8 desc[UR8][R2.64], R13 ;  /* 0x0000000d02007986 */ /* 0x0001e2000c101108 */
[----:B------:R-:W-:Y:S05]  /*0d50*/  BRA.U !UP0, `(.L_x_16) ;  /* 0xfffffff908307547 */ /* 0x000fea000b83ffff */
[----:B------:R-:W-:Y:S05]  /*0d60*/  EXIT ;  /* 0x000000000000794d */ /* 0x000fea0003800000 */
        .weak           $__internal_0_$__cuda_sm20_div_u64
        .type           $__internal_0_$__cuda_sm20_div_u64,@function
        .size           $__internal_0_$__cuda_sm20_div_u64,($__internal_1_$__cuda_sm20_rem_u64 - $__internal_0_$__cuda_sm20_div_u64)
$__internal_0_$__cuda_sm20_div_u64:
[----:B------:R-:W0:Y:S01]  /*0d70*/  LDCU.64 UR4, c[0x0][0x3a0] ;  /* 0x00007400ff0477ac */ /* 0x000e220008000a00 */
[----:B------:R-:W1:Y:S01]  /*0d80*/  LDC.64 R2, c[0x0][0x3a0] ;  /* 0x0000e800ff027b82 */ /* 0x000e620000000a00 */
[----:B0-----:R-:W0:Y:S08]  /*0d90*/  I2F.U64.RP R10, UR4 ;  /* 0x00000004000a7d12 */ /* 0x001e300008309000 */
[----:B0-----:R-:W0:Y:S02]  /*0da0*/  MUFU.RCP R10, R10 ;  /* 0x0000000a000a7308 */ /* 0x001e240000001000 */
[----:B0-----:R-:W-:-:S06]  /*0db0*/  VIADD R6, R10, 0x1ffffffe ;  /* 0x1ffffffe0a067836 */ /* 0x001fcc0000000000 */
[----:B------:R-:W1:Y:S02]  /*0dc0*/  F2I.U64.TRUNC R6, R6 ;  /* 0x0000000600067311 */ /* 0x000e64000020d800 */
[----:B-1----:R-:W-:-:S04]  /*0dd0*/  IMAD.WIDE.U32 R8, R6, R2, RZ ;  /* 0x0000000206087225 */ /* 0x002fc800078e00ff */
[----:B------:R-:W-:Y:S01]  /*0de0*/  IMAD R9, R6, R3, R9 ;  /* 0x0000000306097224 */ /* 0x000fe200078e0209 */
[----:B------:R-:W-:-:S03]  /*0df0*/  IADD3 R11, P0, PT, RZ, -R8, RZ ;  /* 0x80000008ff0b7210 */ /* 0x000fc60007f1e0ff */
[----:B------:R-:W-:Y:S02]  /*0e00*/  IMAD R9, R7, R2, R9 ;  /* 0x0000000207097224 */ /* 0x000fe400078e0209 */
[----:B------:R-:W-:-:S04]  /*0e10*/  IMAD.HI.U32 R8, R6, R11, RZ ;  /* 0x0000000b06087227 */ /* 0x000fc800078e00ff */
[----:B------:R-:W-:Y:S01]  /*0e20*/  IMAD.X R13, RZ, RZ, ~R9, P0 ;  /* 0x000000ffff0d7224 */ /* 0x000fe200000e0e09 */
[----:B------:R-:W-:-:S03]  /*0e30*/  MOV R9, R6 ;  /* 0x0000000600097202 */ /* 0x000fc60000000f00 */
[-C--:B------:R-:W-:Y:S02]  /*0e40*/  IMAD R15, R7, R13.reuse, RZ ;  /* 0x0000000d070f7224 */ /* 0x080fe400078e02ff */
[----:B------:R-:W-:-:S04]  /*0e50*/  IMAD.WIDE.U32 R8, P0, R6, R13, R8 ;  /* 0x0000000d06087225 */ /* 0x000fc80007800008 */
[----:B------:R-:W-:-:S04]  /*0e60*/  IMAD.HI.U32 R13, R7, R13, RZ ;  /* 0x0000000d070d7227 */ /* 0x000fc800078e00ff */
[----:B------:R-:W-:-:S05]  /*0e70*/  IMAD.HI.U32 R8, P1, R7, R11, R8 ;  /* 0x0000000b07087227 */ /* 0x000fca0007820008 */
[----:B------:R-:W-:Y:S01]  /*0e80*/  IADD3 R9, P2, PT, R15, R8, RZ ;  /* 0x000000080f097210 */ /* 0x000fe20007f5e0ff */
[----:B------:R-:W-:-:S04]  /*0e90*/  IMAD.X R8, R13, 0x1, R7, P0 ;  /* 0x000000010d087824 */ /* 0x000fc800000e0607 */
[----:B------:R-:W-:Y:S01]  /*0ea0*/  IMAD.WIDE.U32 R6, R9, R2, RZ ;  /* 0x0000000209067225 */ /* 0x000fe200078e00ff */
[----:B------:R-:W-:-:S03]  /*0eb0*/  IADD3.X R11, PT, PT, RZ, RZ, R8, P2, P1 ;  /* 0x000000ffff0b7210 */ /* 0x000fc600017e2408 */
[----:B------:R-:W-:Y:S01]  /*0ec0*/  IMAD R7, R9, R3, R7 ;  /* 0x0000000309077224 */ /* 0x000fe200078e0207 */
[----:B------:R-:W-:-:S03]  /*0ed0*/  IADD3 R13, P0, PT, RZ, -R6, RZ ;  /* 0x80000006ff0d7210 */ /* 0x000fc60007f1e0ff */
[----:B------:R-:W-:Y:S02]  /*0ee0*/  IMAD R7, R11, R2, R7 ;  /* 0x000000020b077224 */ /* 0x000fe400078e0207 */
[----:B------:R-:W-:-:S04]  /*0ef0*/  IMAD.HI.U32 R8, R9, R13, RZ ;  /* 0x0000000d09087227 */ /* 0x000fc800078e00ff */
[----:B------:R-:W-:Y:S02]  /*0f00*/  IMAD.X R6, RZ, RZ, ~R7, P0 ;  /* 0x000000ffff067224 */ /* 0x000fe400000e0e07 */
[----:B------:R-:W-:Y:S02]  /*0f10*/  IMAD.MOV.U32 R7, RZ, RZ, RZ ;  /* 0x000000ffff077224 */ /* 0x000fe400078e00ff */
[----:B------:R-:W-:-:S04]  /*0f20*/  IMAD.WIDE.U32 R8, P0, R9, R6, R8 ;  /* 0x0000000609087225 */ /* 0x000fc80007800008 */
[C---:B------:R-:W-:Y:S02]  /*0f30*/  IMAD R10, R11.reuse, R6, RZ ;  /* 0x000000060b0a7224 */ /* 0x040fe400078e02ff */
[----:B------:R-:W-:-:S04]  /*0f40*/  IMAD.HI.U32 R9, P1, R11, R13, R8 ;  /* 0x0000000d0b097227 */ /* 0x000fc80007820008 */
[----:B------:R-:W-:Y:S01]  /*0f50*/  IMAD.HI.U32 R6, R11, R6, RZ ;  /* 0x000000060b067227 */ /* 0x000fe200078e00ff */
[----:B------:R-:W-:-:S03]  /*0f60*/  IADD3 R9, P2, PT, R10, R9, RZ ;  /* 0x000000090a097210 */ /* 0x000fc60007f5e0ff */
[----:B------:R-:W-:Y:S02]  /*0f70*/  IMAD.X R11, R6, 0x1, R11, P0 ;  /* 0x00000001060b7824 */ /* 0x000fe400000e060b */
[----:B------:R-:W-:-:S03]  /*0f80*/  IMAD.HI.U32 R6, R9, R0, RZ ;  /* 0x0000000009067227 */ /* 0x000fc600078e00ff */
[----:B------:R-:W-:Y:S01]  /*0f90*/  IADD3.X R11, PT, PT, RZ, RZ, R11, P2, P1 ;  /* 0x000000ffff0b7210 */ /* 0x000fe200017e240b */
[----:B------:R-:W-:-:S04]  /*0fa0*/  IMAD.WIDE.U32 R6, R9, R5, R6 ;  /* 0x0000000509067225 */ /* 0x000fc800078e0006 */
[C---:B------:R-:W-:Y:S02]  /*0fb0*/  IMAD R9, R11.reuse, R5, RZ ;  /* 0x000000050b097224 */ /* 0x040fe400078e02ff */
[----:B------:R-:W-:-:S04]  /*0fc0*/  IMAD.HI.U32 R6, P0, R11, R0, R6 ;  /* 0x000000000b067227 */ /* 0x000fc80007800006 */
[----:B------:R-:W-:Y:S01]  /*0fd0*/  IMAD.HI.U32 R8, R11, R5, RZ ;  /* 0x000000050b087227 */ /* 0x000fe200078e00ff */
[----:B------:R-:W-:-:S03]  /*0fe0*/  IADD3 R9, P1, PT, R9, R6, RZ ;  /* 0x0000000609097210 */ /* 0x000fc60007f3e0ff */
[----:B------:R-:W-:Y:S02]  /*0ff0*/  IMAD.X R8, RZ, RZ, R8, P0 ;  /* 0x000000ffff087224 */ /* 0x000fe400000e0608 */
[----:B------:R-:W-:-:S03]  /*1000*/  IMAD.WIDE.U32 R6, R9, R2, RZ ;  /* 0x0000000209067225 */ /* 0x000fc600078e00ff */
[----:B------:R-:W-:Y:S01]  /*1010*/  IADD3.X R11, PT, PT, RZ, R8, RZ, P1, !PT ;  /* 0x00000008ff0b7210 */ /* 0x000fe20000ffe4ff */
[----:B------:R-:W-:Y:S01]  /*1020*/  IMAD R7, R9, R3, R7 ;  /* 0x0000000309077224 */ /* 0x000fe200078e0207 */
[----:B------:R-:W-:-:S03]  /*1030*/  IADD3 R13, P1, PT, -R6, R0, RZ ;  /* 0x00000000060d7210 */ /* 0x000fc60007f3e1ff */
[-C--:B------:R-:W-:Y:S01]  /*1040*/  IMAD R6, R11, R2.reuse, R7 ;  /* 0x000000020b067224 */ /* 0x080fe200078e0207 */
[----:B------:R-:W-:-:S03]  /*1050*/  ISETP.GE.U32.AND P0, PT, R13, R2, PT ;  /* 0x000000020d00720c */ /* 0x000fc60003f06070 */
[----:B------:R-:W-:Y:S01]  /*1060*/  IMAD.X R12, R5, 0x1, ~R6, P1 ;  /* 0x00000001050c7824 */ /* 0x000fe200008e0e06 */
[----:B------:R-:W-:Y:S02]  /*1070*/  IADD3 R6, P1, PT, R9, 0x1, RZ ;  /* 0x0000000109067810 */ /* 0x000fe40007f3e0ff */
[----:B------:R-:W-:Y:S02]  /*1080*/  IADD3 R5, P2, PT, R13, -R2, RZ ;  /* 0x800000020d057210 */ /* 0x000fe40007f5e0ff */
[----:B------:R-:W-:Y:S01]  /*1090*/  ISETP.GE.U32.AND.EX P0, PT, R12, R3, PT, P0 ;  /* 0x000000030c00720c */ /* 0x000fe20003f06100 */
[----:B------:R-:W-:Y:S01]  /*10a0*/  IMAD.X R8, RZ, RZ, R11, P1 ;  /* 0x000000ffff087224 */ /* 0x000fe200008e060b */
[----:B------:R-:W-:Y:S01]  /*10b0*/  ISETP.NE.U32.AND P1, PT, R2, RZ, PT ;  /* 0x000000ff0200720c */ /* 0x000fe20003f25070 */
[----:B------:R-:W-:Y:S01]  /*10c0*/  IMAD.X R10, R12, 0x1, ~R3, P2 ;  /* 0x000000010c0a7824 */ /* 0x000fe200010e0e03 */
[----:B------:R-:W-:Y:S02]  /*10d0*/  SEL R9, R6, R9, P0 ;  /* 0x0000000906097207 */ /* 0x000fe40000000000 */
[----:B------:R-:W-:-:S02]  /*10e0*/  SEL R5, R5, R13, P0 ;  /* 0x0000000d05057207 */ /* 0x000fc40000000000 */
[----:B------:R-:W-:Y:S02]  /*10f0*/  SEL R8, R8, R11, P0 ;  /* 0x0000000b08087207 */ /* 0x000fe40000000000 */
[----:B------:R-:W-:Y:S02]  /*1100*/  IADD3 R6, P2, PT, R9, 0x1, RZ ;  /* 0x0000000109067810 */ /* 0x000fe40007f5e0ff */
[----:B------:R-:W-:Y:S02]  /*1110*/  SEL R10, R10, R12, P0 ;  /* 0x0000000c0a0a7207 */ /* 0x000fe40000000000 */
[----:B------:R-:W-:Y:S01]  /*1120*/  ISETP.GE.U32.AND P0, PT, R5, R2, PT ;  /* 0x000000020500720c */ /* 0x000fe20003f06070 */
[----:B------:R-:W-:Y:S02]  /*1130*/  IMAD.X R7, RZ, RZ, R8, P2 ;  /* 0x000000ffff077224 */ /* 0x000fe400010e0608 */
[----:B------:R-:W-:Y:S01]  /*1140*/  HFMA2 R5, -RZ, RZ, 0, 0 ;  /* 0x00000000ff057431 */ /* 0x000fe200000001ff */
[----:B------:R-:W-:-:S02]  /*1150*/  ISETP.NE.AND.EX P1, PT, R3, RZ, PT, P1 ;  /* 0x000000ff0300720c */ /* 0x000fc40003f25310 */
[----:B------:R-:W-:-:S04]  /*1160*/  ISETP.GE.U32.AND.EX P0, PT, R10, R3, PT, P0 ;  /* 0x000000030a00720c */ /* 0x000fc80003f06100 */
[----:B------:R-:W-:Y:S02]  /*1170*/  SEL R6, R6, R9, P0 ;  /* 0x0000000906067207 */ /* 0x000fe40000000000 */
[----:B------:R-:W-:Y:S02]  /*1180*/  SEL R7, R7, R8, P0 ;  /* 0x0000000807077207 */ /* 0x000fe40000000000 */
[----:B------:R-:W-:Y:S02]  /*1190*/  SEL R6, R6, 0xffffffff, P1 ;  /* 0xffffffff06067807 */ /* 0x000fe40000800000 */
[----:B------:R-:W-:Y:S01]  /*11a0*/  SEL R7, R7, 0xffffffff, P1 ;  /* 0xffffffff07077807 */ /* 0x000fe20000800000 */
[----:B------:R-:W-:Y:S06]  /*11b0*/  RET.REL.NODEC R4 `(_ZN2at6native53_GLOBAL__N__7c5e0505_20_UpSampleNearest1d_cu_19867e3837upsample_nearest1d_backward_out_frameIhlXadL_ZNS0_46nearest_neighbor_exact_bw_compute_source_indexEfiiEEEEvPKT_mmmmPS3_f) ;  /* 0xffffffec04907950 */ /* 0x000fec0003c3ffff */
        .weak           $__internal_1_$__cuda_sm20_rem_u64
        .type           $__internal_1_$__cuda_sm20_rem_u64,@function
        .size           $__internal_1_$__cuda_sm20_rem_u64,(.L_x_302 - $__internal_1_$__cuda_sm20_rem_u64)
$__internal_1_$__cuda_sm20_rem_u64:
        /* <DEDUP_REMOVED lines=11> */
[----:B------:R-:W-:Y:S02]  /*1270*/  IMAD.X R15, RZ, RZ, ~R11, P0 ;  /* 0x000000ffff0f7224 */ /* 0x000fe400000e0e0b */
[----:B------:R-:W-:Y:S02]  /*1280*/  IMAD.MOV.U32 R11, RZ, RZ, R8 ;  /* 0x000000ffff0b7224 */ /* 0x000fe400078e0008 */
        /* <DEDUP_REMOVED lines=11> */
[----:B------:R-:W-:-:S03]  /*1340*/  IMAD.HI.U32 R10, R11, R15, RZ ;  /* 0x0000000f0b0a7227 */ /* 0x000fc600078e00ff */
[----:B------:R-:W-:Y:S01]  /*1350*/  IADD3.X R8, PT, PT, RZ, ~R9, RZ, P0, !PT ;  /* 0x80000009ff087210 */ /* 0x000fe200007fe4ff */
[----:B------:R-:W-:-:S04]  /*1360*/  IMAD.MOV.U32 R9, RZ, RZ, RZ ;  /* 0x000000ffff097224 */ /* 0x000fc800078e00ff */
        /* <DEDUP_REMOVED lines=14> */
[----:B------:R-:W-:-:S04]  /*1450*/  IMAD.WIDE.U32 R8, R11, R2, RZ ;  /* 0x000000020b087225 */ /* 0x000fc800078e00ff */
[----:B------:R-:W-:Y:S02]  /*1460*/  IMAD.X R13, RZ, RZ, R10, P1 ;  /* 0x000000ffff0d7224 */ /* 0x000fe400008e060a */
[----:B------:R-:W-:Y:S01]  /*1470*/  IMAD R11, R11, R3, R9 ;  /* 0x000000030b0b7224 */ /* 0x000fe200078e0209 */
[----:B------:R-:W-:-:S03]  /*1480*/  IADD3 R9, P1, PT, -R8, R4, RZ ;  /* 0x0000000408097210 */ /* 0x000fc60007f3e1ff */
[-C--:B------:R-:W-:Y:S01]  /*1490*/  IMAD R4, R13, R2.reuse, R11 ;  /* 0x000000020d047224 */ /* 0x080fe200078e020b */
[----:B------:R-:W-:-:S04]  /*14a0*/  ISETP.GE.U32.AND P0, PT, R9, R2, PT ;  /* 0x000000020900720c */ /* 0x000fc80003f06070 */
[----:B------:R-:W-:Y:S02]  /*14b0*/  IADD3.X R4, PT, PT, ~R4, R7, RZ, P1, !PT ;  /* 0x0000000704047210 */ /* 0x000fe40000ffe5ff */
[----:B------:R-:W-:Y:S02]  /*14c0*/  IADD3 R7, P1, PT, R9, -R2, RZ ;  /* 0x8000000209077210 */ /* 0x000fe40007f3e0ff */
[----:B------:R-:W-:-:S03]  /*14d0*/  ISETP.GE.U32.AND.EX P0, PT, R4, R3, PT, P0 ;  /* 0x000000030400720c */ /* 0x000fc60003f06100 */
[----:B------:R-:W-:Y:S01]  /*14e0*/  IMAD.X R8, R4, 0x1, ~R3, P1 ;  /* 0x0000000104087824 */ /* 0x000fe200008e0e03 */
[----:B------:R-:W-:Y:S02]  /*14f0*/  SEL R7, R7, R9, P0 ;  /* 0x0000000907077207 */ /* 0x000fe40000000000 */
[----:B------:R-:W-:Y:S02]  /*1500*/  ISETP.NE.U32.AND P1, PT, R2, RZ, PT ;  /* 0x000000ff0200720c */ /* 0x000fe40003f25070 */
[----:B------:R-:W-:Y:S01]  /*1510*/  SEL R8, R8, R4, P0 ;  /* 0x0000000408087207 */ /* 0x000fe20000000000 */
[C---:B------:R-:W-:Y:S01]  /*1520*/  IMAD.IADD R4, R7.reuse, 0x1, -R2 ;  /* 0x0000000107047824 */ /* 0x040fe200078e0a02 */
[----:B------:R-:W-:Y:S02]  /*1530*/  ISETP.GE.U32.AND P0, PT, R7, R2, PT ;  /* 0x000000020700720c */ /* 0x000fe40003f06070 */
[----:B------:R-:W-:Y:S02]  /*1540*/  ISETP.NE.AND.EX P1, PT, R3, RZ, PT, P1 ;  /* 0x000000ff0300720c */ /* 0x000fe40003f25310 */
[----:B------:R-:W-:-:S04]  /*1550*/  ISETP.GE.U32.AND.EX P0, PT, R8, R3, PT, P0 ;  /* 0x000000030800720c */ /* 0x000fc80003f06100 */
[----:B------:R-:W-:Y:S01]  /*1560*/  SEL R4, R4, R7, P0 ;  /* 0x0000000704047207 */ /* 0x000fe20000000000 */
[----:B------:R-:W-:-:S03]  /*1570*/  IMAD.MOV.U32 R7, RZ, RZ, 0x0 ;  /* 0x00000000ff077424 */ /* 0x000fc600078e00ff */
[----:B------:R-:W-:Y:S01]  /*1580*/  SEL R4, R4, 0xffffffff, P1 ;  /* 0xffffffff04047807 */ /* 0x000fe20000800000 */
[----:B------:R-:W-:Y:S06]  /*1590*/  RET.REL.NODEC R6 `(_ZN2at6native53_GLOBAL__N__7c5e0505_20_UpSampleNearest1d_cu_19867e3837upsample_nearest1d_backward_out_frameIhlXadL_ZNS0_46nearest_neighbor_exact_bw_compute_source_indexEfiiEEEEvPKT_mmmmPS3_f) ;  /* 0xffffffe806987950 */ /* 0x000fec0003c3ffff */
.L_x_17:
[----:B------:R-:W-:-:S00]  /*15a0*/  BRA `(.L_x_17) ;  /* 0xfffffffc00fc7947 */ /* 0x000fc0000383ffff */
[----:B------:R-:W-:-:S00]  /*15b0*/  NOP ;  /* 0x0000000000007918 */ /* 0x000fc00000000000 */
        /* <DEDUP_REMOVED lines=12> */
.L_x_302:


//--------------------- .text._ZN2at6native53_GLOBAL__N__7c5e0505_20_UpSampleNearest1d_cu_19867e3837upsample_nearest1d_backward_out_frameIN3c108BFloat16EfXadL_ZNS0_46nearest_neighbor_exact_bw_compute_source_indexEfiiEEEEvPKT_mmmmPS5_f --------------------------
	.section	.text._ZN2at6native53_GLOBAL__N__7c5e0505_20_UpSampleNearest1d_cu_19867e3837upsample_nearest1d_backward_out_frameIN3c108BFloat16EfXadL_ZNS0_46nearest_neighbor_exact_bw_compute_source_indexEfiiEEEEvPKT_mmmmPS5_f,"ax",@progbits
	.align	128
.text._ZN2at6native53_GLOBAL__N__7c5e0505_20_UpSampleNearest1d_cu_19867e3837upsample_nearest1d_backward_out_frameIN3c108BFloat16EfXadL_ZNS0_46nearest_neighbor_exact_bw_compute_source_indexEfiiEEEEvPKT_mmmmPS5_f:
        .type           _ZN2at6native53_GLOBAL__N__7c5e0505_20_UpSampleNearest1d_cu_19867e3837upsample_nearest1d_backward_out_frameIN3c108BFloat16EfXadL_ZNS0_46nearest_neighbor_exact_bw_compute_source_indexEfiiEEEEvPKT_mmmmPS5_f,@function
        .size           _ZN2at6native53_GLOBAL__N__7c5e0505_20_UpSampleNearest1d_cu_19867e3837upsample_nearest1d_backward_out_frameIN3c108BFloat16EfXadL_ZNS0_46nearest_neighbor_exact_bw_compute_source_indexEfiiEEEEvPKT_mmmmPS5_f,(.L_x_305 - _ZN2at6native53_GLOBAL__N__7c5e0505_20_UpSampleNearest1d_cu_19867e3837upsample_nearest1d_backward_out_frameIN3c108BFloat16EfXadL_ZNS0_46nearest_neighbor_exact_bw_compute_source_indexEfiiEEEEvPKT_mmmmPS5_f)
        .other          _ZN2at6native53_GLOBAL__N__7c5e0505_20_UpSampleNearest1d_cu_19867e3837upsample_nearest1d_backward_out_frameIN3c108BFloat16EfXadL_ZNS0_46nearest_neighbor_exact_bw_compute_source_indexEfiiEEEEvPKT_mmmmPS5_f,@"STO_CUDA_ENTRY STV_DEFAULT"
_ZN2at6native53_GLOBAL__N__7c5e0505_20_UpSampleNearest1d_cu_19867e3837upsample_nearest1d_backward_out_frameIN3c108BFloat16EfXadL_ZNS0_46nearest_neighbor_exact_bw_compute_source_indexEfiiEEEEvPKT_mmmmPS5_f:
        /* <DEDUP_REMOVED lines=11> */
[----:B------:R-:W-:Y:S02]  /*00b0*/  MOV R2, UR4 ;  /* 0x0000000400027c02 */ /* 0x000fe40008000f00 */
        /* <DEDUP_REMOVED lines=14> */
[----:B0-----:R-:W-:Y:S01]  /*01a0*/  IMAD.MOV.U32 R2, RZ, RZ, RZ ;  /* 0x000000ffff027224 */ /* 0x001fe200078e00ff */
[----:B-1----:R-:W-:-:S05]  /*01b0*/  IADD3 R5, PT, PT, RZ, -R3, RZ ;  /* 0x80000003ff057210 */ /* 0x002fca0007ffe0ff */
[----:B------:R-:W-:-:S04]  /*01c0*/  IMAD R5, R5, UR10, RZ ;  /* 0x0000000a05057c24 */ /* 0x000fc8000f8e02ff */
[----:B------:R-:W-:-:S06]  /*01d0*/  IMAD.HI.U32 R3, R3, R5, R2 ;  /* 0x0000000503037227 */ /* 0x000fcc00078e0002 */
[----:B------:R-:W-:-:S05]  /*01e0*/  IMAD.HI.U32 R6, R3, R0, RZ ;  /* 0x0000000003067227 */ /* 0x000fca00078e00ff */
[----:B------:R-:W-:-:S05]  /*01f0*/  IADD3 R3, PT, PT, -R6, RZ, RZ ;  /* 0x000000ff06037210 */ /* 0x000fca0007ffe1ff */
[----:B------:R-:W-:-:S05]  /*0200*/  IMAD R3, R3, UR10, R0 ;  /* 0x0000000a03037c24 */ /* 0x000fca000f8e0200 */
[----:B------:R-:W-:-:S13]  /*0210*/  ISETP.GE.U32.AND P0, PT, R3, UR10, PT ;  /* 0x0000000a03007c0c */ /* 0x000fda000bf06070 */
[----:B------:R-:W-:Y:S01]  /*0220*/  @P0 VIADD R3, R3, -UR10 ;  /* 0x8000000a03030c36 */ /* 0x000fe20008000000 */
[----:B------:R-:W-:-:S04]  /*0230*/  @P0 IADD3 R6, PT, PT, R6, 0x1, RZ ;  /* 0x0000000106060810 */ /* 0x000fc80007ffe0ff */
[----:B------:R-:W-:-:S13]  /*0240*/  ISETP.GE.U32.AND P1, PT, R3, UR10, PT ;  /* 0x0000000a03007c0c */ /* 0x000fda000bf26070 */
[----:B------:R-:W-:Y:S01]  /*0250*/  @P1 VIADD R6, R6, 0x1 ;  /* 0x0000000106061836 */ /* 0x000fe20000000000 */
[----:B------:R-:W-:-:S04]  /*0260*/  @!P2 LOP3.LUT R6, RZ, UR10, RZ, 0x33, !PT ;  /* 0x0000000aff06ac12 */ /* 0x000fc8000f8e33ff */
[----:B------:R-:W-:-:S05]  /*0270*/  IADD3 R5, PT, PT, -R6, RZ, RZ ;  /* 0x000000ff06057210 */ /* 0x000fca0007ffe1ff */
[----:B------:R-:W-:Y:S01]  /*0280*/  IMAD R5, R5, UR10, R0 ;  /* 0x0000000a05057c24 */ /* 0x000fe2000f8e0200 */
[----:B------:R-:W-:Y:S06]  /*0290*/  BRA `(.L_x_20) ;  /* 0x0000000000147947 */ /* 0x000fec0003800000 */
.L_x_19:
[----:B------:R-:W-:-:S07]  /*02a0*/  MOV R4, 0x2c0 ;  /* 0x000002c000047802 */ /* 0x000fce0000000f00 */
[----:B------:R-:W-:Y:S05]  /*02b0*/  CALL.REL.NOINC `($__internal_2_$__cuda_sm20_div_u64) ;  /* 0x0000000c004c7944 */ /* 0x000fea0003c00000 */
[----:B------:R-:W0:Y:S01]  /*02c0*/  LDCU UR4, c[0x0][0x3a0] ;  /* 0x00007400ff0477ac */ /* 0x000e220008000800 */
[----:B------:R-:W-:-:S05]  /*02d0*/  IADD3 R5, PT, PT, -R6, RZ, RZ ;  /* 0x000000ff06057210 */ /* 0x000fca0007ffe1ff */
[----:B0-----:R-:W-:-:S07]  /*02e0*/  IMAD R5, R5, UR4, R0 ;  /* 0x0000000405057c24 */ /* 0x001fce000f8e0200 */
.L_x_20:
[----:B------:R-:W-:Y:S05]  /*02f0*/  BSYNC.RECONVERGENT B0 ;  /* 0x0000000000007941 */ /* 0x000fea0003800200 */
.L_x_18:
        /* <DEDUP_REMOVED lines=19> */
[----:B------:R-:W-:-:S05]  /*0430*/  @P0 VIADD R4, R4, -UR4 ;  /* 0x8000000404040c36 */ /* 0x000fca0008000000 */
[----:B------:R-:W-:-:S13]  /*0440*/  ISETP.GE.U32.AND P0, PT, R4, UR4, PT ;  /* 0x0000000404007c0c */ /* 0x000fda000bf06070 */
[----:B------:R-:W-:Y:S02]  /*0450*/  @P0 IADD3 R4, PT, PT, R4, -UR4, RZ ;  /* 0x8000000404040c10 */ /* 0x000fe4000fffe0ff */
[----:B------:R-:W-:Y:S01]  /*0460*/  @!P1 LOP3.LUT R4, RZ, UR4, RZ, 0x33, !PT ;  /* 0x00000004ff049c12 */ /* 0x000fe2000f8e33ff */
[----:B------:R-:W-:Y:S06]  /*0470*/  BRA `(.L_x_23) ;  /* 0x00000000000c7947 */ /* 0x000fec0003800000 */
.L_x_22:
[----:B------:R-:W-:Y:S01]  /*0480*/  IMAD.MOV.U32 R4, RZ, RZ, R6 ;  /* 0x000000ffff047224 */ /* 0x000fe200078e0006 */
[----:B------:R-:W-:-:S07]  /*0490*/  MOV R6, 0x4b0 ;  /* 0x000004b000067802 */ /* 0x000fce0000000f00 */
[----:B------:R-:W-:Y:S05]  /*04a0*/  CALL.REL.NOINC `($__internal_3_$__cuda_sm20_rem_u64) ;  /* 0x0000000c00e47944 */ /* 0x000fea0003c00000 */
.L_x_23:
[----:B------:R-:W-:Y:S05]  /*04b0*/  BSYNC.RECONVERGENT B0 ;  /* 0x0000000000007941 */ /* 0x000fea0003800200 */
.L_x_21:
        /* <DEDUP_REMOVED lines=20> */
[----:B------:R-:W-:Y:S02]  /*0600*/  LOP3.LUT R11, R10, 0xfffffff0, RZ, 0xc0, !PT ;  /* 0xfffffff00a0b7812 */ /* 0x000fe400078ec0ff */
[----:B------:R-:W-:Y:S02]  /*0610*/  IADD3 R2, PT, PT, R8, -0x1, RZ ;  /* 0xffffffff08027810 */ /* 0x000fe40007ffe0ff */
[----:B------:R-:W-:Y:S01]  /*0620*/  LOP3.LUT R9, R10, 0xf, RZ, 0xc0, !PT ;  /* 0x0000000f0a097812 */ /* 0x000fe200078ec0ff */
[----:B------:R-:W-:Y:S01]  /*0630*/  IMAD.MOV R11, RZ, RZ, -R11 ;  /* 0x000000ffff0b7224 */ /* 0x000fe200078e0a0b */
[----:B------:R-:W-:Y:S02]  /*0640*/  ISETP.GE.U32.AND P0, PT, R2, 0x3, PT ;  /* 0x000000030200780c */ /* 0x000fe40003f06070 */
[----:B0-----:R-:W-:-:S11]  /*0650*/  LOP3.LUT R10, R10, 0x3, RZ, 0xc0, !PT ;  /* 0x000000030a0a7812 */ /* 0x001fd600078ec0ff */
.L_x_33:
[----:B0-----:R-:W0:Y:S01]  /*0660*/  LDC R3, c[0x0][0x390] ;  /* 0x0000e400ff037b82 */ /* 0x001e220000000800 */
[----:B------:R-:W1:Y:S01]  /*0670*/  LDCU.64 UR12, c[0x0][0x388] ;  /* 0x00007100ff0c77ac */ /* 0x000e620008000a00 */
[----:B------:R-:W-:Y:S01]  /*0680*/  ISETP.GE.AND P1, PT, R5, R6, PT ;  /* 0x000000060500720c */ /* 0x000fe20003f26270 */
[----:B------:R-:W-:Y:S01]  /*0690*/  BSSY.RECONVERGENT B0, `(.L_x_24) ;  /* 0x000008e000007945 */ /* 0x000fe20003800200 */
[----:B------:R-:W-:Y:S01]  /*06a0*/  HFMA2 R14, -RZ, RZ, 0, 0 ;  /* 0x00000000ff0e7431 */ /* 0x000fe200000001ff */
[----:B------:R-:W2:Y:S01]  /*06b0*/  LDCU UR10, c[0x0][0x398] ;  /* 0x00007300ff0a77ac */ /* 0x000ea20008000800 */
[----:B0-----:R-:W-:Y:S01]  /*06c0*/  IMAD R2, R3, UR4, R4 ;  /* 0x0000000403027c24 */ /* 0x001fe2000f8e0204 */
[----:B------:R-:W-:-:S03]  /*06d0*/  UIADD3 UR4, UP0, UPT, UR4, 0x1, URZ ;  /* 0x0000000104047890 */ /* 0x000fc6000ff1e0ff */
[----:B--2---:R-:W-:Y:S01]  /*06e0*/  IMAD R12, R2, UR10, R7 ;  /* 0x0000000a020c7c24 */ /* 0x004fe2000f8e0207 */
[----:B------:R-:W-:Y:S02]  /*06f0*/  UIADD3.X UR5, UPT, UPT, URZ, UR5, URZ, UP0, !UPT ;  /* 0x00000005ff057290 */ /* 0x000fe400087fe4ff */
[----:B-1----:R-:W-:-:S04]  /*0700*/  UISETP.GE.U32.AND UP0, UPT, UR4, UR12, UPT ;  /* 0x0000000c0400728c */ /* 0x002fc8000bf06070 */
[----:B------:R-:W-:Y:S01]  /*0710*/  UISETP.GE.U32.AND.EX UP0, UPT, UR5, UR13, UPT, UP0 ;  /* 0x0000000d0500728c */ /* 0x000fe2000bf06100 */
[----:B------:R-:W-:Y:S10]  /*0720*/  @P1 BRA `(.L_x_25) ;  /* 0x0000000800101947 */ /* 0x000ff40003800000 */
[----:B------:R-:W-:Y:S01]  /*0730*/  IMAD.IADD R2, R7, 0x1, -R6 ;  /* 0x0000000107027824 */ /* 0x000fe200078e0a06 */
[----:B------:R-:W-:Y:S01]  /*0740*/  BSSY.RECONVERGENT B1, `(.L_x_26) ;  /* 0x000003d000017945 */ /* 0x000fe20003800200 */
[----:B------:R-:W-:Y:S02]  /*0750*/  ISETP.NE.AND P1, PT, R9, RZ, PT ;  /* 0x000000ff0900720c */ /* 0x000fe40003f25270 */
[----:B------:R-:W-:Y:S02]  /*0760*/  MOV R14, RZ ;  /* 0x000000ff000e7202 */ /* 0x000fe40000000f00 */
[----:B------:R-:W-:-:S13]  /*0770*/  ISETP.GT.U32.AND P2, PT, R2, -0x10, PT ;  /* 0xfffffff00200780c */ /* 0x000fda0003f44070 */
[----:B------:R-:W-:Y:S05]  /*0780*/  @P2 BRA `(.L_x_27) ;  /* 0x0000000000e02947 */ /* 0x000fea0003800000 */
[----:B------:R-:W-:Y:S01]  /*0790*/  IMAD.MOV.U32 R14, RZ, RZ, RZ ;  /* 0x000000ffff0e7224 */ /* 0x000fe200078e00ff */
[----:B------:R-:W-:-:S07]  /*07a0*/  MOV R13, R11 ;  /* 0x0000000b000d7202 */ /* 0x000fce0000000f00 */
.L_x_28:
[----:B------:R-:W0:Y:S02]  /*07b0*/  LDC.64 R2, c[0x0][0x380] ;  /* 0x0000e000ff027b82 */ /* 0x000e240000000a00 */
[----:B0-----:R-:W-:-:S05]  /*07c0*/  IMAD.WIDE R2, R12, 0x2, R2 ;  /* 0x000000020c027825 */ /* 0x001fca00078e0202 */
[----:B------:R-:W2:Y:S04]  /*07d0*/  LDG.E.U16 R21, desc[UR8][R2.64] ;  /* 0x0000000802157981 */ /* 0x000ea8000c1e1500 */
[----:B------:R-:W3:Y:S04]  /*07e0*/  LDG.E.U16 R24, desc[UR8][R2.64+0x2] ;  /* 0x0000020802187981 */ /* 0x000ee8000c1e1500 */
[----:B------:R-:W4:Y:S04]  /*07f0*/  LDG.E.U16 R22, desc[UR8][R2.64+0x4] ;  /* 0x0000040802167981 */ /* 0x000f28000c1e1500 */
[----:B------:R-:W5:Y:S04]  /*0800*/  LDG.E.U16 R16, desc[UR8][R2.64+0x6] ;  /* 0x0000060802107981 */ /* 0x000f68000c1e1500 */
[----:B------:R-:W5:Y:S04]  /*0810*/  LDG.E.U16 R17, desc[UR8][R2.64+0x8] ;  /* 0x0000080802117981 */ /* 0x000f68000c1e1500 */
[----:B------:R-:W5:Y:S04]  /*0820*/  LDG.E.U16 R15, desc[UR8][R2.64+0xa] ;  /* 0x00000a08020f7981 */ /* 0x000f68000c1e1500 */
[----:B------:R-:W5:Y:S04]  /*0830*/  LDG.E.U16 R18, desc[UR8][R2.64+0xc] ;  /* 0x00000c0802127981 */ /* 0x000f68000c1e1500 */
[----:B------:R-:W5:Y:S04]  /*0840*/  LDG.E.U16 R20, desc[UR8][R2.64+0xe] ;  /* 0x00000e0802147981 */ /* 0x000f68000c1e1500 */
[----:B------:R-:W5:Y:S04]  /*0850*/  LDG.E.U16 R19, desc[UR8][R2.64+0x10] ;  /* 0x0000100802137981 */ /* 0x000f68000c1e1500 */
[----:B------:R-:W5:Y:S01]  /*0860*/  LDG.E.U16 R26, desc[UR8][R2.64+0x1e] ;  /* 0x00001e08021a7981 */ /* 0x000f62000c1e1500 */
[----:B--2---:R-:W-:-:S03]  /*0870*/  IMAD.U32 R23, R21, 0x10000, RZ ;  /* 0x0001000015177824 */ /* 0x004fc600078e00ff */
[----:B------:R-:W2:Y:S01]  /*0880*/  LDG.E.U16 R21, desc[UR8][R2.64+0x12] ;  /* 0x0000120802157981 */ /* 0x000ea2000c1e1500 */
[----:B---3--:R-:W-:Y:S01]  /*0890*/  SHF.L.U32 R24, R24, 0x10, RZ ;  /* 0x0000001018187819 */ /* 0x008fe200000006ff */
[----:B------:R-:W-:Y:S02]  /*08a0*/  FADD.FTZ R23, R23, R14 ;  /* 0x0000000e17177221 */ /* 0x000fe40000010000 */
[----:B------:R-:W3:Y:S02]  /*08b0*/  LDG.E.U16 R14, desc[UR8][R2.64+0x14] ;  /* 0x00001408020e7981 */ /* 0x000ee4000c1e1500 */
[----:B------:R-:W-:Y:S02]  /*08c0*/  FADD.FTZ R24, R23, R24 ;  /* 0x0000001817187221 */ /* 0x000fe40000010000 */
[----:B------:R-:W3:Y:S01]  /*08d0*/  LDG.E.U16 R23, desc[UR8][R2.64+0x16] ;  /* 0x0000160802177981 */ /* 0x000ee2000c1e1500 */
[----:B----4-:R-:W-:-:S03]  /*08e0*/  IMAD.U32 R25, R22, 0x10000, RZ ;  /* 0x0001000016197824 */ /* 0x010fc600078e00ff */
[----:B------:R-:W4:Y:S01]  /*08f0*/  LDG.E.U16 R22, desc[UR8][R2.64+0x18] ;  /* 0x0000180802167981 */ /* 0x000f22000c1e1500 */
[----:B------:R-:W-:-:S03]  /*0900*/  FADD.FTZ R27, R24, R25 ;  /* 0x00000019181b7221 */ /* 0x000fc60000010000 */
[----:B------:R-:W4:Y:S04]  /*0910*/  LDG.E.U16 R25, desc[UR8][R2.64+0x1a] ;  /* 0x00001a0802197981 */ /* 0x000f28000c1e1500 */
[----:B------:R2:W4:Y:S01]  /*0920*/  LDG.E.U16 R24, desc[UR8][R2.64+0x1c] ;  /* 0x00001c0802187981 */ /* 0x000522000c1e1500 */
[----:B-----5:R-:W-:Y:S01]  /*0930*/  SHF.L.U32 R16, R16, 0x10, RZ ;  /* 0x0000001010107819 */ /* 0x020fe200000006ff */
[----:B------:R-:W-:Y:S01]  /*0940*/  IMAD.U32 R17, R17, 0x10000, RZ ;  /* 0x0001000011117824 */ /* 0x000fe200078e00ff */
[----:B------:R-:W-:-:S03]  /*0950*/  SHF.L.U32 R15, R15, 0x10, RZ ;  /* 0x000000100f0f7819 */ /* 0x000fc600000006ff */
[----:B------:R-:W-:-:S04]  /*0960*/  FADD.FTZ R16, R27, R16 ;  /* 0x000000101b107221 */ /* 0x000fc80000010000 */
[----:B------:R-:W-:Y:S01]  /*0970*/  FADD.FTZ R16, R16, R17 ;  /* 0x0000001110107221 */ /* 0x000fe20000010000 */
[----:B------:R-:W-:-:S03]  /*0980*/  IMAD.U32 R18, R18, 0x10000, RZ ;  /* 0x0001000012127824 */ /* 0x000fc600078e00ff */
[----:B------:R-:W-:Y:S01]  /*0990*/  FADD.FTZ R15, R16, R15 ;  /* 0x0000000f100f7221 */ /* 0x000fe20000010000 */
[----:B------:R-:W-:-:S03]  /*09a0*/  SHF.L.U32 R20, R20, 0x10, RZ ;  /* 0x0000001014147819 */ /* 0x000fc600000006ff */
[----:B------:R-:W-:Y:S01]  /*09b0*/  FADD.FTZ R15, R15, R18 ;  /* 0x000000120f0f7221 */ /* 0x000fe20000010000 */
[----:B------:R-:W-:-:S03]  /*09c0*/  IMAD.U32 R16, R19, 0x10000, RZ ;  /* 0x0001000013107824 */ /* 0x000fc600078e00ff */
[----:B------:R-:W-:-:S04]  /*09d0*/  FADD.FTZ R15, R15, R20 ;  /* 0x000000140f0f7221 */ /* 0x000fc80000010000 */
[----:B------:R-:W-:Y:S01]  /*09e0*/  FADD.FTZ R15, R15, R16 ;  /* 0x000000100f0f7221 */ /* 0x000fe20000010000 */
[----:B------:R-:W-:-:S05]  /*09f0*/  VIADD R13, R13, 0x10 ;  /* 0x000000100d0d7836 */ /* 0x000fca0000000000 */
[----:B------:R-:W-:Y:S02]  /*0a00*/  ISETP.NE.AND P2, PT, R13, RZ, PT ;  /* 0x000000ff0d00720c */ /* 0x000fe40003f45270 */
[----:B------:R-:W-:Y:S02]  /*0a10*/  IADD3 R12, PT, PT, R12, 0x10, RZ ;  /* 0x000000100c0c7810 */ /* 0x000fe40007ffe0ff */
[----:B--2---:R-:W-:Y:S01]  /*0a20*/  SHF.L.U32 R2, R21, 0x10, RZ ;  /* 0x0000001015027819 */ /* 0x004fe200000006ff */
[----:B---3--:R-:W-:-:S04]  /*0a30*/  IMAD.U32 R3, R14, 0x10000, RZ ;  /* 0x000100000e037824 */ /* 0x008fc800078e00ff */
[----:B------:R-:W-:Y:S01]  /*0a40*/  FADD.FTZ R2, R15, R2 ;  /* 0x000000020f027221 */ /* 0x000fe20000010000 */
[----:B------:R-:W-:-:S03]  /*0a50*/  SHF.L.U32 R23, R23, 0x10, RZ ;  /* 0x0000001017177819 */ /* 0x000fc600000006ff */
[----:B------:R-:W-:Y:S01]  /*0a60*/  FADD.FTZ R2, R2, R3 ;  /* 0x0000000302027221 */ /* 0x000fe20000010000 */
[----:B----4-:R-:W-:-:S03]  /*0a70*/  IMAD.U32 R3, R22, 0x10000, RZ ;  /* 0x0001000016037824 */ /* 0x010fc600078e00ff */
[----:B------:R-:W-:Y:S01]  /*0a80*/  FADD.FTZ R2, R2, R23 ;  /* 0x0000001702027221 */ /* 0x000fe20000010000 */
[----:B------:R-:W-:-:S03]  /*0a90*/  SHF.L.U32 R25, R25, 0x10, RZ ;  /* 0x0000001019197819 */ /* 0x000fc600000006ff */
[----:B------:R-:W-:Y:S01]  /*0aa0*/  FADD.FTZ R2, R2, R3 ;  /* 0x0000000302027221 */ /* 0x000fe20000010000 */
[----:B------:R-:W-:-:S03]  /*0ab0*/  SHF.L.U32 R3, R24, 0x10, RZ ;  /* 0x0000001018037819 */ /* 0x000fc600000006ff */
[----:B------:R-:W-:Y:S01]  /*0ac0*/  FADD.FTZ R2, R2, R25 ;  /* 0x0000001902027221 */ /* 0x000fe20000010000 */
[----:B------:R-:W-:-:S03]  /*0ad0*/  IMAD.U32 R15, R26, 0x10000, RZ ;  /* 0x000100001a0f7824 */ /* 0x000fc600078e00ff */
[----:B------:R-:W-:-:S04]  /*0ae0*/  FADD.FTZ R2, R2, R3 ;  /* 0x0000000302027221 */ /* 0x000fc80000010000 */
[----:B------:R-:W-:Y:S01]  /*0af0*/  FADD.FTZ R14, R2, R15 ;  /* 0x0000000f020e7221 */ /* 0x000fe20000010000 */
[----:B------:R-:W-:Y:S06]  /*0b00*/  @P2 BRA `(.L_x_28) ;  /* 0xfffffffc00282947 */ /* 0x000fec000383ffff */
.L_x_27:
[----:B------:R-:W-:Y:S05]  /*0b10*/  BSYNC.RECONVERGENT B1 ;  /* 0x0000000000017941 */ /* 0x000fea0003800200 */
.L_x_26:
[----:B------:R-:W-:Y:S05]  /*0b20*/  @!P1 BRA `(.L_x_25) ;  /* 0x0000000400109947 */ /* 0x000fea0003800000 */
[----:B------:R-:W-:Y:S01]  /*0b30*/  IADD3 R2, PT, PT, R9, -0x1, RZ ;  /* 0xffffffff09027810 */ /* 0x000fe20007ffe0ff */
[----:B------:R-:W-:Y:S01]  /*0b40*/  BSSY.RECONVERGENT B1, `(.L_x_29) ;  /* 0x000001f000017945 */ /* 0x000fe20003800200 */
[----:B------:R-:W-:Y:S02]  /*0b50*/  ISETP.NE.AND P2, PT, R8, RZ, PT ;  /* 0x000000ff0800720c */ /* 0x000fe40003f45270 */
[----:B------:R-:W-:-:S13]  /*0b60*/  ISETP.GE.U32.AND P1, PT, R2, 0x7, PT ;  /* 0x000000070200780c */ /* 0x000fda0003f26070 */
[----:B------:R-:W-:Y:S05]  /*0b70*/  @!P1 BRA `(.L_x_30) ;  /* 0x00000000006c9947 */ /* 0x000fea0003800000 */
        /* <DEDUP_REMOVED lines=9> */
[----:B------:R-:W5:Y:S01]  /*0c10*/  LDG.E.U16 R16, desc[UR8][R2.64+0xe] ;  /* 0x00000e0802107981 */ /* 0x000f62000c1e1500 */
[----:B------:R-:W-:Y:S01]  /*0c20*/  IADD3 R12, PT, PT, R12, 0x8, RZ ;  /* 0x000000080c0c7810 */ /* 0x000fe20007ffe0ff */
[----:B--2---:R-:W-:Y:S01]  /*0c30*/  IMAD.U32 R17, R17, 0x10000, RZ ;  /* 0x0001000011117824 */ /* 0x004fe200078e00ff */
[----:B---3--:R-:W-:-:S03]  /*0c40*/  SHF.L.U32 R18, R18, 0x10, RZ ;  /* 0x0000001012127819 */ /* 0x008fc600000006ff */
[----:B------:R-:W-:Y:S01]  /*0c50*/  FADD.FTZ R17, R14, R17 ;  /* 0x000000110e117221 */ /* 0x000fe20000010000 */
[----:B----4-:R-:W-:-:S03]  /*0c60*/  SHF.L.U32 R14, R19, 0x10, RZ ;  /* 0x00000010130e7819 */ /* 0x010fc600000006ff */
[----:B------:R-:W-:Y:S01]  /*0c70*/  FADD.FTZ R17, R17, R18 ;  /* 0x0000001211117221 */ /* 0x000fe20000010000 */
[----:B-----5:R-:W-:-:S03]  /*0c80*/  IMAD.U32 R19, R20, 0x10000, RZ ;  /* 0x0001000014137824 */ /* 0x020fc600078e00ff */
[----:B------:R-:W-:Y:S01]  /*0c90*/  FADD.FTZ R14, R17, R14 ;  /* 0x0000000e110e7221 */ /* 0x000fe20000010000 */
[----:B------:R-:W-:-:S03]  /*0ca0*/  SHF.L.U32 R21, R21, 0x10, RZ ;  /* 0x0000001015157819 */ /* 0x000fc600000006ff */
[----:B------:R-:W-:Y:S01]  /*0cb0*/  FADD.FTZ R14, R14, R19 ;  /* 0x000000130e0e7221 */ /* 0x000fe20000010000 */
[----:B------:R-:W-:-:S03]  /*0cc0*/  SHF.L.U32 R15, R15, 0x10, RZ ;  /* 0x000000100f0f7819 */ /* 0x000fc600000006ff */
[----:B------:R-:W-:Y:S01]  /*0cd0*/  FADD.FTZ R14, R14, R21 ;  /* 0x000000150e0e7221 */ /* 0x000fe20000010000 */
[----:B------:R-:W-:-:S03]  /*0ce0*/  IMAD.U32 R13, R13, 0x10000, RZ ;  /* 0x000100000d0d7824 */ /* 0x000fc600078e00ff */
[----:B------:R-:W-:Y:S01]  /*0cf0*/  FADD.FTZ R14, R14, R15 ;  /* 0x0000000f0e0e7221 */ /* 0x000fe20000010000 */
[----:B------:R-:W-:-:S03]  /*0d00*/  SHF.L.U32 R3, R16, 0x10, RZ ;  /* 0x0000001010037819 */ /* 0x000fc600000006ff */
[----:B------:R-:W-:-:S04]  /*0d10*/  FADD.FTZ R14, R14, R13 ;  /* 0x0000000d0e0e7221 */ /* 0x000fc80000010000 */
[----:B------:R-:W-:-:S07]  /*0d20*/  FADD.FTZ R14, R14, R3 ;  /* 0x000000030e0e7221 */ /* 0x000fce0000010000 */
.L_x_30:
[----:B------:R-:W-:Y:S05]  /*0d30*/  BSYNC.RECONVERGENT B1 ;  /* 0x0000000000017941 */ /* 0x000fea0003800200 */
.L_x_29:
[----:B------:R-:W-:Y:S05]  /*0d40*/  @!P2 BRA `(.L_x_25) ;  /* 0x000000000088a947 */ /* 0x000fea0003800000 */
[----:B------:R-:W-:Y:S01]  /*0d50*/  BSSY.RECONVERGENT B1, `(.L_x_31) ;  /* 0x0000012000017945 */ /* 0x000fe20003800200 */
[----:B------:R-:W-:-:S03]  /*0d60*/  ISETP.NE.AND P1, PT, R10, RZ, PT ;  /* 0x000000ff0a00720c */ /* 0x000fc60003f25270 */
[----:B------:R-:W-:Y:S10]  /*0d70*/  @!P0 BRA `(.L_x_32) ;  /* 0x00000000003c8947 */ /* 0x000ff40003800000 */
[----:B------:R-:W0:Y:S02]  /*0d80*/  LDC.64 R2, c[0x0][0x380] ;  /* 0x0000e000ff027b82 */ /* 0x000e240000000a00 */
[----:B0-----:R-:W-:-:S05]  /*0d90*/  IMAD.WIDE R2, R12, 0x2, R2 ;  /* 0x000000020c027825 */ /* 0x001fca00078e0202 */
[----:B------:R-:W2:Y:S04]  /*0da0*/  LDG.E.U16 R13, desc[UR8][R2.64] ;  /* 0x00000008020d7981 */ /* 0x000ea8000c1e1500 */
[----:B------:R-:W3:Y:S04]  /*0db0*/  LDG.E.U16 R15, desc[UR8][R2.64+0x2] ;  /* 0x00000208020f7981 */ /* 0x000ee8000c1e1500 */
[----:B------:R-:W4:Y:S04]  /*0dc0*/  LDG.E.U16 R17, desc[UR8][R2.64+0x4] ;  /* 0x0000040802117981 */ /* 0x000f28000c1e1500 */
        /* <DEDUP_REMOVED lines=8> */
[----:B------:R-:W-:-:S04]  /*0e50*/  FADD.FTZ R14, R13, R14 ;  /* 0x0000000e0d0e7221 */ /* 0x000fc80000010000 */
[----:B------:R-:W-:-:S07]  /*0e60*/  FADD.FTZ R14, R14, R15 ;  /* 0x0000000f0e0e7221 */ /* 0x000fce0000010000 */
.L_x_32:
[----:B------:R-:W-:Y:S05]  /*0e70*/  BSYNC.RECONVERGENT B1 ;  /* 0x0000000000017941 */ /* 0x000fea0003800200 */
.L_x_31:
[----:B------:R-:W-:Y:S05]  /*0e80*/  @!P1 BRA `(.L_x_25) ;  /* 0x0000000000389947 */ /* 0x000fea0003800000 */
[----:B------:R-:W0:Y:S02]  /*0e90*/  LDC.64 R2, c[0x0][0x380] ;  /* 0x0000e000ff027b82 */ /* 0x000e240000000a00 */
[----:B0-----:R-:W-:-:S05]  /*0ea0*/  IMAD.WIDE R12, R12, 0x2, R2 ;  /* 0x000000020c0c7825 */ /* 0x001fca00078e0202 */
[----:B------:R-:W2:Y:S01]  /*0eb0*/  LDG.E.U16 R2, desc[UR8][R12.64] ;  /* 0x000000080c027981 */ /* 0x000ea2000c1e1500 */
[----:B------:R-:W-:Y:S02]  /*0ec0*/  ISETP.NE.AND P1, PT, R10, 0x1, PT ;  /* 0x000000010a00780c */ /* 0x000fe40003f25270 */
[----:B--2---:R-:W-:-:S05]  /*0ed0*/  SHF.L.U32 R3, R2, 0x10, RZ ;  /* 0x0000001002037819 */ /* 0x004fca00000006ff */
[----:B------:R-:W-:-:S06]  /*0ee0*/  FADD.FTZ R14, R14, R3 ;  /* 0x000000030e0e7221 */ /* 0x000fcc0000010000 */
[----:B------:R-:W-:Y:S05]  /*0ef0*/  @!P1 BRA `(.L_x_25) ;  /* 0x00000000001c9947 */ /* 0x000fea0003800000 */
[----:B------:R-:W-:Y:S01]  /*0f00*/  ISETP.NE.AND P1, PT, R10, 0x2, PT ;  /* 0x000000020a00780c */ /* 0x000fe20003f25270 */
[----:B------:R-:W2:-:S12]  /*0f10*/  LDG.E.U16 R2, desc[UR8][R12.64+0x2] ;  /* 0x000002080c027981 */ /* 0x000e98000c1e1500 */
[----:B------:R-:W3:Y:S01]  /*0f20*/  @P1 LDG.E.U16 R15, desc[UR8][R12.64+0x4] ;  /* 0x000004080c0f1981 */ /* 0x000ee2000c1e1500 */
[----:B--2---:R-:W-:-:S04]  /*0f30*/  IMAD.U32 R3, R2, 0x10000, RZ ;  /* 0x0001000002037824 */ /* 0x004fc800078e00ff */
[----:B------:R-:W-:Y:S01]  /*0f40*/  FADD.FTZ R14, R14, R3 ;  /* 0x000000030e0e7221 */ /* 0x000fe20000010000 */
[----:B---3--:R-:W-:-:S05]  /*0f50*/  @P1 SHF.L.U32 R15, R15, 0x10, RZ ;  /* 0x000000100f0f1819 */ /* 0x008fca00000006ff */
[----:B------:R-:W-:-:S07]  /*0f60*/  @P1 FADD.FTZ R14, R14, R15 ;  /* 0x0000000f0e0e1221 */ /* 0x000fce0000010000 */
.L_x_25:
[----:B------:R-:W-:Y:S05]  /*0f70*/  BSYNC.RECONVERGENT B0 ;  /* 0x0000000000007941 */ /* 0x000fea0003800200 */
.L_x_24:
[----:B------:R-:W0:Y:S01]  /*0f80*/  LDC.64 R2, c[0x0][0x3a8] ;  /* 0x0000ea00ff027b82 */ /* 0x000e220000000a00 */
[----:B------:R-:W-:Y:S01]  /*0f90*/  F2FP.BF16.F32.PACK_AB R14, RZ, R14 ;  /* 0x0000000eff0e723e */ /* 0x000fe200000010ff */
[C---:B0-----:R-:W-:Y:S01]  /*0fa0*/  IMAD.WIDE R2, R0.reuse, 0x2, R2 ;  /* 0x0000000200027825 */ /* 0x041fe200078e0202 */
[----:B------:R-:W-:-:S04]  /*0fb0*/  IADD3 R0, PT, PT, R0, UR6, RZ ;  /* 0x0000000600007c10 */ /* 0x000fc8000fffe0ff */
[----:B------:R0:W-:Y:S01]  /*0fc0*/  STG.E.U16 desc[UR8][R2.64], R14 ;  /* 0x0000000e02007986 */ /* 0x0001e2000c101508 */
[----:B------:R-:W-:Y:S05]  /*0fd0*/  BRA.U !UP0, `(.L_x_33) ;  /* 0xfffffff508a07547 */ /* 0x000fea000b83ffff */
[----:B------:R-:W-:Y:S05]  /*0fe0*/  EXIT ;  /* 0x000000000000794d */ /* 0x000fea0003800000 */
        .weak           $__internal_2_$__cuda_sm20_div_u64
        .type           $__internal_2_$__cuda_sm20_div_u64,@function
        .size           $__internal_2_$__cuda_sm20_div_u64,($__internal_3_$__cuda_sm20_rem_u64 - $__internal_2_$__cuda_sm20_div_u64)
$__internal_2_$__cuda_sm20_div_u64:
        /* <DEDUP_REMOVED lines=10> */
[----:B------:R-:W-:-:S03]  /*1090*/  IMAD.HI.U32 R8, R6, R11, RZ ;  /* 0x0000000b06087227 */ /* 0x000fc600078e00ff */
[----:B------:R-:W-:Y:S02]  /*10a0*/  IADD3.X R13, PT, PT, RZ, ~R9, RZ, P0, !PT ;  /* 0x80000009ff0d7210 */ /* 0x000fe400007fe4ff */
        /* <DEDUP_REMOVED lines=19> */
[----:B------:R-:W-:-:S04]  /*11e0*/  IADD3 R9, P2, PT, R10, R9, RZ ;  /* 0x000000090a097210 */ /* 0x000fc80007f5e0ff */
[----:B------:R-:W-:Y:S01]  /*11f0*/  IADD3.X R11, PT, PT, R6, R11, RZ, P0, !PT ;  /* 0x0000000b060b7210 */ /* 0x000fe200007fe4ff */
[----:B------:R-:W-:-:S03]  /*1200*/  IMAD.HI.U32 R6, R9, R0, RZ ;  /* 0x0000000009067227 */ /* 0x000fc600078e00ff */
[----:B------:R-:W-:Y:S01]  /*1210*/  IADD3.X R11, PT, PT, RZ, RZ, R11, P2, P1 ;  /* 0x000000ffff0b7210 */ /* 0x000fe200017e240b */
[----:B------:R-:W-:-:S04]  /*1220*/  IMAD.WIDE.U32 R6, R9, R5, R6 ;  /* 0x0000000509067225 */ /* 0x000fc800078e0006 */
[C---:B------:R-:W-:Y:S02]  /*1230*/  IMAD R9, R11.reuse, R5, RZ ;  /* 0x000000050b097224 */ /* 0x040fe400078e02ff */
[----:B------:R-:W-:-:S04]  /*1240*/  IMAD.HI.U32 R6, P0, R11, R0, R6 ;  /* 0x000000000b067227 */ /* 0x000fc80007800006 */
[----:B------:R-:W-:Y:S01]  /*1250*/  IMAD.HI.U32 R8, R11, R5, RZ ;  /* 0x000000050b087227 */ /* 0x000fe200078e00ff */
[----:B------:R-:W-:-:S04]  /*1260*/  IADD3 R9, P1, PT, R9, R6, RZ ;  /* 0x0000000609097210 */ /* 0x000fc80007f3e0ff */
[----:B------:R-:W-:Y:S01]  /*1270*/  IADD3.X R8, PT, PT, R8, RZ, RZ, P0, !PT ;  /* 0x000000ff08087210 */ /* 0x000fe200007fe4ff */
        /* <DEDUP_REMOVED lines=9> */
[----:B------:R-:W-:Y:S02]  /*1310*/  ISETP.GE.U32.AND.EX P0, PT, R12, R3, PT, P0 ;  /* 0x000000030c00720c */ /* 0x000fe40003f06100 */
[----:B------:R-:W-:Y:S02]  /*1320*/  IADD3.X R8, PT, PT, RZ, R11, RZ, P1, !PT ;  /* 0x0000000bff087210 */ /* 0x000fe40000ffe4ff */
[----:B------:R-:W-:Y:S02]  /*1330*/  SEL R9, R6, R9, P0 ;  /* 0x0000000906097207 */ /* 0x000fe40000000000 */
[----:B------:R-:W-:-:S02]  /*1340*/  IADD3.X R10, PT, PT, R12, ~R3, RZ, P2, !PT ;  /* 0x800000030c0a7210 */ /* 0x000fc400017fe4ff */
[----:B------:R-:W-:Y:S02]  /*1350*/  SEL R5, R5, R13, P0 ;  /* 0x0000000d05057207 */ /* 0x000fe40000000000 */
[----:B------:R-:W-:Y:S02]  /*1360*/  SEL R8, R8, R11, P0 ;  /* 0x0000000b08087207 */ /* 0x000fe40000000000 */
[----:B------:R-:W-:Y:S02]  /*1370*/  IADD3 R6, P2, PT, R9, 0x1, RZ ;  /* 0x0000000109067810 */ /* 0x000fe40007f5e0ff */
[----:B------:R-:W-:Y:S02]  /*1380*/  SEL R10, R10, R12, P0 ;  /* 0x0000000c0a0a7207 */ /* 0x000fe40000000000 */
[----:B------:R-:W-:Y:S01]  /*1390*/  ISETP.GE.U32.AND P0, PT, R5, R2, PT ;  /* 0x000000020500720c */ /* 0x000fe20003f06070 */
[----:B------:R-:W-:Y:S01]  /*13a0*/  IMAD.X R7, RZ, RZ, R8, P2 ;  /* 0x000000ffff077224 */ /* 0x000fe200010e0608 */
[----:B------:R-:W-:Y:S01]  /*13b0*/  ISETP.NE.U32.AND P1, PT, R2, RZ, PT ;  /* 0x000000ff0200720c */ /* 0x000fe20003f25070 */
[----:B------:R-:W-:Y:S01]  /*13c0*/  HFMA2 R5, -RZ, RZ, 0, 0 ;  /* 0x00000000ff057431 */ /* 0x000fe200000001ff */
[----:B------:R-:W-:-:S02]  /*13d0*/  ISETP.GE.U32.AND.EX P0, PT, R10, R3, PT, P0 ;  /* 0x000000030a00720c */ /* 0x000fc40003f06100 */
[----:B------:R-:W-:Y:S02]  /*13e0*/  ISETP.NE.AND.EX P1, PT, R3, RZ, PT, P1 ;  /* 0x000000ff0300720c */ /* 0x000fe40003f25310 */
[----:B------:R-:W-:Y:S02]  /*13f0*/  SEL R6, R6, R9, P0 ;  /* 0x0000000906067207 */ /* 0x000fe40000000000 */
[----:B------:R-:W-:Y:S02]  /*1400*/  SEL R7, R7, R8, P0 ;  /* 0x0000000807077207 */ /* 0x000fe40000000000 */
[----:B------:R-:W-:Y:S02]  /*1410*/  SEL R6, R6, 0xffffffff, P1 ;  /* 0xffffffff06067807 */ /* 0x000fe40000800000 */
[----:B------:R-:W-:Y:S01]  /*1420*/  SEL R7, R7, 0xffffffff, P1 ;  /* 0xffffffff07077807 */ /* 0x000fe20000800000 */
[----:B------:R-:W-:Y:S06]  /*1430*/  RET.REL.NODEC R4 `(_ZN2at6native53_GLOBAL__N__7c5e0505_20_UpSampleNearest1d_cu_19867e3837upsample_nearest1d_backward_out_frameIN3c108BFloat16EfXadL_ZNS0_46nearest_neighbor_exact_bw_compute_source_indexEfiiEEEEvPKT_mmmmPS5_f) ;  /* 0xffffffe804f07950 */ /* 0x000fec0003c3ffff */
        .weak           $__internal_3_$__cuda_sm20_rem_u64
        .type           $__internal_3_$__cuda_sm20_rem_u64,@function
        .size           $__internal_3_$__cuda_sm20_rem_u64,(.L_x_305 - $__internal_3_$__cuda_sm20_rem_u64)
$__internal_3_$__cuda_sm20_rem_u64:
[----:B------:R-:W0:Y:S01]  /*1440*/  LDCU.64 UR4, c[0x0][0x390] ;  /* 0x00007200ff0477ac */ /* 0x000e220008000a00 */
[----:B------:R-:W1:Y:S01]  /*1450*/  LDC.64 R2, c[0x0][0x390] ;  /* 0x0000e400ff027b82 */ /* 0x000e620000000a00 */
[----:B0-----:R-:W0:Y:S08]  /*1460*/  I2F.U64.RP R12, UR4 ;  /* 0x00000004000c7d12 */ /* 0x001e300008309000 */
[----:B0-----:R-:W0:Y:S02]  /*1470*/  MUFU.RCP R12, R12 ;  /* 0x0000000c000c7308 */ /* 0x001e240000001000 */
[----:B0-----:R-:W-:-:S06]  /*1480*/  IADD3 R8, PT, PT, R12, 0x1ffffffe, RZ ;  /* 0x1ffffffe0c087810 */ /* 0x001fcc0007ffe0ff */
        /* <DEDUP_REMOVED lines=12> */
[----:B------:R-:W-:Y:S02]  /*1550*/  IADD3 R11, P2, PT, R17, R10, RZ ;  /* 0x0000000a110b7210 */ /* 0x000fe40007f5e0ff */
[----:B------:R-:W-:-:S03]  /*1560*/  IADD3.X R10, PT, PT, R15, R9, RZ, P0, !PT ;  /* 0x000000090f0a7210 */ /* 0x000fc600007fe4ff */
[----:B------:R-:W-:Y:S01]  /*1570*/  IMAD.WIDE.U32 R8, R11, R2, RZ ;  /* 0x000000020b087225 */ /* 0x000fe200078e00ff */
[----:B------:R-:W-:-:S03]  /*1580*/  IADD3.X R13, PT, PT, RZ, RZ, R10, P2, P1 ;  /* 0x000000ffff0d7210 */ /* 0x000fc600017e240a */
[----:B------:R-:W-:Y:S01]  /*1590*/  IMAD R9, R11, R3, R9 ;  /* 0x000000030b097224 */ /* 0x000fe200078e0209 */
[----:B------:R-:W-:-:S03]  /*15a0*/  IADD3 R15, P0, PT, RZ, -R8, RZ ;  /* 0x80000008ff0f7210 */ /* 0x000fc60007f1e0ff */
[----:B------:R-:W-:Y:S02]  /*15b0*/  IMAD R9, R13, R2, R9 ;  /* 0x000000020d097224 */ /* 0x000fe400078e0209 */
[----:B------:R-:W-:-:S04]  /*15c0*/  IMAD.HI.U32 R10, R11, R15, RZ ;  /* 0x0000000f0b0a7227 */ /* 0x000fc800078e00ff */
[----:B------:R-:W-:Y:S02]  /*15d0*/  IMAD.X R8, RZ, RZ, ~R9, P0 ;  /* 0x000000ffff087224 */ /* 0x000fe400000e0e09 */
[----:B------:R-:W-:Y:S02]  /*15e0*/  HFMA2 R9, -RZ, RZ, 0, 0 ;  /* 0x00000000ff097431 */ /* 0x000fe400000001ff */
        /* <DEDUP_REMOVED lines=26> */
[----:B------:R-:W-:Y:S02]  /*1790*/  SEL R8, R8, R4, P0 ;  /* 0x0000000408087207 */ /* 0x000fe40000000000 */
[CC--:B------:R-:W-:Y:S02]  /*17a0*/  ISETP.GE.U32.AND P0, PT, R7.reuse, R2.reuse, PT ;  /* 0x000000020700720c */ /* 0x0c0fe40003f06070 */
[----:B------:R-:W-:Y:S02]  /*17b0*/  IADD3 R4, PT, PT, R7, -R2, RZ ;  /* 0x8000000207047210 */ /* 0x000fe40007ffe0ff */
[----:B------:R-:W-:-:S02]  /*17c0*/  ISETP.GE.U32.AND.EX P0, PT, R8, R3, PT, P0 ;  /* 0x000000030800720c */ /* 0x000fc40003f06100 */
[----:B------:R-:W-:Y:S02]  /*17d0*/  ISETP.NE.AND.EX P1, PT, R3, RZ, PT, P1 ;  /* 0x000000ff0300720c */ /* 0x000fe40003f25310 */
[----:B------:R-:W-:Y:S02]  /*17e0*/  SEL R4, R4, R7, P0 ;  /* 0x0000000704047207 */ /* 0x000fe40000000000 */
[----:B------:R-:W-:Y:S02]  /*17f0*/  MOV R7, 0x0 ;  /* 0x0000000000077802 */ /* 0x000fe40000000f00 */
[----:B------:R-:W-:Y:S02]  /*1800*/  SEL R4, R4, 0xffffffff, P1 ;  /* 0xffffffff04047807 */ /* 0x000fe40000800000 */
[----:B------:R-:W-:Y:S05]  /*1810*/  RET.REL.NODEC R6 `(_ZN2at6native53_GLOBAL__N__7c5e0505_20_UpSampleNearest1d_cu_19867e3837upsample_nearest1d_backward_out_frameIN3c108BFloat16EfXadL_ZNS0_46nearest_neighbor_exact_bw_compute_source_indexEfiiEEEEvPKT_mmmmPS5_f) ;  /* 0xffffffe406f87950 */ /* 0x000fea0003c3ffff */
.L_x_34:
        /* <DEDUP_REMOVED lines=14> */
.L_x_305:


//--------------------- .text._ZN2at6native53_GLOBAL__N__7c5e0505_20_UpSampleNearest1d_cu_19867e3837upsample_nearest1d_backward_out_frameIN3c104HalfEfXadL_ZNS0_46nearest_neighbor_exact_bw_compute_source_indexEfiiEEEEvPKT_mmmmPS5_f --------------------------
	.section	.text._ZN2at6native53_GLOBAL__N__7c5e0505_20_UpSampleNearest1d_cu_19867e3837upsample_nearest1d_backward_out_frameIN3c104HalfEfXadL_ZNS0_46nearest_neighbor_exact_bw_compute_source_indexEfiiEEEEvPKT_mmmmPS5_f,"ax",@progbits
	.align	128
.text._ZN2at6native53_GLOBAL__N__7c5e0505_20_UpSampleNearest1d_cu_19867e3837upsample_nearest1d_backward_out_frameIN3c104HalfEfXadL_ZNS0_46nearest_neighbor_exact_bw_compute_source_indexEfiiEEEEvPKT_mmmmPS5_f:
        .type           _ZN2at6native53_GLOBAL__N__7c5e0505_20_UpSampleNearest1d_cu_19867e3837upsample_nearest1d_backward_out_frameIN3c104HalfEfXadL_ZNS0_46nearest_neighbor_exact_bw_compute_source_indexEfiiEEEEvPKT_mmmmPS5_f,@function
        .size           _ZN2at6native53_GLOBAL__N__7c5e0505_20_UpSampleNearest1d_cu_19867e3837upsample_nearest1d_backward_out_frameIN3c104HalfEfXadL_ZNS0_46nearest_neighbor_exact_bw_compute_source_indexEfiiEEEEvPKT_mmmmPS5_f,(.L_x_308 - _ZN2at6native53_GLOBAL__N__7c5e0505_20_UpSampleNearest1d_cu_19867e3837upsample_nearest1d_backward_out_frameIN3c104HalfEfXadL_ZNS0_46nearest_neighbor_exact_bw_compute_source_indexEfiiEEEEvPKT_mmmmPS5_f)
        .other          _ZN2at6native53_GLOBAL__N__7c5e0505_20_UpSampleNearest1d_cu_19867e3837upsample_nearest1d_backward_out_frameIN3c104HalfEfXadL_ZNS0_46nearest_neighbor_exact_bw_compute_source_indexEfiiEEEEvPKT_mmmmPS5_f,@"STO_CUDA_ENTRY STV_DEFAULT"
_ZN2at6native53_GLOBAL__N__7c5e0505_20_UpSampleNearest1d_cu_19867e3837upsample_nearest1d_backward_out_frameIN3c104HalfEfXadL_ZNS0_46nearest_neighbor_exact_bw_compute_source_indexEfiiEEEEvPKT_mmmmPS5_f:
        /* <DEDUP_REMOVED lines=24> */
[----:B0-----:R-:W-:-:S06]  /*0180*/  IADD3 R2, PT, PT, R4, 0xffffffe, RZ ;  /* 0x0ffffffe04027810 */ /* 0x001fcc0007ffe0ff */
[----:B------:R0:W1:Y:S02]  /*0190*/  F2I.FTZ.U32.TRUNC.NTZ R3, R2 ;  /* 0x0000000200037305 */ /* 0x000064000021f000 */
[----:B0-----:R-:W-:Y:S01]  /*01a0*/  HFMA2 R2, -RZ, RZ, 0, 0 ;  /* 0x00000000ff027431 */ /* 0x001fe200000001ff */
[----:B-1----:R-:W-:-:S05]  /*01b0*/  IADD3 R5, PT, PT, RZ, -R3, RZ ;  /* 0x80000003ff057210 */ /* 0x002fca0007ffe0ff */
[----:B------:R-:W-:-:S04]  /*01c0*/  IMAD R5, R5, UR10, RZ ;  /* 0x0000000a05057c24 */ /* 0x000fc8000f8e02ff */
[----:B------:R-:W-:-:S06]  /*01d0*/  IMAD.HI.U32 R3, R3, R5, R2 ;  /* 0x0000000503037227 */ /* 0x000fcc00078e0002 */
[----:B------:R-:W-:-:S05]  /*01e0*/  IMAD.HI.U32 R6, R3, R0, RZ ;  /* 0x0000000003067227 */ /* 0x000fca00078e00ff */
[----:B------:R-:W-:-:S05]  /*01f0*/  IADD3 R3, PT, PT, -R6, RZ, RZ ;  /* 0x000000ff06037210 */ /* 0x000fca0007ffe1ff */
[----:B------:R-:W-:-:S05]  /*0200*/  IMAD R3, R3, UR10, R0 ;  /* 0x0000000a03037c24 */ /* 0x000fca000f8e0200 */
[----:B------:R-:W-:-:S13]  /*0210*/  ISETP.GE.U32.AND P0, PT, R3, UR10, PT ;  /* 0x0000000a03007c0c */ /* 0x000fda000bf06070 */
[----:B------:R-:W-:Y:S02]  /*0220*/  @P0 IADD3 R3, PT, PT, R3, -UR10, RZ ;  /* 0x8000000a03030c10 */ /* 0x000fe4000fffe0ff */
[----:B------:R-:W-:Y:S02]  /*0230*/  @P0 IADD3 R6, PT, PT, R6, 0x1, RZ ;  /* 0x0000000106060810 */ /* 0x000fe40007ffe0ff */
[----:B------:R-:W-:-:S13]  /*0240*/  ISETP.GE.U32.AND P1, PT, R3, UR10, PT ;  /* 0x0000000a03007c0c */ /* 0x000fda000bf26070 */
[----:B------:R-:W-:Y:S02]  /*0250*/  @P1 IADD3 R6, PT, PT, R6, 0x1, RZ ;  /* 0x0000000106061810 */ /* 0x000fe40007ffe0ff */
[----:B------:R-:W-:-:S04]  /*0260*/  @!P2 LOP3.LUT R6, RZ, UR10, RZ, 0x33, !PT ;  /* 0x0000000aff06ac12 */ /* 0x000fc8000f8e33ff */
[----:B------:R-:W-:-:S05]  /*0270*/  IADD3 R5, PT, PT, -R6, RZ, RZ ;  /* 0x000000ff06057210 */ /* 0x000fca0007ffe1ff */
[----:B------:R-:W-:Y:S01]  /*0280*/  IMAD R5, R5, UR10, R0 ;  /* 0x0000000a05057c24 */ /* 0x000fe2000f8e0200 */
[----:B------:R-:W-:Y:S06]  /*0290*/  BRA `(.L_x_37) ;  /* 0x0000000000147947 */ /* 0x000fec0003800000 */
.L_x_36:
[----:B------:R-:W-:-:S07]  /*02a0*/  MOV R4, 0x2c0 ;  /* 0x000002c000047802 */ /* 0x000fce0000000f00 */
[----:B------:R-:W-:Y:S05]  /*02b0*/  CALL.REL.NOINC `($__internal_4_$__cuda_sm20_div_u64) ;  /* 0x0000000c004c7944 */ /* 0x000fea0003c00000 */
[----:B------:R-:W0:Y:S01]  /*02c0*/  LDCU UR4, c[0x0][0x3a0] ;  /* 0x00007400ff0477ac */ /* 0x000e220008000800 */
[----:B------:R-:W-:-:S05]  /*02d0*/  IADD3 R5, PT, PT, -R6, RZ, RZ ;  /* 0x000000ff06057210 */ /* 0x000fca0007ffe1ff */
[----:B0-----:R-:W-:-:S07]  /*02e0*/  IMAD R5, R5, UR4, R0 ;  /* 0x0000000405057c24 */ /* 0x001fce000f8e0200 */
.L_x_37:
[----:B------:R-:W-:Y:S05]  /*02f0*/  BSYNC.RECONVERGENT B0 ;  /* 0x0000000000007941 */ /* 0x000fea0003800200 */
.L_x_35:
        /* <DEDUP_REMOVED lines=9> */
[----:B0-----:R-:W-:-:S06]  /*0390*/  IADD3 R2, PT, PT, R4, 0xffffffe, RZ ;  /* 0x0ffffffe04027810 */ /* 0x001fcc0007ffe0ff */
[----:B------:R0:W1:Y:S02]  /*03a0*/  F2I.FTZ.U32.TRUNC.NTZ R3, R2 ;  /* 0x0000000200037305 */ /* 0x000064000021f000 */
[----:B0-----:R-:W-:Y:S02]  /*03b0*/  MOV R2, RZ ;  /* 0x000000ff00027202 */ /* 0x001fe40000000f00 */
[----:B-1----:R-:W-:-:S05]  /*03c0*/  IADD3 R7, PT, PT, RZ, -R3, RZ ;  /* 0x80000003ff077210 */ /* 0x002fca0007ffe0ff */
[----:B------:R-:W-:-:S04]  /*03d0*/  IMAD R7, R7, UR4, RZ ;  /* 0x0000000407077c24 */ /* 0x000fc8000f8e02ff */
[----:B------:R-:W-:-:S06]  /*03e0*/  IMAD.HI.U32 R3, R3, R7, R2 ;  /* 0x0000000703037227 */ /* 0x000fcc00078e0002 */
[----:B------:R-:W-:-:S05]  /*03f0*/  IMAD.HI.U32 R3, R3, R6, RZ ;  /* 0x0000000603037227 */ /* 0x000fca00078e00ff */
[----:B------:R-:W-:-:S05]  /*0400*/  IADD3 R3, PT, PT, -R3, RZ, RZ ;  /* 0x000000ff03037210 */ /* 0x000fca0007ffe1ff */
[----:B------:R-:W-:-:S05]  /*0410*/  IMAD R4, R3, UR4, R6 ;  /* 0x0000000403047c24 */ /* 0x000fca000f8e0206 */
[----:B------:R-:W-:-:S13]  /*0420*/  ISETP.GE.U32.AND P0, PT, R4, UR4, PT ;  /* 0x0000000404007c0c */ /* 0x000fda000bf06070 */
[----:B------:R-:W-:-:S04]  /*0430*/  @P0 IADD3 R4, PT, PT, R4, -UR4, RZ ;  /* 0x8000000404040c10 */ /* 0x000fc8000fffe0ff */
[----:B------:R-:W-:-:S13]  /*0440*/  ISETP.GE.U32.AND P0, PT, R4, UR4, PT ;  /* 0x0000000404007c0c */ /* 0x000fda000bf06070 */
[----:B------:R-:W-:Y:S02]  /*0450*/  @P0 IADD3 R4, PT, PT, R4, -UR4, RZ ;  /* 0x8000000404040c10 */ /* 0x000fe4000fffe0ff */
[----:B------:R-:W-:Y:S01]  /*0460*/  @!P1 LOP3.LUT R4, RZ, UR4, RZ, 0x33, !PT ;  /* 0x00000004ff049c12 */ /* 0x000fe2000f8e33ff */
[----:B------:R-:W-:Y:S06]  /*0470*/  BRA `(.L_x_40) ;  /* 0x00000000000c7947 */ /* 0x000fec0003800000 */
.L_x_39:
[----:B------:R-:W-:Y:S01]  /*0480*/  IMAD.MOV.U32 R4, RZ, RZ, R6 ;  /* 0x000000ffff047224 */ /* 0x000fe200078e0006 */
[----:B------:R-:W-:-:S07]  /*0490*/  MOV R6, 0x4b0 ;  /* 0x000004b000067802 */ /* 0x000fce0000000f00 */
[----:B------:R-:W-:Y:S05]  /*04a0*/  CALL.REL.NOINC `($__internal_5_$__cuda_sm20_rem_u64) ;  /* 0x0000000c00e47944 */ /* 0x000fea0003c00000 */
.L_x_40:
[----:B------:R-:W-:Y:S05]  /*04b0*/  BSYNC.RECONVERGENT B0 ;  /* 0x0000000000007941 */ /* 0x000fea0003800200 */
.L_x_38:
        /* <DEDUP_REMOVED lines=17> */
[----:B------:R-:W-:-:S03]  /*05d0*/  UMOV UR4, URZ ;  /* 0x000000ff00047c82 */ /* 0x000fc60008000000 */
[----:B------:R-:W-:-:S04]  /*05e0*/  IADD3 R10, PT, PT, -R7, R6, RZ ;  /* 0x00000006070a7210 */ /* 0x000fc80007ffe1ff */
[C---:B------:R-:W-:Y:S02]  /*05f0*/  LOP3.LUT R8, R10.reuse, 0x7, RZ, 0xc0, !PT ;  /* 0x000000070a087812 */ /* 0x040fe400078ec0ff */
[----:B------:R-:W-:Y:S02]  /*0600*/  LOP3.LUT R11, R10, 0xfffffff0, RZ, 0xc0, !PT ;  /* 0xfffffff00a0b7812 */ /* 0x000fe400078ec0ff */
[----:B------:R-:W-:Y:S02]  /*0610*/  IADD3 R2, PT, PT, R8, -0x1, RZ ;  /* 0xffffffff08027810 */ /* 0x000fe40007ffe0ff */
[----:B------:R-:W-:Y:S02]  /*0620*/  LOP3.LUT R9, R10, 0xf, RZ, 0xc0, !PT ;  /* 0x0000000f0a097812 */ /* 0x000fe400078ec0ff */
[----:B------:R-:W-:Y:S02]  /*0630*/  ISETP.GE.U32.AND P0, PT, R2, 0x3, PT ;  /* 0x000000030200780c */ /* 0x000fe40003f06070 */
[----:B------:R-:W-:-:S02]  /*0640*/  LOP3.LUT R10, R10, 0x3, RZ, 0xc0, !PT ;  /* 0x000000030a0a7812 */ /* 0x000fc400078ec0ff */
[----:B0-----:R-:W-:-:S09]  /*0650*/  IADD3 R11, PT, PT, -R11, RZ, RZ ;  /* 0x000000ff0b0b7210 */ /* 0x001fd20007ffe1ff */
.L_x_50:
        /* <DEDUP_REMOVED lines=13> */
[----:B------:R-:W-:Y:S01]  /*0730*/  IADD3 R2, PT, PT, R7, -R6, RZ ;  /* 0x8000000607027210 */ /* 0x000fe20007ffe0ff */
[----:B------:R-:W-:Y:S01]  /*0740*/  BSSY.RECONVERGENT B1, `(.L_x_43) ;  /* 0x000003d000017945 */ /* 0x000fe20003800200 */
[----:B------:R-:W-:Y:S02]  /*0750*/  ISETP.NE.AND P1, PT, R9, RZ, PT ;  /* 0x000000ff0900720c */ /* 0x000fe40003f25270 */
[----:B------:R-:W-:Y:S02]  /*0760*/  ISETP.GT.U32.AND P2, PT, R2, -0x10, PT ;  /* 0xfffffff00200780c */ /* 0x000fe40003f44070 */
[----:B------:R-:W-:-:S11]  /*0770*/  MOV R14, RZ ;  /* 0x000000ff000e7202 */ /* 0x000fd60000000f00 */
[----:B------:R-:W-:Y:S05]  /*0780*/  @P2 BRA `(.L_x_44) ;  /* 0x0000000000e02947 */ /* 0x000fea0003800000 */
[----:B------:R-:W-:Y:S01]  /*0790*/  IMAD.MOV.U32 R14, RZ, RZ, RZ ;  /* 0x000000ffff0e7224 */ /* 0x000fe200078e00ff */
[----:B------:R-:W-:-:S07]  /*07a0*/  MOV R13, R11 ;  /* 0x0000000b000d7202 */ /* 0x000fce0000000f00 */
.L_x_45:
        /* <DEDUP_REMOVED lines=12> */
[----:B--2---:R-:W-:-:S03]  /*0870*/  HADD2.F32 R23, -RZ, R21.H0_H0 ;  /* 0x20000015ff177230 */ /* 0x004fc60000004100 */
[----:B------:R-:W2:Y:S01]  /*0880*/  LDG.E.U16 R21, desc[UR8][R2.64+0x12] ;  /* 0x0000120802157981 */ /* 0x000ea2000c1e1500 */
[----:B---3--:R-:W-:Y:S02]  /*0890*/  HADD2.F32 R24, -RZ, R24.H0_H0 ;  /* 0x20000018ff187230 */ /* 0x008fe40000004100 */
[----:B------:R-:W-:Y:S02]  /*08a0*/  FADD.FTZ R23, R23, R14 ;  /* 0x0000000e17177221 */ /* 0x000fe40000010000 */
[----:B------:R-:W3:Y:S02]  /*08b0*/  LDG.E.U16 R14, desc[UR8][R2.64+0x14] ;  /* 0x00001408020e7981 */ /* 0x000ee4000c1e1500 */
[----:B------:R-:W-:Y:S02]  /*08c0*/  FADD.FTZ R24, R23, R24 ;  /* 0x0000001817187221 */ /* 0x000fe40000010000 */
[----:B------:R-:W3:Y:S01]  /*08d0*/  LDG.E.U16 R23, desc[UR8][R2.64+0x16] ;  /* 0x0000160802177981 */ /* 0x000ee2000c1e1500 */
[----:B----4-:R-:W-:-:S03]  /*08e0*/  HADD2.F32 R25, -RZ, R22.H0_H0 ;  /* 0x20000016ff197230 */ /* 0x010fc60000004100 */
[----:B------:R-:W4:Y:S02]  /*08f0*/  LDG.E.U16 R22, desc[UR8][R2.64+0x18] ;  /* 0x0000180802167981 */ /* 0x000f24000c1e1500 */
[----:B------:R-:W-:Y:S02]  /*0900*/  FADD.FTZ R27, R24, R25 ;  /* 0x00000019181b7221 */ /* 0x000fe40000010000 */
[----:B------:R-:W4:Y:S04]  /*0910*/  LDG.E.U16 R25, desc[UR8][R2.64+0x1a] ;  /* 0x00001a0802197981 */ /* 0x000f28000c1e1500 */
[----:B------:R2:W4:Y:S01]  /*0920*/  LDG.E.U16 R24, desc[UR8][R2.64+0x1c] ;  /* 0x00001c0802187981 */ /* 0x000522000c1e1500 */
[----:B-----5:R-:W-:Y:S02]  /*0930*/  HADD2.F32 R16, -RZ, R16.H0_H0 ;  /* 0x20000010ff107230 */ /* 0x020fe40000004100 */
[----:B------:R-:W-:-:S03]  /*0940*/  HADD2.F32 R17, -RZ, R17.H0_H0 ;  /* 0x20000011ff117230 */ /* 0x000fc60000004100 */
[----:B------:R-:W-:Y:S01]  /*0950*/  FADD.FTZ R16, R27, R16 ;  /* 0x000000101b107221 */ /* 0x000fe20000010000 */
[----:B------:R-:W-:-:S03]  /*0960*/  HADD2.F32 R15, -RZ, R15.H0_H0 ;  /* 0x2000000fff0f7230 */ /* 0x000fc60000004100 */
[----:B------:R-:W-:Y:S01]  /*0970*/  FADD.FTZ R16, R16, R17 ;  /* 0x0000001110107221 */ /* 0x000fe20000010000 */
[----:B------:R-:W-:-:S03]  /*0980*/  HADD2.F32 R18, -RZ, R18.H0_H0 ;  /* 0x20000012ff127230 */ /* 0x000fc60000004100 */
[----:B------:R-:W-:Y:S01]  /*0990*/  FADD.FTZ R15, R16, R15 ;  /* 0x0000000f100f7221 */ /* 0x000fe20000010000 */
[----:B------:R-:W-:-:S03]  /*09a0*/  HADD2.F32 R20, -RZ, R20.H0_H0 ;  /* 0x20000014ff147230 */ /* 0x000fc60000004100 */
[----:B------:R-:W-:Y:S01]  /*09b0*/  FADD.FTZ R15, R15, R18 ;  /* 0x000000120f0f7221 */ /* 0x000fe20000010000 */
[----:B------:R-:W-:-:S03]  /*09c0*/  HADD2.F32 R16, -RZ, R19.H0_H0 ;  /* 0x20000013ff107230 */ /* 0x000fc60000004100 */
[----:B------:R-:W-:-:S04]  /*09d0*/  FADD.FTZ R15, R15, R20 ;  /* 0x000000140f0f7221 */ /* 0x000fc80000010000 */
[----:B------:R-:W-:Y:S01]  /*09e0*/  FADD.FTZ R15, R15, R16 ;  /* 0x000000100f0f7221 */ /* 0x000fe20000010000 */
[----:B------:R-:W-:-:S04]  /*09f0*/  IADD3 R13, PT, PT, R13, 0x10, RZ ;  /* 0x000000100d0d7810 */ /* 0x000fc80007ffe0ff */
[----:B------:R-:W-:Y:S02]  /*0a00*/  ISETP.NE.AND P2, PT, R13, RZ, PT ;  /* 0x000000ff0d00720c */ /* 0x000fe40003f45270 */
[----:B------:R-:W-:Y:S01]  /*0a10*/  IADD3 R12, PT, PT, R12, 0x10, RZ ;  /* 0x000000100c0c7810 */ /* 0x000fe20007ffe0ff */
[----:B--2---:R-:W-:Y:S02]  /*0a20*/  HADD2.F32 R2, -RZ, R21.H0_H0 ;  /* 0x20000015ff027230 */ /* 0x004fe40000004100 */
[----:B---3--:R-:W-:-:S03]  /*0a30*/  HADD2.F32 R3, -RZ, R14.H0_H0 ;  /* 0x2000000eff037230 */ /* 0x008fc60000004100 */
[----:B------:R-:W-:Y:S01]  /*0a40*/  FADD.FTZ R2, R15, R2 ;  /* 0x000000020f027221 */ /* 0x000fe20000010000 */
[----:B------:R-:W-:-:S03]  /*0a50*/  HADD2.F32 R23, -RZ, R23.H0_H0 ;  /* 0x20000017ff177230 */ /* 0x000fc60000004100 */
[----:B------:R-:W-:Y:S01]  /*0a60*/  FADD.FTZ R2, R2, R3 ;  /* 0x0000000302027221 */ /* 0x000fe20000010000 */
[----:B----4-:R-:W-:-:S03]  /*0a70*/  HADD2.F32 R3, -RZ, R22.H0_H0 ;  /* 0x20000016ff037230 */ /* 0x010fc60000004100 */
        /* <DEDUP_REMOVED lines=8> */
[----:B------:R-:W-:Y:S06]  /*0b00*/  @P2 BRA `(.L_x_45) ;  /* 0xfffffffc00282947 */ /* 0x000fec000383ffff */
.L_x_44:
[----:B------:R-:W-:Y:S05]  /*0b10*/  BSYNC.RECONVERGENT B1 ;  /* 0x0000000000017941 */ /* 0x000fea0003800200 */
.L_x_43:
        /* <DEDUP_REMOVED lines=17> */
[----:B--2---:R-:W-:-:S02]  /*0c30*/  HADD2.F32 R17, -RZ, R17.H0_H0 ;  /* 0x20000011ff117230 */ /* 0x004fc40000004100 */
[----:B---3--:R-:W-:-:S03]  /*0c40*/  HADD2.F32 R18, -RZ, R18.H0_H0 ;  /* 0x20000012ff127230 */ /* 0x008fc60000004100 */
[----:B------:R-:W-:Y:S01]  /*0c50*/  FADD.FTZ R17, R14, R17 ;  /* 0x000000110e117221 */ /* 0x000fe20000010000 */
[----:B----4-:R-:W-:-:S03]  /*0c60*/  HADD2.F32 R14, -RZ, R19.H0_H0 ;  /* 0x20000013ff0e7230 */ /* 0x010fc60000004100 */
[----:B------:R-:W-:Y:S01]  /*0c70*/  FADD.FTZ R17, R17, R18 ;  /* 0x0000001211117221 */ /* 0x000fe20000010000 */
[----:B-----5:R-:W-:-:S03]  /*0c80*/  HADD2.F32 R19, -RZ, R20.H0_H0 ;  /* 0x20000014ff137230 */ /* 0x020fc60000004100 */
        /* <DEDUP_REMOVED lines=9> */
[----:B------:R-:W-:-:S07]  /*0d20*/  FADD.FTZ R14, R14, R3 ;  /* 0x000000030e0e7221 */ /* 0x000fce0000010000 */
.L_x_47:
[----:B------:R-:W-:Y:S05]  /*0d30*/  BSYNC.RECONVERGENT B1 ;  /* 0x0000000000017941 */ /* 0x000fea0003800200 */
.L_x_46:
        /* <DEDUP_REMOVED lines=17> */
[----:B------:R-:W-:-:S04]  /*0e50*/  FADD.FTZ R14, R13, R14 ;  /* 0x0000000e0d0e7221 */ /* 0x000fc80000010000 */
[----:B------:R-:W-:-:S07]  /*0e60*/  FADD.FTZ R14, R14, R15 ;  /* 0x0000000f0e0e7221 */ /* 0x000fce0000010000 */
.L_x_49:
[----:B------:R-:W-:Y:S05]  /*0e70*/  BSYNC.RECONVERGENT B1 ;  /* 0x0000000000017941 */ /* 0x000fea0003800200 */
.L_x_48:
[----:B------:R-:W-:Y:S05]  /*0e80*/  @!P1 BRA `(.L_x_42) ;  /* 0x0000000000389947 */ /* 0x000fea0003800000 */
[----:B------:R-:W0:Y:S02]  /*0e90*/  LDC.64 R2, c[0x0][0x380] ;  /* 0x0000e000ff027b82 */ /* 0x000e240000000a00 */
[----:B0-----:R-:W-:-:S05]  /*0ea0*/  IMAD.WIDE R12, R12, 0x2, R2 ;  /* 0x000000020c0c7825 */ /* 0x001fca00078e0202 */
[----:B------:R-:W2:Y:S01]  /*0eb0*/  LDG.E.U16 R2, desc[UR8][R12.64] ;  /* 0x000000080c027981 */ /* 0x000ea2000c1e1500 */
[----:B------:R-:W-:Y:S01]  /*0ec0*/  ISETP.NE.AND P1, PT, R10, 0x1, PT ;  /* 0x000000010a00780c */ /* 0x000fe20003f25270 */
[----:B--2---:R-:W-:-:S05]  /*0ed0*/  HADD2.F32 R3, -RZ, R2.H0_H0 ;  /* 0x20000002ff037230 */ /* 0x004fca0000004100 */
[----:B------:R-:W-:-:S07]  /*0ee0*/  FADD.FTZ R14, R14, R3 ;  /* 0x000000030e0e7221 */ /* 0x000fce0000010000 */
[----:B------:R-:W-:Y:S05]  /*0ef0*/  @!P1 BRA `(.L_x_42) ;  /* 0x00000000001c9947 */ /* 0x000fea0003800000 */
[----:B------:R-:W-:Y:S01]  /*0f00*/  ISETP.NE.AND P1, PT, R10, 0x2, PT ;  /* 0x000000020a00780c */ /* 0x000fe20003f25270 */
[----:B------:R-:W2:-:S12]  /*0f10*/  LDG.E.U16 R2, desc[UR8][R12.64+0x2] ;  /* 0x000002080c027981 */ /* 0x000e98000c1e1500 */
[----:B------:R-:W3:Y:S01]  /*0f20*/  @P1 LDG.E.U16 R15, desc[UR8][R12.64+0x4] ;  /* 0x000004080c0f1981 */ /* 0x000ee2000c1e1500 */
[----:B--2---:R-:W-:-:S05]  /*0f30*/  HADD2.F32 R3, -RZ, R2.H0_H0 ;  /* 0x20000002ff037230 */ /* 0x004fca0000004100 */
[----:B------:R-:W-:Y:S01]  /*0f40*/  FADD.FTZ R14, R14, R3 ;  /* 0x000000030e0e7221 */ /* 0x000fe20000010000 */
[----:B---3--:R-:W-:-:S05]  /*0f50*/  @P1 HADD2.F32 R15, -RZ, R15.H0_H0 ;  /* 0x2000000fff0f1230 */ /* 0x008fca0000004100 */
[----:B------:R-:W-:-:S07]  /*0f60*/  @P1 FADD.FTZ R14, R14, R15 ;  /* 0x0000000f0e0e1221 */ /* 0x000fce0000010000 */
.L_x_42:
[----:B------:R-:W-:Y:S05]  /*0f70*/  BSYNC.RECONVERGENT B0 ;  /* 0x0000000000007941 */ /* 0x000fea0003800200 */
.L_x_41:
[----:B------:R-:W0:Y:S01]  /*0f80*/  LDC.64 R2, c[0x0][0x3a8] ;  /* 0x0000ea00ff027b82 */ /* 0x000e220000000a00 */
[----:B------:R-:W-:Y:S01]  /*0f90*/  F2FP.F16.F32.PACK_AB R14, RZ, R14 ;  /* 0x0000000eff0e723e */ /* 0x000fe200000000ff */
[C---:B0-----:R-:W-:Y:S01]  /*0fa0*/  IMAD.WIDE R2, R0.reuse, 0x2, R2 ;  /* 0x0000000200027825 */ /* 0x041fe200078e0202 */
[----:B------:R-:W-:-:S04]  /*0fb0*/  IADD3 R0, PT, PT, R0, UR6, RZ ;  /* 0x0000000600007c10 */ /* 0x000fc8000fffe0ff */
[----:B------:R0:W-:Y:S01]  /*0fc0*/  STG.E.U16 desc[UR8][R2.64], R14 ;  /* 0x0000000e02007986 */ /* 0x0001e2000c101508 */
[----:B------:R-:W-:Y:S05]  /*0fd0*/  BRA.U !UP0, `(.L_x_50) ;  /* 0xfffffff508a07547 */ /* 0x000fea000b83ffff */
[----:B------:R-:W-:Y:S05]  /*0fe0*/  EXIT ;  /* 0x000000000000794d */ /* 0x000fea0003800000 */
        .weak           $__internal_4_$__cuda_sm20_div_u64
        .type           $__internal_4_$__cuda_sm20_div_u64,@function
        .size           $__internal_4_$__cuda_sm20_div_u64,($__internal_5_$__cuda_sm20_rem_u64 - $__internal_4_$__cuda_sm20_div_u64)
$__internal_4_$__cuda_sm20_div_u64:
        /* <DEDUP_REMOVED lines=24> */
[----:B------:R-:W-:-:S03]  /*1170*/  IMAD.HI.U32 R8, R9, R13, RZ ;  /* 0x0000000d09087227 */ /* 0x000fc600078e00ff */
[----:B------:R-:W-:Y:S01]  /*1180*/  IADD3.X R6, PT, PT, RZ, ~R7, RZ, P0, !PT ;  /* 0x80000007ff067210 */ /* 0x000fe200007fe4ff */
[----:B------:R-:W-:-:S04]  /*1190*/  HFMA2 R7, -RZ, RZ, 0, 0 ;  /* 0x00000000ff077431 */ /* 0x000fc800000001ff */
        /* <DEDUP_REMOVED lines=21> */
[----:B------:R-:W-:Y:S02]  /*12f0*/  IADD3 R5, P2, PT, R13, -R2, RZ ;  /* 0x800000020d057210 */ /* 0x000fe40007f5e0ff */
[----:B------:R-:W-:Y:S02]  /*1300*/  IADD3 R6, P1, PT, R9, 0x1, RZ ;  /* 0x0000000109067810 */ /* 0x000fe40007f3e0ff */
[CC--:B------:R-:W-:Y:S02]  /*1310*/  ISETP.GE.U32.AND.EX P0, PT, R12.reuse, R3.reuse, PT, P0 ;  /* 0x000000030c00720c */ /* 0x0c0fe40003f06100 */
[----:B------:R-:W-:Y:S02]  /*1320*/  IADD3.X R10, PT, PT, R12, ~R3, RZ, P2, !PT ;  /* 0x800000030c0a7210 */ /* 0x000fe400017fe4ff */
[----:B------:R-:W-:Y:S02]  /*1330*/  IADD3.X R8, PT, PT, RZ, R11, RZ, P1, !PT ;  /* 0x0000000bff087210 */ /* 0x000fe40000ffe4ff */
[----:B------:R-:W-:-:S02]  /*1340*/  SEL R5, R5, R13, P0 ;  /* 0x0000000d05057207 */ /* 0x000fc40000000000 */
[----:B------:R-:W-:Y:S02]  /*1350*/  SEL R9, R6, R9, P0 ;  /* 0x0000000906097207 */ /* 0x000fe40000000000 */
[----:B------:R-:W-:Y:S02]  /*1360*/  SEL R10, R10, R12, P0 ;  /* 0x0000000c0a0a7207 */ /* 0x000fe40000000000 */
[----:B------:R-:W-:Y:S02]  /*1370*/  SEL R8, R8, R11, P0 ;  /* 0x0000000b08087207 */ /* 0x000fe40000000000 */
[----:B------:R-:W-:Y:S02]  /*1380*/  ISETP.GE.U32.AND P0, PT, R5, R2, PT ;  /* 0x000000020500720c */ /* 0x000fe40003f06070 */
[----:B------:R-:W-:Y:S02]  /*1390*/  IADD3 R6, P2, PT, R9, 0x1, RZ ;  /* 0x0000000109067810 */ /* 0x000fe40007f5e0ff */
[----:B------:R-:W-:-:S02]  /*13a0*/  ISETP.NE.U32.AND P1, PT, R2, RZ, PT ;  /* 0x000000ff0200720c */ /* 0x000fc40003f25070 */
[----:B------:R-:W-:Y:S02]  /*13b0*/  ISETP.GE.U32.AND.EX P0, PT, R10, R3, PT, P0 ;  /* 0x000000030a00720c */ /* 0x000fe40003f06100 */
[-C--:B------:R-:W-:Y:S02]  /*13c0*/  IADD3.X R7, PT, PT, RZ, R8.reuse, RZ, P2, !PT ;  /* 0x00000008ff077210 */ /* 0x080fe400017fe4ff */
[----:B------:R-:W-:Y:S02]  /*13d0*/  MOV R5, 0x0 ;  /* 0x0000000000057802 */ /* 0x000fe40000000f00 */
[----:B------:R-:W-:Y:S02]  /*13e0*/  ISETP.NE.AND.EX P1, PT, R3, RZ, PT, P1 ;  /* 0x000000ff0300720c */ /* 0x000fe40003f25310 */
[----:B------:R-:W-:Y:S02]  /*13f0*/  SEL R6, R6, R9, P0 ;  /* 0x0000000906067207 */ /* 0x000fe40000000000 */
[----:B------:R-:W-:-:S02]  /*1400*/  SEL R7, R7, R8, P0 ;  /* 0x0000000807077207 */ /* 0x000fc40000000000 */
[----:B------:R-:W-:Y:S02]  /*1410*/  SEL R6, R6, 0xffffffff, P1 ;  /* 0xffffffff06067807 */ /* 0x000fe40000800000 */
[----:B------:R-:W-:Y:S01]  /*1420*/  SEL R7, R7, 0xffffffff, P1 ;  /* 0xffffffff07077807 */ /* 0x000fe20000800000 */
[----:B------:R-:W-:Y:S06]  /*1430*/  RET.REL.NODEC R4 `(_ZN2at6native53_GLOBAL__N__7c5e0505_20_UpSampleNearest1d_cu_19867e3837upsample_nearest1d_backward_out_frameIN3c104HalfEfXadL_ZNS0_46nearest_neighbor_exact_bw_compute_source_indexEfiiEEEEvPKT_mmmmPS5_f) ;  /* 0xffffffe804f07950 */ /* 0x000fec0003c3ffff */
        .weak           $__internal_5_$__cuda_sm20_rem_u64
        .type           $__internal_5_$__cuda_sm20_rem_u64,@function
        .size           $__internal_5_$__cuda_sm20_rem_u64,(.L_x_308 - $__internal_5_$__cuda_sm20_rem_u64)
$__internal_5_$__cuda_sm20_rem_u64:
        /* <DEDUP_REMOVED lines=49> */
[CC--:B------:R-:W-:Y:S02]  /*1750*/  ISETP.GE.U32.AND.EX P0, PT, R4.reuse, R3.reuse, PT, P0 ;  /* 0x000000030400720c */ /* 0x0c0fe40003f06100 */
[----:B------:R-:W-:Y:S02]  /*1760*/  IADD3.X R8, PT, PT, R4, ~R3, RZ, P1, !PT ;  /* 0x8000000304087210 */ /* 0x000fe40000ffe4ff */
[----:B------:R-:W-:Y:S02]  /*1770*/  SEL R7, R7, R9, P0 ;  /* 0x0000000907077207 */ /* 0x000fe40000000000 */
[----:B------:R-:W-:-:S02]  /*1780*/  SEL R8, R8, R4, P0 ;  /* 0x0000000408087207 */ /* 0x000fc40000000000 */
[CC--:B------:R-:W-:Y:S02]  /*1790*/  ISETP.GE.U32.AND P0, PT, R7.reuse, R2.reuse, PT ;  /* 0x000000020700720c */ /* 0x0c0fe40003f06070 */
[----:B------:R-:W-:Y:S02]  /*17a0*/  IADD3 R4, PT, PT, R7, -R2, RZ ;  /* 0x8000000207047210 */ /* 0x000fe40007ffe0ff */
[----:B------:R-:W-:Y:S02]  /*17b0*/  ISETP.GE.U32.AND.EX P0, PT, R8, R3, PT, P0 ;  /* 0x000000030800720c */ /* 0x000fe40003f06100 */
[----:B------:R-:W-:Y:S02]  /*17c0*/  ISETP.NE.U32.AND P1, PT, R2, RZ, PT ;  /* 0x000000ff0200720c */ /* 0x000fe40003f25070 */
[----:B------:R-:W-:Y:S02]  /*17d0*/  SEL R4, R4, R7, P0 ;  /* 0x0000000704047207 */ /* 0x000fe40000000000 */
[----:B------:R-:W-:-:S02]  /*17e0*/  MOV R7, 0x0 ;  /* 0x0000000000077802 */ /* 0x000fc40000000f00 */
[----:B------:R-:W-:-:S04]  /*17f0*/  ISETP.NE.AND.EX P1, PT, R3, RZ, PT, P1 ;  /* 0x000000ff0300720c */ /* 0x000fc80003f25310 */
[----:B------:R-:W-:Y:S01]  /*1800*/  SEL R4, R4, 0xffffffff, P1 ;  /* 0xffffffff04047807 */ /* 0x000fe20000800000 */
[----:B------:R-:W-:Y:S08]  /*1810*/  RET.REL.NODEC R6 `(_ZN2at6native53_GLOBAL__N__7c5e0505_20_UpSampleNearest1d_cu_19867e3837upsample_nearest1d_backward_out_frameIN3c104HalfEfXadL_ZNS0_46nearest_neighbor_exact_bw_compute_source_indexEfiiEEEEvPKT_mmmmPS5_f) ;  /* 0xffffffe406f87950 */ /* 0x000ff00003c3ffff */
.L_x_51:
        /* <DEDUP_REMOVED lines=14> */
.L_x_308:


//--------------------- .text._ZN2at6native53_GLOBAL__N__7c5e0505_20_UpSampleNearest1d_cu_19867e3837upsample_nearest1d_backward_out_frameIffXadL_ZNS0_46nearest_neighbor_exact_bw_compute_source_indexEfiiEEEEvPKT_mmmmPS3_f --------------------------
	.section	.text._ZN2at6native53_GLOBAL__N__7c5e0505_20_UpSampleNearest1d_cu_19867e3837upsample_nearest1d_backward_out_frameIffXadL_ZNS0_46nearest_neighbor_exact_bw_compute_source_indexEfiiEEEEvPKT_mmmmPS3_f,"ax",@progbits
	.align	128
.text._ZN2at6native53_GLOBAL__N__7c5e0505_20_UpSampleNearest1d_cu_19867e3837upsample_nearest1d_backward_out_frameIffXadL_ZNS0_46nearest_neighbor_exact_bw_compute_source_indexEfiiEEEEvPKT_mmmmPS3_f:
        .type           _ZN2at6native53_GLOBAL__N__7c5e0505_20_UpSampleNearest1d_cu_19867e3837upsample_nearest1d_backward_out_frameIffXadL_ZNS0_46nearest_neighbor_exact_bw_compute_source_indexEfiiEEEEvPKT_mmmmPS3_f,@function
        .size           _ZN2at6native53_GLOBAL__N__7c5e0505_20_UpSampleNearest1d_cu_19867e3837upsample_nearest1d_backward_out_frameIffXadL_ZNS0_46nearest_neighbor_exact_bw_compute_source_indexEfiiEEEEvPKT_mmmmPS3_f,(.L_x_311 - _ZN2at6native53_GLOBAL__N__7c5e0505_20_UpSampleNearest1d_cu_19867e3837upsample_nearest1d_backward_out_frameIffXadL_ZNS0_46nearest_neighbor_exact_bw_compute_source_indexEfiiEEEEvPKT_mmmmPS3_f)
        .other          _ZN2at6native53_GLOBAL__N__7c5e0505_20_UpSampleNearest1d_cu_19867e3837upsample_nearest1d_backward_out_frameIffXadL_ZNS0_46nearest_neighbor_exact_bw_compute_source_indexEfiiEEEEvPKT_mmmmPS3_f,@"STO_CUDA_ENTRY STV_DEFAULT"
_ZN2at6native53_GLOBAL__N__7c5e0505_20_UpSampleNearest1d_cu_19867e3837upsample_nearest1d_backward_out_frameIffXadL_ZNS0_46nearest_neighbor_exact_bw_compute_source_indexEfiiEEEEvPKT_mmmmPS3_f:
        /* <DEDUP_REMOVED lines=42> */
.L_x_53:
[----:B------:R-:W-:-:S07]  /*02a0*/  MOV R4, 0x2c0 ;  /* 0x000002c000047802 */ /* 0x000fce0000000f00 */
[----:B------:R-:W-:Y:S05]  /*02b0*/  CALL.REL.NOINC `($__internal_6_$__cuda_sm20_div_u64) ;  /* 0x0000000800cc7944 */ /* 0x000fea0003c00000 */
[----:B------:R-:W0:Y:S01]  /*02c0*/  LDCU UR4, c[0x0][0x3a0] ;  /* 0x00007400ff0477ac */ /* 0x000e220008000800 */
[----:B------:R-:W-:-:S05]  /*02d0*/  IADD3 R5, PT, PT, -R6, RZ, RZ ;  /* 0x000000ff06057210 */ /* 0x000fca0007ffe1ff */
[----:B0-----:R-:W-:-:S07]  /*02e0*/  IMAD R5, R5, UR4, R0 ;  /* 0x0000000405057c24 */ /* 0x001fce000f8e0200 */
.L_x_54:
[----:B------:R-:W-:Y:S05]  /*02f0*/  BSYNC.RECONVERGENT B0 ;  /* 0x0000000000007941 */ /* 0x000fea0003800200 */
.L_x_52:
        /* <DEDUP_REMOVED lines=11> */
[----:B0-----:R-:W-:Y:S02]  /*03b0*/  HFMA2 R2, -RZ, RZ, 0, 0 ;  /* 0x00000000ff027431 */ /* 0x001fe400000001ff */
[----:B-1----:R-:W-:-:S04]  /*03c0*/  IMAD.MOV R7, RZ, RZ, -R3 ;  /* 0x000000ffff077224 */ /* 0x002fc800078e0a03 */
        /* <DEDUP_REMOVED lines=11> */
.L_x_56:
[----:B------:R-:W-:Y:S02]  /*0480*/  MOV R4, R6 ;  /* 0x0000000600047202 */ /* 0x000fe40000000f00 */
[----:B------:R-:W-:-:S07]  /*0490*/  MOV R6, 0x4b0 ;  /* 0x000004b000067802 */ /* 0x000fce0000000f00 */
[----:B------:R-:W-:Y:S05]  /*04a0*/  CALL.REL.NOINC `($__internal_7_$__cuda_sm20_rem_u64) ;  /* 0x0000000c00647944 */ /* 0x000fea0003c00000 */
.L_x_57:
[----:B------:R-:W-:Y:S05]  /*04b0*/  BSYNC.RECONVERGENT B0 ;  /* 0x0000000000007941 */ /* 0x000fea0003800200 */
.L_x_55:
[----:B------:R-:W0:Y:S01]  /*04c0*/  LDC R3, c[0x0][0x3b0] ;  /* 0x0000ec00ff037b82 */ /* 0x000e220000000800 */
[----:B------:R-:W1:Y:S01]  /*04d0*/  LDCU.64 UR4, c[0x0][0x388] ;  /* 0x00007100ff0477ac */ /* 0x000e620008000a00 */
[----:B------:R-:W-:Y:S01]  /*04e0*/  VIADD R2, R5, 0x1 ;  /* 0x0000000105027836 */ /* 0x000fe20000000000 */
[----:B------:R-:W-:-:S04]  /*04f0*/  I2FP.F32.S32 R5, R5 ;  /* 0x0000000500057245 */ /* 0x000fc80000201400 */
        /* <DEDUP_REMOVED lines=18> */
[----:B------:R-:W-:Y:S01]  /*0620*/  LOP3.LUT R9, R10, 0xf, RZ, 0xc0, !PT ;  /* 0x0000000f0a097812 */ /* 0x000fe200078ec0ff */
[----:B------:R-:W-:Y:S01]  /*0630*/  IMAD.MOV R11, RZ, RZ, -R11 ;  /* 0x000000ffff0b7224 */ /* 0x000fe200078e0a0b */
[----:B------:R-:W-:Y:S02]  /*0640*/  ISETP.GE.U32.AND P0, PT, R2, 0x3, PT ;  /* 0x000000030200780c */ /* 0x000fe40003f06070 */
[----:B0-----:R-:W-:-:S11]  /*0650*/  LOP3.LUT R10, R10, 0x3, RZ, 0xc0, !PT ;  /* 0x000000030a0a7812 */ /* 0x001fd600078ec0ff */
.L_x_67:
        /* <DEDUP_REMOVED lines=15> */
[----:B------:R-:W-:Y:S01]  /*0750*/  ISETP.NE.AND P1, PT, R9, RZ, PT ;  /* 0x000000ff0900720c */ /* 0x000fe20003f25270 */
[----:B------:R-:W-:Y:S01]  /*0760*/  IMAD.MOV.U32 R13, RZ, RZ, RZ ;  /* 0x000000ffff0d7224 */ /* 0x000fe200078e00ff */
[----:B------:R-:W-:-:S13]  /*0770*/  ISETP.GT.U32.AND P2, PT, R2, -0x10, PT ;  /* 0xfffffff00200780c */ /* 0x000fda0003f44070 */
[----:B------:R-:W-:Y:S05]  /*0780*/  @P2 BRA `(.L_x_61) ;  /* 0x0000000000a02947 */ /* 0x000fea0003800000 */
[----:B------:R-:W-:Y:S02]  /*0790*/  MOV R13, RZ ;  /* 0x000000ff000d7202 */ /* 0x000fe40000000f00 */
[----:B------:R-:W-:-:S07]  /*07a0*/  MOV R14, R11 ;  /* 0x0000000b000e7202 */ /* 0x000fce0000000f00 */
.L_x_62:
[----:B------:R-:W0:Y:S02]  /*07b0*/  LDC.64 R2, c[0x0][0x380] ;  /* 0x0000e000ff027b82 */ /* 0x000e240000000a00 */
[----:B0-----:R-:W-:-:S05]  /*07c0*/  IMAD.WIDE R2, R12, 0x4, R2 ;  /* 0x000000040c027825 */ /* 0x001fca00078e0202 */
[----:B------:R-:W2:Y:S04]  /*07d0*/  LDG.E R26, desc[UR8][R2.64] ;  /* 0x00000008021a7981 */ /* 0x000ea8000c1e1900 */
[----:B------:R-:W3:Y:S04]  /*07e0*/  LDG.E R25, desc[UR8][R2.64+0x4] ;  /* 0x0000040802197981 */ /* 0x000ee8000c1e1900 */
[----:B------:R-:W4:Y:S04]  /*07f0*/  LDG.E R24, desc[UR8][R2.64+0x8] ;  /* 0x0000080802187981 */ /* 0x000f28000c1e1900 */
[----:B------:R-:W5:Y:S04]  /*0800*/  LDG.E R15, desc[UR8][R2.64+0xc] ;  /* 0x00000c08020f7981 */ /* 0x000f68000c1e1900 */
[----:B------:R-:W5:Y:S04]  /*0810*/  LDG.E R23, desc[UR8][R2.64+0x10] ;  /* 0x0000100802177981 */ /* 0x000f68000c1e1900 */
[----:B------:R-:W5:Y:S04]  /*0820*/  LDG.E R22, desc[UR8][R2.64+0x14] ;  /* 0x0000140802167981 */ /* 0x000f68000c1e1900 */
[----:B------:R-:W5:Y:S04]  /*0830*/  LDG.E R21, desc[UR8][R2.64+0x18] ;  /* 0x0000180802157981 */ /* 0x000f68000c1e1900 */
[----:B------:R-:W5:Y:S04]  /*0840*/  LDG.E R20, desc[UR8][R2.64+0x1c] ;  /* 0x00001c0802147981 */ /* 0x000f68000c1e1900 */
[----:B------:R-:W5:Y:S04]  /*0850*/  LDG.E R19, desc[UR8][R2.64+0x20] ;  /* 0x0000200802137981 */ /* 0x000f68000c1e1900 */
[----:B------:R-:W5:Y:S04]  /*0860*/  LDG.E R18, desc[UR8][R2.64+0x24] ;  /* 0x0000240802127981 */ /* 0x000f68000c1e1900 */
[----:B------:R-:W5:Y:S04]  /*0870*/  LDG.E R17, desc[UR8][R2.64+0x28] ;  /* 0x0000280802117981 */ /* 0x000f68000c1e1900 */
[----:B------:R-:W5:Y:S01]  /*0880*/  LDG.E R16, desc[UR8][R2.64+0x2c] ;  /* 0x00002c0802107981 */ /* 0x000f62000c1e1900 */
[----:B--2---:R-:W-:-:S03]  /*0890*/  FADD.FTZ R26, R26, R13 ;  /* 0x0000000d1a1a7221 */ /* 0x004fc60000010000 */
[----:B------:R-:W2:Y:S01]  /*08a0*/  LDG.E R13, desc[UR8][R2.64+0x30] ;  /* 0x00003008020d7981 */ /* 0x000ea2000c1e1900 */
[----:B---3--:R-:W-:-:S03]  /*08b0*/  FADD.FTZ R27, R26, R25 ;  /* 0x000000191a1b7221 */ /* 0x008fc60000010000 */
[----:B------:R-:W3:Y:S01]  /*08c0*/  LDG.E R25, desc[UR8][R2.64+0x34] ;  /* 0x0000340802197981 */ /* 0x000ee2000c1e1900 */
[----:B----4-:R-:W-:-:S03]  /*08d0*/  FADD.FTZ R28, R27, R24 ;  /* 0x000000181b1c7221 */ /* 0x010fc60000010000 */
[----:B------:R-:W4:Y:S04]  /*08e0*/  LDG.E R24, desc[UR8][R2.64+0x38] ;  /* 0x0000380802187981 */ /* 0x000f28000c1e1900 */
[----:B------:R-:W4:Y:S01]  /*08f0*/  LDG.E R26, desc[UR8][R2.64+0x3c] ;  /* 0x00003c08021a7981 */ /* 0x000f22000c1e1900 */
[----:B-----5:R-:W-:Y:S01]  /*0900*/  FADD.FTZ R28, R28, R15 ;  /* 0x0000000f1c1c7221 */ /* 0x020fe20000010000 */
[----:B------:R-:W-:Y:S01]  /*0910*/  VIADD R14, R14, 0x10 ;  /* 0x000000100e0e7836 */ /* 0x000fe20000000000 */
[----:B------:R-:W-:Y:S02]  /*0920*/  IADD3 R12, PT, PT, R12, 0x10, RZ ;  /* 0x000000100c0c7810 */ /* 0x000fe40007ffe0ff */
[----:B------:R-:W-:Y:S02]  /*0930*/  FADD.FTZ R23, R28, R23 ;  /* 0x000000171c177221 */ /* 0x000fe40000010000 */
[----:B------:R-:W-:-:S02]  /*0940*/  ISETP.NE.AND P2, PT, R14, RZ, PT ;  /* 0x000000ff0e00720c */ /* 0x000fc40003f45270 */
[----:B------:R-:W-:-:S04]  /*0950*/  FADD.FTZ R22, R23, R22 ;  /* 0x0000001617167221 */ /* 0x000fc80000010000 */
[----:B------:R-:W-:-:S04]  /*0960*/  FADD.FTZ R21, R22, R21 ;  /* 0x0000001516157221 */ /* 0x000fc80000010000 */
[----:B------:R-:W-:-:S04]  /*0970*/  FADD.FTZ R20, R21, R20 ;  /* 0x0000001415147221 */ /* 0x000fc80000010000 */
[----:B------:R-:W-:-:S04]  /*0980*/  FADD.FTZ R19, R20, R19 ;  /* 0x0000001314137221 */ /* 0x000fc80000010000 */
[----:B------:R-:W-:-:S04]  /*0990*/  FADD.FTZ R18, R19, R18 ;  /* 0x0000001213127221 */ /* 0x000fc80000010000 */
[----:B------:R-:W-:-:S04]  /*09a0*/  FADD.FTZ R17, R18, R17 ;  /* 0x0000001112117221 */ /* 0x000fc80000010000 */
[----:B------:R-:W-:-:S04]  /*09b0*/  FADD.FTZ R16, R17, R16 ;  /* 0x0000001011107221 */ /* 0x000fc80000010000 */
[----:B--2---:R-:W-:-:S04]  /*09c0*/  FADD.FTZ R16, R16, R13 ;  /* 0x0000000d10107221 */ /* 0x004fc80000010000 */
[----:B---3--:R-:W-:-:S04]  /*09d0*/  FADD.FTZ R25, R16, R25 ;  /* 0x0000001910197221 */ /* 0x008fc80000010000 */
[----:B----4-:R-:W-:-:S04]  /*09e0*/  FADD.FTZ R25, R25, R24 ;  /* 0x0000001819197221 */ /* 0x010fc80000010000 */
[----:B------:R-:W-:Y:S01]  /*09f0*/  FADD.FTZ R13, R25, R26 ;  /* 0x0000001a190d7221 */ /* 0x000fe20000010000 */
[----:B------:R-:W-:Y:S06]  /*0a00*/  @P2 BRA `(.L_x_62) ;  /* 0xfffffffc00682947 */ /* 0x000fec000383ffff */
.L_x_61:
[----:B------:R-:W-:Y:S05]  /*0a10*/  BSYNC.RECONVERGENT B1 ;  /* 0x0000000000017941 */ /* 0x000fea0003800200 */
.L_x_60:
        /* <DEDUP_REMOVED lines=15> */
[----:B------:R-:W5:Y:S01]  /*0b10*/  LDG.E R27, desc[UR8][R2.64+0x1c] ;  /* 0x00001c08021b7981 */ /* 0x000f62000c1e1900 */
[----:B------:R-:W-:-:S02]  /*0b20*/  VIADD R12, R12, 0x8 ;  /* 0x000000080c0c7836 */ /* 0x000fc40000000000 */
[----:B--2---:R-:W-:-:S04]  /*0b30*/  FADD.FTZ R14, R13, R14 ;  /* 0x0000000e0d0e7221 */ /* 0x004fc80000010000 */
[----:B---3--:R-:W-:-:S04]  /*0b40*/  FADD.FTZ R14, R14, R15 ;  /* 0x0000000f0e0e7221 */ /* 0x008fc80000010000 */
[----:B----4-:R-:W-:-:S04]  /*0b50*/  FADD.FTZ R14, R14, R17 ;  /* 0x000000110e0e7221 */ /* 0x010fc80000010000 */
[----:B-----5:R-:W-:-:S04]  /*0b60*/  FADD.FTZ R14, R14, R19 ;  /* 0x000000130e0e7221 */ /* 0x020fc80000010000 */
[----:B------:R-:W-:-:S04]  /*0b70*/  FADD.FTZ R14, R14, R21 ;  /* 0x000000150e0e7221 */ /* 0x000fc80000010000 */
[----:B------:R-:W-:-:S04]  /*0b80*/  FADD.FTZ R14, R14, R23 ;  /* 0x000000170e0e7221 */ /* 0x000fc80000010000 */
[----:B------:R-:W-:-:S04]  /*0b90*/  FADD.FTZ R14, R14, R25 ;  /* 0x000000190e0e7221 */ /* 0x000fc80000010000 */
[----:B------:R-:W-:-:S07]  /*0ba0*/  FADD.FTZ R13, R14, R27 ;  /* 0x0000001b0e0d7221 */ /* 0x000fce0000010000 */
.L_x_64:
[----:B------:R-:W-:Y:S05]  /*0bb0*/  BSYNC.RECONVERGENT B1 ;  /* 0x0000000000017941 */ /* 0x000fea0003800200 */
.L_x_63:
[----:B------:R-:W-:Y:S05]  /*0bc0*/  @!P2 BRA `(.L_x_59) ;  /* 0x00000000006ca947 */ /* 0x000fea0003800000 */
[----:B------:R-:W-:Y:S01]  /*0bd0*/  BSSY.RECONVERGENT B1, `(.L_x_65) ;  /* 0x000000e000017945 */ /* 0x000fe20003800200 */
[----:B------:R-:W-:-:S03]  /*0be0*/  ISETP.NE.AND P1, PT, R10, RZ, PT ;  /* 0x000000ff0a00720c */ /* 0x000fc60003f25270 */
[----:B------:R-:W-:Y:S10]  /*0bf0*/  @!P0 BRA `(.L_x_66) ;  /* 0x00000000002c8947 */ /* 0x000ff40003800000 */
[----:B------:R-:W0:Y:S02]  /*0c00*/  LDC.64 R2, c[0x0][0x380] ;  /* 0x0000e000ff027b82 */ /* 0x000e240000000a00 */
[----:B0-----:R-:W-:-:S05]  /*0c10*/  IMAD.WIDE R2, R12, 0x4, R2 ;  /* 0x000000040c027825 */ /* 0x001fca00078e0202 */
[----:B------:R-:W2:Y:S04]  /*0c20*/  LDG.E R14, desc[UR8][R2.64] ;  /* 0x00000008020e7981 */ /* 0x000ea8000c1e1900 */
[----:B------:R-:W3:Y:S04]  /*0c30*/  LDG.E R15, desc[UR8][R2.64+0x4] ;  /* 0x00000408020f7981 */ /* 0x000ee8000c1e1900 */
[----:B------:R-:W4:Y:S04]  /*0c40*/  LDG.E R17, desc[UR8][R2.64+0x8] ;  /* 0x0000080802117981 */ /* 0x000f28000c1e1900 */
[----:B------:R-:W5:Y:S01]  /*0c50*/  LDG.E R19, desc[UR8][R2.64+0xc] ;  /* 0x00000c0802137981 */ /* 0x000f62000c1e1900 */
[----:B------:R-:W-:Y:S01]  /*0c60*/  IADD3 R12, PT, PT, R12, 0x4, RZ ;  /* 0x000000040c0c7810 */ /* 0x000fe20007ffe0ff */
[----:B--2---:R-:W-:-:S04]  /*0c70*/  FADD.FTZ R14, R13, R14 ;  /* 0x0000000e0d0e7221 */ /* 0x004fc80000010000 */
[----:B---3--:R-:W-:-:S04]  /*0c80*/  FADD.FTZ R14, R14, R15 ;  /* 0x0000000f0e0e7221 */ /* 0x008fc80000010000 */
[----:B----4-:R-:W-:-:S04]  /*0c90*/  FADD.FTZ R14, R14, R17 ;  /* 0x000000110e0e7221 */ /* 0x010fc80000010000 */
[----:B-----5:R-:W-:-:S07]  /*0ca0*/  FADD.FTZ R13, R14, R19 ;  /* 0x000000130e0d7221 */ /* 0x020fce0000010000 */
.L_x_66:
[----:B------:R-:W-:Y:S05]  /*0cb0*/  BSYNC.RECONVERGENT B1 ;  /* 0x0000000000017941 */ /* 0x000fea0003800200 */
.L_x_65:
[----:B------:R-:W-:Y:S05]  /*0cc0*/  @!P1 BRA `(.L_x_59) ;  /* 0x00000000002c9947 */ /* 0x000fea0003800000 */
[----:B------:R-:W0:Y:S02]  /*0cd0*/  LDC.64 R2, c[0x0][0x380] ;  /* 0x0000e000ff027b82 */ /* 0x000e240000000a00 */
[----:B0-----:R-:W-:-:S05]  /*0ce0*/  IMAD.WIDE R2, R12, 0x4, R2 ;  /* 0x000000040c027825 */ /* 0x001fca00078e0202 */
[----:B------:R-:W2:Y:S01]  /*0cf0*/  LDG.E R12, desc[UR8][R2.64] ;  /* 0x00000008020c7981 */ /* 0x000ea2000c1e1900 */
[----:B------:R-:W-:Y:S01]  /*0d00*/  ISETP.NE.AND P1, PT, R10, 0x1, PT ;  /* 0x000000010a00780c */ /* 0x000fe20003f25270 */
[----:B--2---:R-:W-:-:S12]  /*0d10*/  FADD.FTZ R13, R13, R12 ;  /* 0x0000000c0d0d7221 */ /* 0x004fd80000010000 */
[----:B------:R-:W-:Y:S05]  /*0d20*/  @!P1 BRA `(.L_x_59) ;  /* 0x0000000000149947 */ /* 0x000fea0003800000 */
[----:B------:R-:W-:Y:S01]  /*0d30*/  ISETP.NE.AND P1, PT, R10, 0x2, PT ;  /* 0x000000020a00780c */ /* 0x000fe20003f25270 */
[----:B------:R-:W2:-:S12]  /*0d40*/  LDG.E R12, desc[UR8][R2.64+0x4] ;  /* 0x00000408020c7981 */ /* 0x000e98000c1e1900 */
[----:B------:R-:W3:Y:S01]  /*0d50*/  @P1 LDG.E R14, desc[UR8][R2.64+0x8] ;  /* 0x00000808020e1981 */ /* 0x000ee2000c1e1900 */
[----:B--2---:R-:W-:-:S04]  /*0d60*/  FADD.FTZ R13, R13, R12 ;  /* 0x0000000c0d0d7221 */ /* 0x004fc80000010000 */
[----:B---3--:R-:W-:-:S07]  /*0d70*/  @P1 FADD.FTZ R13, R13, R14 ;  /* 0x0000000e0d0d1221 */ /* 0x008fce0000010000 */
.L_x_59:
[----:B------:R-:W-:Y:S05]  /*0d80*/  BSYNC.RECONVERGENT B0 ;  /* 0x0000000000007941 */ /* 0x000fea0003800200 */
.L_x_58:
[----:B------:R-:W0:Y:S02]  /*0d90*/  LDC.64 R2, c[0x0][0x3a8] ;  /* 0x0000ea00ff027b82 */ /* 0x000e240000000a00 */
[C---:B0-----:R-:W-:Y:S01]  /*0da0*/  IMAD.WIDE R2, R0.reuse, 0x4, R2 ;  /* 0x0000000400027825 */ /* 0x041fe200078e0202 */
[----:B------:R-:W-:-:S04]  /*0db0*/  IADD3 R0, PT, PT, R0, UR6, RZ ;  /* 0x0000000600007c10 */ /* 0x000fc8000fffe0ff */
[----:B------:R0:W-:Y:S01]  /*0dc0*/  STG.E desc[UR8][R2.64], R13 ;  /* 0x0000000d02007986 */ /* 0x0001e2000c101908 */
[----:B------:R-:W-:Y:S05]  /*0dd0*/  BRA.U !UP0, `(.L_x_67) ;  /* 0xfffffff908207547 */ /* 0x000fea000b83ffff */
[----:B------:R-:W-:Y:S05]  /*0de0*/  EXIT ;  /* 0x000000000000794d */ /* 0x000fea0003800000 */
        .weak           $__internal_6_$__cuda_sm20_div_u64
        .type           $__internal_6_$__cuda_sm20_div_u64,@function
        .size           $__internal_6_$__cuda_sm20_div_u64,($__internal_7_$__cuda_sm20_rem_u64 - $__internal_6_$__cuda_sm20_div_u64)
$__internal_6_$__cuda_sm20_div_u64:
        /* <DEDUP_REMOVED lines=68> */
[----:B------:R-:W-:Y:S06]  /*1230*/  RET.REL.NODEC R4 `(_ZN2at6native53_GLOBAL__N__7c5e0505_20_UpSampleNearest1d_cu_19867e3837upsample_nearest1d_backward_out_frameIffXadL_ZNS0_46nearest_neighbor_exact_bw_compute_source_indexEfiiEEEEvPKT_mmmmPS3_f) ;  /* 0xffffffec04707950 */ /* 0x000fec0003c3ffff */
        .weak           $__internal_7_$__cuda_sm20_rem_u64
        .type           $__internal_7_$__cuda_sm20_rem_u64,@function
        .size           $__internal_7_$__cuda_sm20_rem_u64,(.L_x_311 - $__internal_7_$__cuda_sm20_rem_u64)
$__internal_7_$__cuda_sm20_rem_u64:
        /* <DEDUP_REMOVED lines=61> */
[----:B------:R-:W-:Y:S05]  /*1610*/  RET.REL.NODEC R6 `(_ZN2at6native53_GLOBAL__N__7c5e0505_20_UpSampleNearest1d_cu_19867e3837upsample_nearest1d_backward_out_frameIffXadL_ZNS0_46nearest_neighbor_exact_bw_compute_source_indexEfiiEEEEvPKT_mmmmPS3_f) ;  /* 0xffffffe806787950 */ /* 0x000fea0003c3ffff */
.L_x_68:
        /* <DEDUP_REMOVED lines=14> */
.L_x_311:


//--------------------- .text._ZN2at6native53_GLOBAL__N__7c5e0505_20_UpSampleNearest1d_cu_19867e3837upsample_nearest1d_backward_out_frameIddXadL_ZNS0_46nearest_neighbor_exact_bw_compute_source_indexEfiiEEEEvPKT_mmmmPS3_f --------------------------
	.section	.text._ZN2at6native53_GLOBAL__N__7c5e0505_20_UpSampleNearest1d_cu_19867e3837upsample_nearest1d_backward_out_frameIddXadL_ZNS0_46nearest_neighbor_exact_bw_compute_source_indexEfiiEEEEvPKT_mmmmPS3_f,"ax",@progbits
	.align	128
.text._ZN2at6native53_GLOBAL__N__7c5e0505_20_UpSampleNearest1d_cu_19867e3837upsample_nearest1d_backward_out_frameIddXadL_ZNS0_46nearest_neighbor_exact_bw_compute_source_indexEfiiEEEEvPKT_mmmmPS3_f:
        .type           _ZN2at6native53_GLOBAL__N__7c5e0505_20_UpSampleNearest1d_cu_19867e3837upsample_nearest1d_backward_out_frameIddXadL_ZNS0_46nearest_neighbor_exact_bw_compute_source_indexEfiiEEEEvPKT_mmmmPS3_f,@function
        .size           _ZN2at6native53_GLOBAL__N__7c5e0505_20_UpSampleNearest1d_cu_19867e3837upsample_nearest1d_backward_out_frameIddXadL_ZNS0_46nearest_neighbor_exact_bw_compute_source_indexEfiiEEEEvPKT_mmmmPS3_f,(.L_x_314 - _ZN2at6native53_GLOBAL__N__7c5e0505_20_UpSampleNearest1d_cu_19867e3837upsample_nearest1d_backward_out_frameIddXadL_ZNS0_46nearest_neighbor_exact_bw_compute_source_indexEfiiEEEEvPKT_mmmmPS3_f)
        .other          _ZN2at6native53_GLOBAL__N__7c5e0505_20_UpSampleNearest1d_cu_19867e3837upsample_nearest1d_backward_out_frameIddXadL_ZNS0_46nearest_neighbor_exact_bw_compute_source_indexEfiiEEEEvPKT_mmmmPS3_f,@"STO_CUDA_ENTRY STV_DEFAULT"
_ZN2at6native53_GLOBAL__N__7c5e0505_20_UpSampleNearest1d_cu_19867e3837upsample_nearest1d_backward_out_frameIddXadL_ZNS0_46nearest_neighbor_exact_bw_compute_source_indexEfiiEEEEvPKT_mmmmPS3_f:
        /* <DEDUP_REMOVED lines=34> */
[----:B------:R-:W-:Y:S01]  /*0220*/  @P0 IADD3 R3, PT, PT, R3, -UR10, RZ ;  /* 0x8000000a03030c10 */ /* 0x000fe2000fffe0ff */
[----:B------:R-:W-:-:S03]  /*0230*/  @P0 VIADD R6, R6, 0x1 ;  /* 0x0000000106060836 */ /* 0x000fc60000000000 */
[----:B------:R-:W-:-:S13]  /*0240*/  ISETP.GE.U32.AND P1, PT, R3, UR10, PT ;  /* 0x0000000a03007c0c */ /* 0x000fda000bf26070 */
[----:B------:R-:W-:Y:S01]  /*0250*/  @P1 VIADD R6, R6, 0x1 ;  /* 0x0000000106061836 */ /* 0x000fe20000000000 */
[----:B------:R-:W-:-:S04]  /*0260*/  @!P2 LOP3.LUT R6, RZ, UR10, RZ, 0x33, !PT ;  /* 0x0000000aff06ac12 */ /* 0x000fc8000f8e33ff */
[----:B------:R-:W-:-:S05]  /*0270*/  IADD3 R3, PT, PT, -R6, RZ, RZ ;  /* 0x000000ff06037210 */ /* 0x000fca0007ffe1ff */
[----:B------:R-:W-:Y:S01]  /*0280*/  IMAD R4, R3, UR10, R0 ;  /* 0x0000000a03047c24 */ /* 0x000fe2000f8e0200 */
[----:B------:R-:W-:Y:S06]  /*0290*/  BRA `(.L_x_71) ;  /* 0x0000000000147947 */ /* 0x000fec0003800000 */
.L_x_70:
[----:B------:R-:W-:-:S07]  /*02a0*/  MOV R4, 0x2c0 ;  /* 0x000002c000047802 */ /* 0x000fce0000000f00 */
[----:B------:R-:W-:Y:S05]  /*02b0*/  CALL.REL.NOINC `($__internal_8_$__cuda_sm20_div_u64) ;  /* 0x0000000800cc7944 */ /* 0x000fea0003c00000 */
[----:B------:R-:W0:Y:S01]  /*02c0*/  LDCU UR4, c[0x0][0x3a0] ;  /* 0x00007400ff0477ac */ /* 0x000e220008000800 */
[----:B------:R-:W-:-:S04]  /*02d0*/  IMAD.MOV R3, RZ, RZ, -R6 ;  /* 0x000000ffff037224 */ /* 0x000fc800078e0a06 */
[----:B0-----:R-:W-:-:S07]  /*02e0*/  IMAD R4, R3, UR4, R0 ;  /* 0x0000000403047c24 */ /* 0x001fce000f8e0200 */
.L_x_71:
[----:B------:R-:W-:Y:S05]  /*02f0*/  BSYNC.RECONVERGENT B0 ;  /* 0x0000000000007941 */ /* 0x000fea0003800200 */
.L_x_69:
        /* <DEDUP_REMOVED lines=11> */
[----:B0-----:R-:W-:Y:S02]  /*03b0*/  IMAD.MOV.U32 R2, RZ, RZ, RZ ;  /* 0x000000ffff027224 */ /* 0x001fe400078e00ff */
        /* <DEDUP_REMOVED lines=9> */
[----:B------:R-:W-:Y:S01]  /*0450*/  @P0 VIADD R6, R6, -UR4 ;  /* 0x8000000406060c36 */ /* 0x000fe20008000000 */
[----:B------:R-:W-:-:S04]  /*0460*/  @!P1 LOP3.LUT R6, RZ, UR4, RZ, 0x33, !PT ;  /* 0x00000004ff069c12 */ /* 0x000fc8000f8e33ff */
[----:B------:R-:W-:Y:S01]  /*0470*/  MOV R2, R6 ;  /* 0x0000000600027202 */ /* 0x000fe20000000f00 */
[----:B------:R-:W-:Y:S06]  /*0480*/  BRA `(.L_x_74) ;  /* 0x00000000000c7947 */ /* 0x000fec0003800000 */
.L_x_73:
[----:B------:R-:W-:Y:S01]  /*0490*/  IMAD.MOV.U32 R5, RZ, RZ, R7 ;  /* 0x000000ffff057224 */ /* 0x000fe200078e0007 */
[----:B------:R-:W-:-:S07]  /*04a0*/  MOV R8, 0x4c0 ;  /* 0x000004c000087802 */ /* 0x000fce0000000f00 */
[----:B------:R-:W-:Y:S05]  /*04b0*/  CALL.REL.NOINC `($__internal_9_$__cuda_sm20_rem_u64) ;  /* 0x0000000c00607944 */ /* 0x000fea0003c00000 */
.L_x_74:
[----:B------:R-:W-:Y:S05]  /*04c0*/  BSYNC.RECONVERGENT B0 ;  /* 0x0000000000007941 */ /* 0x000fea0003800200 */
.L_x_72:
        /* <DEDUP_REMOVED lines=9> */
[----:B------:R-:W-:-:S03]  /*0560*/  FFMA.FTZ R3, R4, R6, -0.5 ;  /* 0xbf00000004037423 */ /* 0x000fc60000010006 */
[----:B------:R0:W2:Y:S08]  /*0570*/  F2I.FTZ.CEIL.NTZ R4, R5 ;  /* 0x0000000500047305 */ /* 0x0000b0000021b100 */
[----:B-1----:R-:W-:Y:S05]  /*0580*/  @!P0 EXIT ;  /* 0x000000000000894d */ /* 0x002fea0003800000 */
[----:B------:R-:W0:Y:S01]  /*0590*/  F2I.FTZ.CEIL.NTZ R3, R3 ;  /* 0x0000000300037305 */ /* 0x000e22000021b100 */
[----:B--2---:R-:W-:Y:S01]  /*05a0*/  VIMNMX R4, PT, PT, R4, UR4, PT ;  /* 0x0000000404047c48 */ /* 0x004fe2000bfe0100 */
[----:B------:R-:W1:Y:S01]  /*05b0*/  LDCU.64 UR8, c[0x0][0x358] ;  /* 0x00006b00ff0877ac */ /* 0x000e620008000a00 */
[----:B------:R-:W-:Y:S01]  /*05c0*/  UMOV UR5, URZ ;  /* 0x000000ff00057c82 */ /* 0x000fe20008000000 */
[----:B0-----:R-:W-:Y:S01]  /*05d0*/  VIMNMX R5, PT, PT, R3, UR4, PT ;  /* 0x0000000403057c48 */ /* 0x001fe2000bfe0100 */
[----:B------:R-:W-:-:S03]  /*05e0*/  UMOV UR4, URZ ;  /* 0x000000ff00047c82 */ /* 0x000fc60008000000 */
[----:B------:R-:W-:-:S04]  /*05f0*/  IADD3 R6, PT, PT, -R5, R4, RZ ;  /* 0x0000000405067210 */ /* 0x000fc80007ffe1ff */
[C---:B------:R-:W-:Y:S02]  /*0600*/  LOP3.LUT R7, R6.reuse, 0xf, RZ, 0xc0, !PT ;  /* 0x0000000f06077812 */ /* 0x040fe400078ec0ff */
[C---:B------:R-:W-:Y:S02]  /*0610*/  LOP3.LUT R26, R6.reuse, 0x7, RZ, 0xc0, !PT ;  /* 0x00000007061a7812 */ /* 0x040fe400078ec0ff */
[----:B-1----:R-:W-:-:S07]  /*0620*/  LOP3.LUT R27, R6, 0x3, RZ, 0xc0, !PT ;  /* 0x00000003061b7812 */ /* 0x002fce00078ec0ff */
.L_x_84:
[----:B0-----:R-:W0:Y:S01]  /*0630*/  LDC R9, c[0x0][0x390] ;  /* 0x0000e400ff097b82 */ /* 0x001e220000000800 */
[----:B------:R-:W1:Y:S01]  /*0640*/  LDCU.64 UR12, c[0x0][0x388] ;  /* 0x00007100ff0c77ac */ /* 0x000e620008000a00 */
[----:B------:R-:W-:Y:S01]  /*0650*/  ISETP.GE.AND P0, PT, R3, R4, PT ;  /* 0x000000040300720c */ /* 0x000fe20003f06270 */
[----:B------:R-:W-:Y:S01]  /*0660*/  BSSY.RECONVERGENT B0, `(.L_x_75) ;  /* 0x0000072000007945 */ /* 0x000fe20003800200 */
[----:B------:R-:W-:Y:S01]  /*0670*/  CS2R R24, SRZ ;  /* 0x0000000000187805 */ /* 0x000fe2000001ff00 */
        /* <DEDUP_REMOVED lines=11> */
[----:B------:R-:W-:Y:S02]  /*0730*/  CS2R R24, SRZ ;  /* 0x0000000000187805 */ /* 0x000fe4000001ff00 */
[----:B------:R-:W-:-:S13]  /*0740*/  ISETP.GT.U32.AND P0, PT, R8, -0x10, PT ;  /* 0xfffffff00800780c */ /* 0x000fda0003f04070 */
[----:B------:R-:W-:Y:S05]  /*0750*/  @P0 BRA `(.L_x_78) ;  /* 0x0000000000a40947 */ /* 0x000fea0003800000 */
[----:B------:R-:W-:Y:S02]  /*0760*/  LOP3.LUT R22, R6, 0xfffffff0, RZ, 0xc0, !PT ;  /* 0xfffffff006167812 */ /* 0x000fe400078ec0ff */
[----:B------:R-:W-:-:S03]  /*0770*/  CS2R R24, SRZ ;  /* 0x0000000000187805 */ /* 0x000fc6000001ff00 */
[----:B------:R-:W-:-:S07]  /*0780*/  IMAD.MOV R22, RZ, RZ, -R22 ;  /* 0x000000ffff167224 */ /* 0x000fce00078e0a16 */
.L_x_79:
[----:B------:R-:W0:Y:S02]  /*0790*/  LDC.64 R8, c[0x0][0x380] ;  /* 0x0000e000ff087b82 */ /* 0x000e240000000a00 */
[----:B0-----:R-:W-:-:S05]  /*07a0*/  IMAD.WIDE R8, R28, 0x8, R8 ;  /* 0x000000081c087825 */ /* 0x001fca00078e0208 */
[----:B------:R-:W2:Y:S04]  /*07b0*/  LDG.E.64 R10, desc[UR8][R8.64] ;  /* 0x00000008080a7981 */ /* 0x000ea8000c1e1b00 */
[----:B------:R-:W3:Y:S04]  /*07c0*/  LDG.E.64 R12, desc[UR8][R8.64+0x8] ;  /* 0x00000808080c7981 */ /* 0x000ee8000c1e1b00 */
[----:B------:R-:W4:Y:S04]  /*07d0*/  LDG.E.64 R14, desc[UR8][R8.64+0x10] ;  /* 0x00001008080e7981 */ /* 0x000f28000c1e1b00 */
[----:B------:R-:W5:Y:S04]  /*07e0*/  LDG.E.64 R20, desc[UR8][R8.64+0x18] ;  /* 0x0000180808147981 */ /* 0x000f68000c1e1b00 */
[----:B------:R-:W5:Y:S04]  /*07f0*/  LDG.E.64 R18, desc[UR8][R8.64+0x20] ;  /* 0x0000200808127981 */ /* 0x000f68000c1e1b00 */
[----:B------:R-:W5:Y:S01]  /*0800*/  LDG.E.64 R16, desc[UR8][R8.64+0x28] ;  /* 0x0000280808107981 */ /* 0x000f62000c1e1b00 */
[----:B--2---:R-:W-:-:S03]  /*0810*/  DADD R24, R10, R24 ;  /* 0x000000000a187229 */ /* 0x004fc60000000018 */
[----:B------:R-:W2:Y:S05]  /*0820*/  LDG.E.64 R10, desc[UR8][R8.64+0x30] ;  /* 0x00003008080a7981 */ /* 0x000eaa000c1e1b00 */
[----:B---3--:R-:W-:Y:S02]  /*0830*/  DADD R12, R24, R12 ;  /* 0x00000000180c7229 */ /* 0x008fe4000000000c */
[----:B------:R-:W3:Y:S06]  /*0840*/  LDG.E.64 R24, desc[UR8][R8.64+0x78] ;  /* 0x0000780808187981 */ /* 0x000eec000c1e1b00 */
[----:B----4-:R-:W-:-:S02]  /*0850*/  DADD R14, R12, R14 ;  /* 0x000000000c0e7229 */ /* 0x010fc4000000000e */
[----:B------:R-:W4:Y:S06]  /*0860*/  LDG.E.64 R12, desc[UR8][R8.64+0x38] ;  /* 0x00003808080c7981 */ /* 0x000f2c000c1e1b00 */
[----:B-----5:R-:W-:Y:S02]  /*0870*/  DADD R20, R14, R20 ;  /* 0x000000000e147229 */ /* 0x020fe40000000014 */
[----:B------:R-:W5:Y:S06]  /*0880*/  LDG.E.64 R14, desc[UR8][R8.64+0x40] ;  /* 0x00004008080e7981 */ /* 0x000f6c000c1e1b00 */
[----:B------:R-:W-:-:S02]  /*0890*/  DADD R18, R20, R18 ;  /* 0x0000000014127229 */ /* 0x000fc40000000012 */
[----:B------:R-:W3:Y:S06]  /*08a0*/  LDG.E.64 R20, desc[UR8][R8.64+0x48] ;  /* 0x0000480808147981 */ /* 0x000eec000c1e1b00 */
[----:B------:R-:W-:Y:S02]  /*08b0*/  DADD R16, R18, R16 ;  /* 0x0000000012107229 */ /* 0x000fe40000000010 */
[----:B------:R-:W3:Y:S06]  /*08c0*/  LDG.E.64 R18, desc[UR8][R8.64+0x50] ;  /* 0x0000500808127981 */ /* 0x000eec000c1e1b00 */
[----:B--2---:R-:W-:-:S02]  /*08d0*/  DADD R10, R16, R10 ;  /* 0x00000000100a7229 */ /* 0x004fc4000000000a */
[----:B------:R-:W2:Y:S06]  /*08e0*/  LDG.E.64 R16, desc[UR8][R8.64+0x58] ;  /* 0x0000580808107981 */ /* 0x000eac000c1e1b00 */
[----:B----4-:R-:W-:Y:S02]  /*08f0*/  DADD R12, R10, R12 ;  /* 0x000000000a0c7229 */ /* 0x010fe4000000000c */
[----:B------:R-:W4:Y:S06]  /*0900*/  LDG.E.64 R10, desc[UR8][R8.64+0x60] ;  /* 0x00006008080a7981 */ /* 0x000f2c000c1e1b00 */
[----:B-----5:R-:W-:-:S02]  /*0910*/  DADD R14, R12, R14 ;  /* 0x000000000c0e7229 */ /* 0x020fc4000000000e */
[----:B------:R-:W5:Y:S06]  /*0920*/  LDG.E.64 R12, desc[UR8][R8.64+0x68] ;  /* 0x00006808080c7981 */ /* 0x000f6c000c1e1b00 */
[----:B---3--:R-:W-:Y:S02]  /*0930*/  DADD R20, R14, R20 ;  /* 0x000000000e147229 */ /* 0x008fe40000000014 */
[----:B------:R-:W3:Y:S06]  /*0940*/  LDG.E.64 R14, desc[UR8][R8.64+0x70] ;  /* 0x00007008080e7981 */ /* 0x000eec000c1e1b00 */
[----:B------:R-:W-:Y:S01]  /*0950*/  DADD R18, R20, R18 ;  /* 0x0000000014127229 */ /* 0x000fe20000000012 */
[----:B------:R-:W-:-:S04]  /*0960*/  IADD3 R22, PT, PT, R22, 0x10, RZ ;  /* 0x0000001016167810 */ /* 0x000fc80007ffe0ff */
[----:B------:R-:W-:Y:S01]  /*0970*/  ISETP.NE.AND P0, PT, R22, RZ, PT ;  /* 0x000000ff1600720c */ /* 0x000fe20003f05270 */
[----:B------:R-:W-:Y:S02]  /*0980*/  VIADD R28, R28, 0x10 ;  /* 0x000000101c1c7836 */ /* 0x000fe40000000000 */
[----:B--2---:R-:W-:-:S08]  /*0990*/  DADD R16, R18, R16 ;  /* 0x0000000012107229 */ /* 0x004fd00000000010 */
[----:B----4-:R-:W-:-:S08]  /*09a0*/  DADD R10, R16, R10 ;  /* 0x00000000100a7229 */ /* 0x010fd0000000000a */
[----:B-----5:R-:W-:-:S08]  /*09b0*/  DADD R10, R10, R12 ;  /* 0x000000000a0a7229 */ /* 0x020fd0000000000c */
[----:B---3--:R-:W-:-:S08]  /*09c0*/  DADD R10, R10, R14 ;  /* 0x000000000a0a7229 */ /* 0x008fd0000000000e */
[----:B------:R-:W-:Y:S01]  /*09d0*/  DADD R24, R10, R24 ;  /* 0x000000000a187229 */ /* 0x000fe20000000018 */
[----:B------:R-:W-:Y:S10]  /*09e0*/  @P0 BRA `(.L_x_79) ;  /* 0xfffffffc00680947 */ /* 0x000ff4000383ffff */
.L_x_78:
[----:B------:R-:W-:Y:S05]  /*09f0*/  BSYNC.RECONVERGENT B1 ;  /* 0x0000000000017941 */ /* 0x000fea0003800200 */
.L_x_77:
[----:B------:R-:W-:Y:S05]  /*0a00*/  @!P1 BRA `(.L_x_76) ;  /* 0x0000000000dc9947 */ /* 0x000fea0003800000 */
[----:B------:R-:W-:Y:S01]  /*0a10*/  VIADD R8, R7, 0xffffffff ;  /* 0xffffffff07087836 */ /* 0x000fe20000000000 */
[----:B------:R-:W-:Y:S01]  /*0a20*/  BSSY.RECONVERGENT B1, `(.L_x_80) ;  /* 0x0000017000017945 */ /* 0x000fe20003800200 */
[----:B------:R-:W-:-:S03]  /*0a30*/  ISETP.NE.AND P1, PT, R26, RZ, PT ;  /* 0x000000ff1a00720c */ /* 0x000fc60003f25270 */
[----:B------:R-:W-:-:S13]  /*0a40*/  ISETP.GE.U32.AND P0, PT, R8, 0x7, PT ;  /* 0x000000070800780c */ /* 0x000fda0003f06070 */
[----:B------:R-:W-:Y:S05]  /*0a50*/  @!P0 BRA `(.L_x_81) ;  /* 0x00000000004c8947 */ /* 0x000fea0003800000 */
[----:B------:R-:W0:Y:S02]  /*0a60*/  LDC.64 R22, c[0x0][0x380] ;  /* 0x0000e000ff167b82 */ /* 0x000e240000000a00 */
[----:B0-----:R-:W-:-:S05]  /*0a70*/  IMAD.WIDE R22, R28, 0x8, R22 ;  /* 0x000000081c167825 */ /* 0x001fca00078e0216 */
[----:B------:R-:W2:Y:S04]  /*0a80*/  LDG.E.64 R18, desc[UR8][R22.64] ;  /* 0x0000000816127981 */ /* 0x000ea8000c1e1b00 */
[----:B------:R-:W3:Y:S04]  /*0a90*/  LDG.E.64 R20, desc[UR8][R22.64+0x8] ;  /* 0x0000080816147981 */ /* 0x000ee8000c1e1b00 */
[----:B------:R-:W4:Y:S04]  /*0aa0*/  LDG.E.64 R16, desc[UR8][R22.64+0x10] ;  /* 0x0000100816107981 */ /* 0x000f28000c1e1b00 */
[----:B------:R-:W5:Y:S04]  /*0ab0*/  LDG.E.64 R14, desc[UR8][R22.64+0x18] ;  /* 0x00001808160e7981 */ /* 0x000f68000c1e1b00 */
[----:B------:R-:W5:Y:S04]  /*0ac0*/  LDG.E.64 R12, desc[UR8][R22.64+0x20] ;  /* 0x00002008160c7981 */ /* 0x000f68000c1e1b00 */
[----:B------:R-:W5:Y:S04]  /*0ad0*/  LDG.E.64 R10, desc[UR8][R22.64+0x28] ;  /* 0x00002808160a7981 */ /* 0x000f68000c1e1b00 */
[----:B------:R-:W5:Y:S01]  /*0ae0*/  LDG.E.64 R8, desc[UR8][R22.64+0x30] ;  /* 0x0000300816087981 */ /* 0x000f62000c1e1b00 */
[----:B--2---:R-:W-:-:S03]  /*0af0*/  DADD R18, R24, R18 ;  /* 0x0000000018127229 */ /* 0x004fc60000000012 */
[----:B------:R-:W2:Y:S05]  /*0b00*/  LDG.E.64 R24, desc[UR8][R22.64+0x38] ;  /* 0x0000380816187981 */ /* 0x000eaa000c1e1b00 */
[----:B---3--:R-:W-:-:S08]  /*0b10*/  DADD R18, R18, R20 ;  /* 0x0000000012127229 */ /* 0x008fd00000000014 */
[----:B----4-:R-:W-:-:S08]  /*0b20*/  DADD R16, R18, R16 ;  /* 0x0000000012107229 */ /* 0x010fd00000000010 */
[----:B-----5:R-:W-:-:S08]  /*0b30*/  DADD R14, R16, R14 ;  /* 0x00000000100e7229 */ /* 0x020fd0000000000e */
[----:B------:R-:W-:-:S08]  /*0b40*/  DADD R12, R14, R12 ;  /* 0x000000000e0c7229 */ /* 0x000fd0000000000c */
[----:B------:R-:W-:-:S08]  /*0b50*/  DADD R10, R12, R10 ;  /* 0x000000000c0a7229 */ /* 0x000fd0000000000a */
[----:B------:R-:W-:Y:S01]  /*0b60*/  DADD R8, R10, R8 ;  /* 0x000000000a087229 */ /* 0x000fe20000000008 */
[----:B------:R-:W-:-:S07]  /*0b70*/  IADD3 R28, PT, PT, R28, 0x8, RZ ;  /* 0x000000081c1c7810 */ /* 0x000fce0007ffe0ff */
[----:B--2---:R-:W-:-:S11]  /*0b80*/  DADD R24, R8, R24 ;  /* 0x0000000008187229 */ /* 0x004fd60000000018 */
.L_x_81:
[----:B------:R-:W-:Y:S05]  /*0b90*/  BSYNC.RECONVERGENT B1 ;  /* 0x0000000000017941 */ /* 0x000fea0003800200 */
.L_x_80:
        /* <DEDUP_REMOVED lines=11> */
[----:B------:R-:W5:Y:S01]  /*0c50*/  LDG.E.64 R12, desc[UR8][R16.64+0x18] ;  /* 0x00001808100c7981 */ /* 0x000f62000c1e1b00 */
[----:B------:R-:W-:Y:S01]  /*0c60*/  VIADD R28, R28, 0x4 ;  /* 0x000000041c1c7836 */ /* 0x000fe20000000000 */
[----:B--2---:R-:W-:-:S08]  /*0c70*/  DADD R14, R24, R14 ;  /* 0x00000000180e7229 */ /* 0x004fd0000000000e */
[----:B---3--:R-:W-:-:S08]  /*0c80*/  DADD R8, R14, R8 ;  /* 0x000000000e087229 */ /* 0x008fd00000000008 */
[----:B----4-:R-:W-:-:S08]  /*0c90*/  DADD R8, R8, R10 ;  /* 0x0000000008087229 */ /* 0x010fd0000000000a */
[----:B-----5:R-:W-:-:S11]  /*0ca0*/  DADD R24, R8, R12 ;  /* 0x0000000008187229 */ /* 0x020fd6000000000c */
.L_x_83:
[----:B------:R-:W-:Y:S05]  /*0cb0*/  BSYNC.RECONVERGENT B1 ;  /* 0x0000000000017941 */ /* 0x000fea0003800200 */
.L_x_82:
[----:B------:R-:W-:Y:S05]  /*0cc0*/  @!P1 BRA `(.L_x_76) ;  /* 0x00000000002c9947 */ /* 0x000fea0003800000 */
[----:B------:R-:W0:Y:S02]  /*0cd0*/  LDC.64 R8, c[0x0][0x380] ;  /* 0x0000e000ff087b82 */ /* 0x000e240000000a00 */
[----:B0-----:R-:W-:-:S05]  /*0ce0*/  IMAD.WIDE R28, R28, 0x8, R8 ;  /* 0x000000081c1c7825 */ /* 0x001fca00078e0208 */
[----:B------:R-:W2:Y:S01]  /*0cf0*/  LDG.E.64 R8, desc[UR8][R28.64] ;  /* 0x000000081c087981 */ /* 0x000ea2000c1e1b00 */
[----:B------:R-:W-:Y:S01]  /*0d00*/  ISETP.NE.AND P0, PT, R27, 0x1, PT ;  /* 0x000000011b00780c */ /* 0x000fe20003f05270 */
[----:B--2---:R-:W-:-:S12]  /*0d10*/  DADD R24, R24, R8 ;  /* 0x0000000018187229 */ /* 0x004fd80000000008 */
[----:B------:R-:W-:Y:S05]  /*0d20*/  @!P0 BRA `(.L_x_76) ;  /* 0x0000000000148947 */ /* 0x000fea0003800000 */
[----:B------:R-:W-:Y:S01]  /*0d30*/  ISETP.NE.AND P0, PT, R27, 0x2, PT ;  /* 0x000000021b00780c */ /* 0x000fe20003f05270 */
[----:B------:R-:W2:-:S12]  /*0d40*/  LDG.E.64 R8, desc[UR8][R28.64+0x8] ;  /* 0x000008081c087981 */ /* 0x000e98000c1e1b00 */
[----:B------:R-:W3:Y:S01]  /*0d50*/  @P0 LDG.E.64 R10, desc[UR8][R28.64+0x10] ;  /* 0x000010081c0a0981 */ /* 0x000ee2000c1e1b00 */
[----:B--2---:R-:W-:-:S08]  /*0d60*/  DADD R24, R24, R8 ;  /* 0x0000000018187229 */ /* 0x004fd00000000008 */
[----:B---3--:R-:W-:-:S11]  /*0d70*/  @P0 DADD R24, R24, R10 ;  /* 0x0000000018180229 */ /* 0x008fd6000000000a */
.L_x_76:
[----:B------:R-:W-:Y:S05]  /*0d80*/  BSYNC.RECONVERGENT B0 ;  /* 0x0000000000007941 */ /* 0x000fea0003800200 */
.L_x_75:
[----:B------:R-:W0:Y:S02]  /*0d90*/  LDC.64 R8, c[0x0][0x3a8] ;  /* 0x0000ea00ff087b82 */ /* 0x000e240000000a00 */
[C---:B0-----:R-:W-:Y:S01]  /*0da0*/  IMAD.WIDE R8, R0.reuse, 0x8, R8 ;  /* 0x0000000800087825 */ /* 0x041fe200078e0208 */
[----:B------:R-:W-:-:S04]  /*0db0*/  IADD3 R0, PT, PT, R0, UR6, RZ ;  /* 0x0000000600007c10 */ /* 0x000fc8000fffe0ff */
[----:B------:R0:W-:Y:S01]  /*0dc0*/  STG.E.64 desc[UR8][R8.64], R24 ;  /* 0x0000001808007986 */ /* 0x0001e2000c101b08 */
[----:B------:R-:W-:Y:S05]  /*0dd0*/  BRA.U !UP0, `(.L_x_84) ;  /* 0xfffffff908147547 */ /* 0x000fea000b83ffff */
[----:B------:R-:W-:Y:S05]  /*0de0*/  EXIT ;  /* 0x000000000000794d */ /* 0x000fea0003800000 */
        .weak           $__internal_8_$__cuda_sm20_div_u64
        .type           $__internal_8_$__cuda_sm20_div_u64,@function
        .size           $__internal_8_$__cuda_sm20_div_u64,($__internal_9_$__cuda_sm20_rem_u64 - $__internal_8_$__cuda_sm20_div_u64)
$__internal_8_$__cuda_sm20_div_u64:
        /* <DEDUP_REMOVED lines=50> */
[CC--:B------:R-:W-:Y:S01]  /*1110*/  ISETP.GE.U32.AND.EX P0, PT, R12.reuse, R3.reuse, PT, P0 ;  /* 0x000000030c00720c */ /* 0x0c0fe20003f06100 */
[----:B------:R-:W-:Y:S01]  /*1120*/  IMAD.X R8, RZ, RZ, R11, P1 ;  /* 0x000000ffff087224 */ /* 0x000fe200008e060b */
[----:B------:R-:W-:Y:S02]  /*1130*/  IADD3.X R10, PT, PT, R12, ~R3, RZ, P2, !PT ;  /* 0x800000030c0a7210 */ /* 0x000fe400017fe4ff */
[----:B------:R-:W-:Y:S02]  /*1140*/  SEL R5, R5, R13, P0 ;  /* 0x0000000d05057207 */ /* 0x000fe40000000000 */
[----:B------:R-:W-:-:S02]  /*1150*/  SEL R9, R6, R9, P0 ;  /* 0x0000000906097207 */ /* 0x000fc40000000000 */
[----:B------:R-:W-:Y:S02]  /*1160*/  SEL R10, R10, R12, P0 ;  /* 0x0000000c0a0a7207 */ /* 0x000fe40000000000 */
[----:B------:R-:W-:Y:S02]  /*1170*/  SEL R8, R8, R11, P0 ;  /* 0x0000000b08087207 */ /* 0x000fe40000000000 */
[----:B------:R-:W-:Y:S01]  /*1180*/  ISETP.GE.U32.AND P0, PT, R5, R2, PT ;  /* 0x000000020500720c */ /* 0x000fe20003f06070 */
[----:B------:R-:W-:Y:S01]  /*1190*/  IMAD.MOV.U32 R5, RZ, RZ, 0x0 ;  /* 0x00000000ff057424 */ /* 0x000fe200078e00ff */
[----:B------:R-:W-:Y:S02]  /*11a0*/  IADD3 R6, P2, PT, R9, 0x1, RZ ;  /* 0x0000000109067810 */ /* 0x000fe40007f5e0ff */
[----:B------:R-:W-:Y:S02]  /*11b0*/  ISETP.NE.U32.AND P1, PT, R2, RZ, PT ;  /* 0x000000ff0200720c */ /* 0x000fe40003f25070 */
[----:B------:R-:W-:-:S02]  /*11c0*/  ISETP.GE.U32.AND.EX P0, PT, R10, R3, PT, P0 ;  /* 0x000000030a00720c */ /* 0x000fc40003f06100 */
[-C--:B------:R-:W-:Y:S02]  /*11d0*/  IADD3.X R7, PT, PT, RZ, R8.reuse, RZ, P2, !PT ;  /* 0x00000008ff077210 */ /* 0x080fe400017fe4ff */
[----:B------:R-:W-:Y:S02]  /*11e0*/  ISETP.NE.AND.EX P1, PT, R3, RZ, PT, P1 ;  /* 0x000000ff0300720c */ /* 0x000fe40003f25310 */
[----:B------:R-:W-:Y:S02]  /*11f0*/  SEL R6, R6, R9, P0 ;  /* 0x0000000906067207 */ /* 0x000fe40000000000 */
[----:B------:R-:W-:Y:S02]  /*1200*/  SEL R7, R7, R8, P0 ;  /* 0x0000000807077207 */ /* 0x000fe40000000000 */
[----:B------:R-:W-:Y:S02]  /*1210*/  SEL R6, R6, 0xffffffff, P1 ;  /* 0xffffffff06067807 */ /* 0x000fe40000800000 */
[----:B------:R-:W-:Y:S01]  /*1220*/  SEL R7, R7, 0xffffffff, P1 ;  /* 0xffffffff07077807 */ /* 0x000fe20000800000 */
[----:B------:R-:W-:Y:S06]  /*1230*/  RET.REL.NODEC R4 `(_ZN2at6native53_GLOBAL__N__7c5e0505_20_UpSampleNearest1d_cu_19867e3837upsample_nearest1d_backward_out_frameIddXadL_ZNS0_46nearest_neighbor_exact_bw_compute_source_indexEfiiEEEEvPKT_mmmmPS3_f) ;  /* 0xffffffec04707950 */ /* 0x000fec0003c3ffff */
        .weak           $__internal_9_$__cuda_sm20_rem_u64
        .type           $__internal_9_$__cuda_sm20_rem_u64,@function
        .size           $__internal_9_$__cuda_sm20_rem_u64,(.L_x_314 - $__internal_9_$__cuda_sm20_rem_u64)
$__internal_9_$__cuda_sm20_rem_u64:
[----:B------:R-:W0:Y:S01]  /*1240*/  LDCU.64 UR4, c[0x0][0x390] ;  /* 0x00007200ff0477ac */ /* 0x000e220008000a00 */
[----:B------:R-:W1:Y:S01]  /*1250*/  LDC.64 R2, c[0x0][0x390] ;  /* 0x0000e400ff027b82 */ /* 0x000e620000000a00 */
[----:B0-----:R-:W0:Y:S08]  /*1260*/  I2F.U64.RP R7, UR4 ;  /* 0x0000000400077d12 */ /* 0x001e300008309000 */
[----:B0-----:R-:W0:Y:S02]  /*1270*/  MUFU.RCP R7, R7 ;  /* 0x0000000700077308 */ /* 0x001e240000001000 */
[----:B0-----:R-:W-:-:S06]  /*1280*/  IADD3 R10, PT, PT, R7, 0x1ffffffe, RZ ;  /* 0x1ffffffe070a7810 */ /* 0x001fcc0007ffe0ff */
[----:B------:R-:W1:Y:S02]  /*1290*/  F2I.U64.TRUNC R10, R10 ;  /* 0x0000000a000a7311 */ /* 0x000e64000020d800 */
[----:B-1----:R-:W-:-:S04]  /*12a0*/  IMAD.WIDE.U32 R12, R10, R2, RZ ;  /* 0x000000020a0c7225 */ /* 0x002fc800078e00ff */
[C---:B------:R-:W-:Y:S01]  /*12b0*/  IMAD R9, R10.reuse, R3, R13 ;  /* 0x000000030a097224 */ /* 0x040fe200078e020d */
[----:B------:R-:W-:Y:S02]  /*12c0*/  IADD3 R15, P0, PT, RZ, -R12, RZ ;  /* 0x8000000cff0f7210 */ /* 0x000fe40007f1e0ff */
[----:B------:R-:W-:Y:S01]  /*12d0*/  MOV R13, R10 ;  /* 0x0000000a000d7202 */ /* 0x000fe20000000f00 */
[----:B------:R-:W-:Y:S02]  /*12e0*/  IMAD R9, R11, R2, R9 ;  /* 0x000000020b097224 */ /* 0x000fe400078e0209 */
[----:B------:R-:W-:-:S04]  /*12f0*/  IMAD.HI.U32 R12, R10, R15, RZ ;  /* 0x0000000f0a0c7227 */ /* 0x000fc800078e00ff */
[----:B------:R-:W-:-:S04]  /*1300*/  IMAD.X R9, RZ, RZ, ~R9, P0 ;  /* 0x000000ffff097224 */ /* 0x000fc800000e0e09 */
[----:B------:R-:W-:-:S04]  /*1310*/  IMAD.WIDE.U32 R12, P0, R10, R9, R12 ;  /* 0x000000090a0c7225 */ /* 0x000fc8000780000c */
[C---:B------:R-:W-:Y:S02]  /*1320*/  IMAD R17, R11.reuse, R9, RZ ;  /* 0x000000090b117224 */ /* 0x040fe400078e02ff */
[----:B------:R-:W-:-:S04]  /*1330*/  IMAD.HI.U32 R12, P1, R11, R15, R12 ;  /* 0x0000000f0b0c7227 */ /* 0x000fc8000782000c */
[----:B------:R-:W-:Y:S01]  /*1340*/  IMAD.HI.U32 R7, R11, R9, RZ ;  /* 0x000000090b077227 */ /* 0x000fe200078e00ff */
[----:B------:R-:W-:-:S03]  /*1350*/  IADD3 R13, P2, PT, R17, R12, RZ ;  /* 0x0000000c110d7210 */ /* 0x000fc60007f5e0ff */
[----:B------:R-:W-:Y:S02]  /*1360*/  IMAD.X R7, R7, 0x1, R11, P0 ;  /* 0x0000000107077824 */ /* 0x000fe400000e060b */
[----:B------:R-:W-:-:S03]  /*1370*/  IMAD.WIDE.U32 R10, R13, R2, RZ ;  /* 0x000000020d0a7225 */ /* 0x000fc600078e00ff */
[----:B------:R-:W-:Y:S01]  /*1380*/  IADD3.X R7, PT, PT, RZ, RZ, R7, P2, P1 ;  /* 0x000000ffff077210 */ /* 0x000fe200017e2407 */
[----:B------:R-:W-:Y:S01]  /*1390*/  IMAD R9, R13, R3, R11 ;  /* 0x000000030d097224 */ /* 0x000fe200078e020b */
[----:B------:R-:W-:-:S03]  /*13a0*/  IADD3 R11, P0, PT, RZ, -R10, RZ ;  /* 0x8000000aff0b7210 */ /* 0x000fc60007f1e0ff */
[----:B------:R-:W-:Y:S02]  /*13b0*/  IMAD R9, R7, R2, R9 ;  /* 0x0000000207097224 */ /* 0x000fe400078e0209 */
[----:B------:R-:W-:-:S03]  /*13c0*/  IMAD.HI.U32 R12, R13, R11, RZ ;  /* 0x0000000b0d0c7227 */ /* 0x000fc600078e00ff */
[----:B------:R-:W-:-:S05]  /*13d0*/  IADD3.X R10, PT, PT, RZ, ~R9, RZ, P0, !PT ;  /* 0x80000009ff0a7210 */ /* 0x000fca00007fe4ff */
[----:B------:R-:W-:-:S04]  /*13e0*/  IMAD.WIDE.U32 R12, P0, R13, R10, R12 ;  /* 0x0000000a0d0c7225 */ /* 0x000fc8000780000c */
[C---:B------:R-:W-:Y:S02]  /*13f0*/  IMAD R14, R7.reuse, R10, RZ ;  /* 0x0000000a070e7224 */ /* 0x040fe400078e02ff */
[----:B------:R-:W-:-:S04]  /*1400*/  IMAD.HI.U32 R9, P1, R7, R11, R12 ;  /* 0x0000000b07097227 */ /* 0x000fc8000782000c */
[----:B------:R-:W-:Y:S02]  /*1410*/  HFMA2 R11, -RZ, RZ, 0, 0 ;  /* 0x00000000ff0b7431 */ /* 0x000fe400000001ff */
        /* <DEDUP_REMOVED lines=16> */
[-C--:B------:R-:W-:Y:S02]  /*1520*/  ISETP.GE.U32.AND P0, PT, R11, R2.reuse, PT ;  /* 0x000000020b00720c */ /* 0x080fe40003f06070 */
[----:B------:R-:W-:Y:S01]  /*1530*/  MOV R9, 0x0 ;  /* 0x0000000000097802 */ /* 0x000fe20000000f00 */
[----:B------:R-:W-:Y:S01]  /*1540*/  IMAD.X R10, R5, 0x1, ~R6, P1 ;  /* 0x00000001050a7824 */ /* 0x000fe200008e0e06 */
[----:B------:R-:W-:-:S04]  /*1550*/  IADD3 R5, P1, PT, R11, -R2, RZ ;  /* 0x800000020b057210 */ /* 0x000fc80007f3e0ff */
[CC--:B------:R-:W-:Y:S02]  /*1560*/  ISETP.GE.U32.AND.EX P0, PT, R10.reuse, R3.reuse, PT, P0 ;  /* 0x000000030a00720c */ /* 0x0c0fe40003f06100 */
[----:B------:R-:W-:Y:S02]  /*1570*/  IADD3.X R6, PT, PT, R10, ~R3, RZ, P1, !PT ;  /* 0x800000030a067210 */ /* 0x000fe40000ffe4ff */
[----:B------:R-:W-:Y:S02]  /*1580*/  SEL R5, R5, R11, P0 ;  /* 0x0000000b05057207 */ /* 0x000fe40000000000 */
[----:B------:R-:W-:Y:S02]  /*1590*/  SEL R6, R6, R10, P0 ;  /* 0x0000000a06067207 */ /* 0x000fe40000000000 */
[C---:B------:R-:W-:Y:S02]  /*15a0*/  ISETP.GE.U32.AND P0, PT, R5.reuse, R2, PT ;  /* 0x000000020500720c */ /* 0x040fe40003f06070 */
[----:B------:R-:W-:Y:S01]  /*15b0*/  ISETP.NE.U32.AND P1, PT, R2, RZ, PT ;  /* 0x000000ff0200720c */ /* 0x000fe20003f25070 */
[----:B------:R-:W-:Y:S01]  /*15c0*/  IMAD.IADD R2, R5, 0x1, -R2 ;  /* 0x0000000105027824 */ /* 0x000fe200078e0a02 */
[----:B------:R-:W-:-:S02]  /*15d0*/  ISETP.GE.U32.AND.EX P0, PT, R6, R3, PT, P0 ;  /* 0x000000030600720c */ /* 0x000fc40003f06100 */
[----:B------:R-:W-:Y:S02]  /*15e0*/  ISETP.NE.AND.EX P1, PT, R3, RZ, PT, P1 ;  /* 0x000000ff0300720c */ /* 0x000fe40003f25310 */
[----:B------:R-:W-:-:S04]  /*15f0*/  SEL R2, R2, R5, P0 ;  /* 0x0000000502027207 */ /* 0x000fc80000000000 */
[----:B------:R-:W-:Y:S01]  /*1600*/  SEL R2, R2, 0xffffffff, P1 ;  /* 0xffffffff02027807 */ /* 0x000fe20000800000 */
[----:B------:R-:W-:Y:S06]  /*1610*/  RET.REL.NODEC R8 `(_ZN2at6native53_GLOBAL__N__7c5e0505_20_UpSampleNearest1d_cu_19867e3837upsample_nearest1d_backward_out_frameIddXadL_ZNS0_46nearest_neighbor_exact_bw_compute_source_indexEfiiEEEEvPKT_mmmmPS3_f) ;  /* 0xffffffe808787950 */ /* 0x000fec0003c3ffff */
.L_x_85:
        /* <DEDUP_REMOVED lines=14> */
.L_x_314:


//--------------------- .text._ZN2at6native53_GLOBAL__N__7c5e0505_20_UpSampleNearest1d_cu_19867e3837upsample_nearest1d_backward_out_frameIhlXadL_ZNS0_40nearest_neighbor_bw_compute_source_indexEfiiEEEEvPKT_mmmmPS3_f --------------------------
	.section	.text._ZN2at6native53_GLOBAL__N__7c5e0505_20_UpSampleNearest1d_cu_19867e3837upsample_nearest1d_backward_out_frameIhlXadL_ZNS0_40nearest_neighbor_bw_compute_source_indexEfiiEEEEvPKT_mmmmPS3_f,"ax",@progbits
	.align	128
.text._ZN2at6native53_GLOBAL__N__7c5e0505_20_UpSampleNearest1d_cu_19867e3837upsample_nearest1d_backward_out_frameIhlXadL_ZNS0_40nearest_neighbor_bw_compute_source_indexEfiiEEEEvPKT_mmmmPS3_f:
        .type           _ZN2at6native53_GLOBAL__N__7c5e0505_20_UpSampleNearest1d_cu_19867e3837upsample_nearest1d_backward_out_frameIhlXadL_ZNS0_40nearest_neighbor_bw_compute_source_indexEfiiEEEEvPKT_mmmmPS3_f,@function
        .size           _ZN2at6native53_GLOBAL__N__7c5e0505_20_UpSampleNearest1d_cu_19867e3837upsample_nearest1d_backward_out_frameIhlXadL_ZNS0_40nearest_neighbor_bw_compute_source_indexEfiiEEEEvPKT_mmmmPS3_f,(.L_x_317 - _ZN2at6native53_GLOBAL__N__7c5e0505_20_UpSampleNearest1d_cu_19867e3837upsample_nearest1d_backward_out_frameIhlXadL_ZNS0_40nearest_neighbor_bw_compute_source_indexEfiiEEEEvPKT_mmmmPS3_f)
        .other          _ZN2at6native53_GLOBAL__N__7c5e0505_20_UpSampleNearest1d_cu_19867e3837upsample_nearest1d_backward_out_frameIhlXadL_ZNS0_40nearest_neighbor_bw_compute_source_indexEfiiEEEEvPKT_mmmmPS3_f,@"STO_CUDA_ENTRY STV_DEFAULT"
_ZN2at6native53_GLOBAL__N__7c5e0505_20_UpSampleNearest1d_cu_19867e3837upsample_nearest1d_backward_out_frameIhlXadL_ZNS0_40nearest_neighbor_bw_compute_source_indexEfiiEEEEvPKT_mmmmPS3_f:
        /* <DEDUP_REMOVED lines=42> */
.L_x_87:
[----:B------:R-:W-:-:S07]  /*02a0*/  MOV R4, 0x2c0 ;  /* 0x000002c000047802 */ /* 0x000fce0000000f00 */
[----:B------:R-:W-:Y:S05]  /*02b0*/  CALL.REL.NOINC `($__internal_10_$__cuda_sm20_div_u64) ;  /* 0x0000000800ac7944 */ /* 0x000fea0003c00000 */
[----:B------:R-:W0:Y:S01]  /*02c0*/  LDCU UR4, c[0x0][0x3a0] ;  /* 0x00007400ff0477ac */ /* 0x000e220008000800 */
[----:B------:R-:W-:-:S04]  /*02d0*/  IMAD.MOV R5, RZ, RZ, -R6 ;  /* 0x000000ffff057224 */ /* 0x000fc800078e0a06 */
[----:B0-----:R-:W-:-:S07]  /*02e0*/  IMAD R5, R5, UR4, R0 ;  /* 0x0000000405057c24 */ /* 0x001fce000f8e0200 */
.L_x_88:
[----:B------:R-:W-:Y:S05]  /*02f0*/  BSYNC.RECONVERGENT B0 ;  /* 0x0000000000007941 */ /* 0x000fea0003800200 */
.L_x_86:
        /* <DEDUP_REMOVED lines=24> */
.L_x_90:
[----:B------:R-:W-:Y:S01]  /*0480*/  IMAD.MOV.U32 R4, RZ, RZ, R6 ;  /* 0x000000ffff047224 */ /* 0x000fe200078e0006 */
[----:B------:R-:W-:-:S07]  /*0490*/  MOV R6, 0x4b0 ;  /* 0x000004b000067802 */ /* 0x000fce0000000f00 */
[----:B------:R-:W-:Y:S05]  /*04a0*/  CALL.REL.NOINC `($__internal_11_$__cuda_sm20_rem_u64) ;  /* 0x0000000c00447944 */ /* 0x000fea0003c00000 */
.L_x_91:
[----:B------:R-:W-:Y:S05]  /*04b0*/  BSYNC.RECONVERGENT B0 ;  /* 0x0000000000007941 */ /* 0x000fea0003800200 */
.L_x_89:
[----:B------:R-:W0:Y:S01]  /*04c0*/  LDCU.64 UR8, c[0x0][0x388] ;  /* 0x00007100ff0877ac */ /* 0x000e220008000a00 */
[----:B------:R-:W-:Y:S02]  /*04d0*/  IADD3 R2, PT, PT, R5, 0x1, RZ ;  /* 0x0000000105027810 */ /* 0x000fe40007ffe0ff */
[----:B------:R-:W-:Y:S01]  /*04e0*/  I2FP.F32.S32 R5, R5 ;  /* 0x0000000500057245 */ /* 0x000fe20000201400 */
[----:B------:R-:W1:Y:S01]  /*04f0*/  LDCU UR4, c[0x0][0x3b0] ;  /* 0x00007600ff0477ac */ /* 0x000e620008000800 */
[----:B------:R-:W-:Y:S01]  /*0500*/  I2FP.F32.S32 R2, R2 ;  /* 0x0000000200027245 */ /* 0x000fe20000201400 */
[----:B------:R-:W2:Y:S01]  /*0510*/  LDCU UR5, c[0x0][0x398] ;  /* 0x00007300ff0577ac */ /* 0x000ea20008000800 */
[----:B0-----:R-:W-:-:S03]  /*0520*/  ISETP.NE.U32.AND P0, PT, RZ, UR8, PT ;  /* 0x00000008ff007c0c */ /* 0x001fc6000bf05070 */
[----:B-1----:R-:W-:Y:S01]  /*0530*/  FMUL.FTZ R2, R2, UR4 ;  /* 0x0000000402027c20 */ /* 0x002fe20008410000 */
[----:B------:R-:W-:Y:S01]  /*0540*/  ISETP.NE.AND.EX P0, PT, RZ, UR9, PT, P0 ;  /* 0x00000009ff007c0c */ /* 0x000fe2000bf05300 */
[----:B------:R-:W-:-:S04]  /*0550*/  FMUL.FTZ R6, R5, UR4 ;  /* 0x0000000405067c20 */ /* 0x000fc80008410000 */
[----:B------:R-:W0:Y:S08]  /*0560*/  F2I.FTZ.CEIL.NTZ R2, R2 ;  /* 0x0000000200027305 */ /* 0x000e30000021b100 */
[----:B--2---:R-:W-:Y:S05]  /*0570*/  @!P0 EXIT ;  /* 0x000000000000894d */ /* 0x004fea0003800000 */
        /* <DEDUP_REMOVED lines=10> */
.L_x_102:
        /* <DEDUP_REMOVED lines=23> */
.L_x_96:
        /* <DEDUP_REMOVED lines=30> */
.L_x_95:
[----:B------:R-:W-:Y:S05]  /*0970*/  BSYNC.RECONVERGENT B1 ;  /* 0x0000000000017941 */ /* 0x000fea0003800200 */
.L_x_94:
        /* <DEDUP_REMOVED lines=23> */
.L_x_99:
[----:B------:R-:W-:Y:S05]  /*0af0*/  BSYNC.RECONVERGENT B2 ;  /* 0x0000000000027941 */ /* 0x000fea0003800200 */
.L_x_98:
        /* <DEDUP_REMOVED lines=16> */
.L_x_101:
[----:B------:R-:W-:Y:S05]  /*0c00*/  BSYNC.RECONVERGENT B2 ;  /* 0x0000000000027941 */ /* 0x000fea0003800200 */
.L_x_100:
        /* <DEDUP_REMOVED lines=13> */
.L_x_97:
[----:B------:R-:W-:Y:S05]  /*0ce0*/  BSYNC.RECONVERGENT B1 ;  /* 0x0000000000017941 */ /* 0x000fea0003800200 */
.L_x_93:
[----:B------:R-:W-:Y:S05]  /*0cf0*/  BSYNC.RECONVERGENT B0 ;  /* 0x0000000000007941 */ /* 0x000fea0003800200 */
.L_x_92:
[----:B------:R-:W0:Y:S02]  /*0d00*/  LDCU.64 UR10, c[0x0][0x3a8] ;  /* 0x00007500ff0a77ac */ /* 0x000e240008000a00 */
[----:B0-----:R-:W-:-:S04]  /*0d10*/  IADD3 R2, P0, PT, R0, UR10, RZ ;  /* 0x0000000a00027c10 */ /* 0x001fc8000ff1e0ff */
[C---:B------:R-:W-:Y:S01]  /*0d20*/  LEA.HI.X.SX32 R3, R0.reuse, UR11, 0x1, P0 ;  /* 0x0000000b00037c11 */ /* 0x040fe200080f0eff */
[----:B------:R-:W-:-:S04]  /*0d30*/  VIADD R0, R0, UR6 ;  /* 0x0000000600007c36 */ /* 0x000fc80008000000 */
[----:B------:R0:W-:Y:S01]  /*0d40*/  STG.E.U8 desc[UR8][R2.64], R13 ;  /* 0x0000000d02007986 */ /* 0x0001e2000c101108 */
[----:B------:R-:W-:Y:S05]  /*0d50*/  BRA.U !UP0, `(.L_x_102) ;  /* 0xfffffff908307547 */ /* 0x000fea000b83ffff */
[----:B------:R-:W-:Y:S05]  /*0d60*/  EXIT ;  /* 0x000000000000794d */ /* 0x000fea0003800000 */
        .weak           $__internal_10_$__cuda_sm20_div_u64
        .type           $__internal_10_$__cuda_sm20_div_u64,@function
        .size           $__internal_10_$__cuda_sm20_div_u64,($__internal_11_$__cuda_sm20_rem_u64 - $__internal_10_$__cuda_sm20_div_u64)
$__internal_10_$__cuda_sm20_div_u64:
        /* <DEDUP_REMOVED lines=68> */
[----:B------:R-:W-:Y:S06]  /*11b0*/  RET.REL.NODEC R4 `(_ZN2at6native53_GLOBAL__N__7c5e0505_20_UpSampleNearest1d_cu_19867e3837upsample_nearest1d_backward_out_frameIhlXadL_ZNS0_40nearest_neighbor_bw_compute_source_indexEfiiEEEEvPKT_mmmmPS3_f) ;  /* 0xffffffec04907950 */ /* 0x000fec0003c3ffff */
        .weak           $__internal_11_$__cuda_sm20_rem_u64
        .type           $__internal_11_$__cuda_sm20_rem_u64,@function
        .size           $__internal_11_$__cuda_sm20_rem_u64,(.L_x_317 - $__internal_11_$__cuda_sm20_rem_u64)
$__internal_11_$__cuda_sm20_rem_u64:
        /* <DEDUP_REMOVED lines=61> */
[----:B------:R-:W-:Y:S06]  /*1590*/  RET.REL.NODEC R6 `(_ZN2at6native53_GLOBAL__N__7c5e0505_20_UpSampleNearest1d_cu_19867e3837upsample_nearest1d_backward_out_frameIhlXadL_ZNS0_40nearest_neighbor_bw_compute_source_indexEfiiEEEEvPKT_mmmmPS3_f) ;  /* 0xffffffe806987950 */ /* 0x000fec0003c3ffff */
.L_x_103:
        /* <DEDUP_REMOVED lines=14> */
.L_x_317:


//--------------------- .text._ZN2at6native53_GLOBAL__N__7c5e0505_20_UpSampleNearest1d_cu_19867e3837upsample_nearest1d_backward_out_frameIN3c108BFloat16EfXadL_ZNS0_40nearest_neighbor_bw_compute_source_indexEfiiEEEEvPKT_mmmmPS5_f --------------------------
	.section	.text._ZN2at6native53_GLOBAL__N__7c5e0505_20_UpSampleNearest1d_cu_19867e3837upsample_nearest1d_backward_out_frameIN3c108BFloat16EfXadL_ZNS0_40nearest_neighbor_bw_compute_source_indexEfiiEEEEvPKT_mmmmPS5_f,"ax",@progbits
	.align	128
.text._ZN2at6native53_GLOBAL__N__7c5e0505_20_UpSampleNearest1d_cu_19867e3837upsample_nearest1d_backward_out_frameIN3c108BFloat16EfXadL_ZNS0_40nearest_neighbor_bw_compute_source_indexEfiiEEEEvPKT_mmmmPS5_f:
        .type           _ZN2at6native53_GLOBAL__N__7c5e0505_20_UpSampleNearest1d_cu_19867e3837upsample_nearest1d_backward_out_frameIN3c108BFloat16EfXadL_ZNS0_40nearest_neighbor_bw_compute_source_indexEfiiEEEEvPKT_mmmmPS5_f,@function
        .size           _ZN2at6native53_GLOBAL__N__7c5e0505_20_UpSampleNearest1d_cu_19867e3837upsample_nearest1d_backward_out_frameIN3c108BFloat16EfXadL_ZNS0_40nearest_neighbor_bw_compute_source_indexEfiiEEEEvPKT_mmmmPS5_f,(.L_x_320 - _ZN2at6native53_GLOBAL__N__7c5e0505_20_UpSampleNearest1d_cu_19867e3837upsample_nearest1d_backward_out_frameIN3c108BFloat16EfXadL_ZNS0_40nearest_neighbor_bw_compute_source_indexEfiiEEEEvPKT_mmmmPS5_f)
        .other          _ZN2at6native53_GLOBAL__N__7c5e0505_20_UpSampleNearest1d_cu_19867e3837upsample_nearest1d_backward_out_frameIN3c108BFloat16EfXadL_ZNS0_40nearest_neighbor_bw_compute_source_indexEfiiEEEEvPKT_mmmmPS5_f,@"STO_CUDA_ENTRY STV_DEFAULT"
_ZN2at6native53_GLOBAL__N__7c5e0505_20_UpSampleNearest1d_cu_19867e3837upsample_nearest1d_backward_out_frameIN3c108BFloat16EfXadL_ZNS0_40nearest_neighbor_bw_compute_source_indexEfiiEEEEvPKT_mmmmPS5_f:
        /* <DEDUP_REMOVED lines=42> */
.L_x_105:
[----:B------:R-:W-:-:S07]  /*02a0*/  MOV R4, 0x2c0 ;  /* 0x000002c000047802 */ /* 0x000fce0000000f00 */
[----:B------:R-:W-:Y:S05]  /*02b0*/  CALL.REL.NOINC `($__internal_12_$__cuda_sm20_div_u64) ;  /* 0x0000000c004c7944 */ /* 0x000fea0003c00000 */
[----:B------:R-:W0:Y:S01]  /*02c0*/  LDCU UR4, c[0x0][0x3a0] ;  /* 0x00007400ff0477ac */ /* 0x000e220008000800 */
[----:B------:R-:W-:-:S05]  /*02d0*/  IADD3 R5, PT, PT, -R6, RZ, RZ ;  /* 0x000000ff06057210 */ /* 0x000fca0007ffe1ff */
[----:B0-----:R-:W-:-:S07]  /*02e0*/  IMAD R5, R5, UR4, R0 ;  /* 0x0000000405057c24 */ /* 0x001fce000f8e0200 */
.L_x_106:
[----:B------:R-:W-:Y:S05]  /*02f0*/  BSYNC.RECONVERGENT B0 ;  /* 0x0000000000007941 */ /* 0x000fea0003800200 */
.L_x_104:
        /* <DEDUP_REMOVED lines=24> */
.L_x_108:
[----:B------:R-:W-:Y:S01]  /*0480*/  IMAD.MOV.U32 R4, RZ, RZ, R6 ;  /* 0x000000ffff047224 */ /* 0x000fe200078e0006 */
[----:B------:R-:W-:-:S07]  /*0490*/  MOV R6, 0x4b0 ;  /* 0x000004b000067802 */ /* 0x000fce0000000f00 */
[----:B------:R-:W-:Y:S05]  /*04a0*/  CALL.REL.NOINC `($__internal_13_$__cuda_sm20_rem_u64) ;  /* 0x0000000c00e47944 */ /* 0x000fea0003c00000 */
.L_x_109:
[----:B------:R-:W-:Y:S05]  /*04b0*/  BSYNC.RECONVERGENT B0 ;  /* 0x0000000000007941 */ /* 0x000fea0003800200 */
.L_x_107:
        /* <DEDUP_REMOVED lines=26> */
.L_x_119:
        /* <DEDUP_REMOVED lines=21> */
.L_x_114:
        /* <DEDUP_REMOVED lines=54> */
.L_x_113:
[----:B------:R-:W-:Y:S05]  /*0b10*/  BSYNC.RECONVERGENT B1 ;  /* 0x0000000000017941 */ /* 0x000fea0003800200 */
.L_x_112:
        /* <DEDUP_REMOVED lines=33> */
.L_x_116:
[----:B------:R-:W-:Y:S05]  /*0d30*/  BSYNC.RECONVERGENT B1 ;  /* 0x0000000000017941 */ /* 0x000fea0003800200 */
.L_x_115:
        /* <DEDUP_REMOVED lines=19> */
.L_x_118:
[----:B------:R-:W-:Y:S05]  /*0e70*/  BSYNC.RECONVERGENT B1 ;  /* 0x0000000000017941 */ /* 0x000fea0003800200 */
.L_x_117:
        /* <DEDUP_REMOVED lines=15> */
.L_x_111:
[----:B------:R-:W-:Y:S05]  /*0f70*/  BSYNC.RECONVERGENT B0 ;  /* 0x0000000000007941 */ /* 0x000fea0003800200 */
.L_x_110:
[----:B------:R-:W0:Y:S01]  /*0f80*/  LDC.64 R2, c[0x0][0x3a8] ;  /* 0x0000ea00ff027b82 */ /* 0x000e220000000a00 */
[----:B------:R-:W-:Y:S01]  /*0f90*/  F2FP.BF16.F32.PACK_AB R14, RZ, R14 ;  /* 0x0000000eff0e723e */ /* 0x000fe200000010ff */
[C---:B0-----:R-:W-:Y:S01]  /*0fa0*/  IMAD.WIDE R2, R0.reuse, 0x2, R2 ;  /* 0x0000000200027825 */ /* 0x041fe200078e0202 */
[----:B------:R-:W-:-:S04]  /*0fb0*/  IADD3 R0, PT, PT, R0, UR6, RZ ;  /* 0x0000000600007c10 */ /* 0x000fc8000fffe0ff */
[----:B------:R0:W-:Y:S01]  /*0fc0*/  STG.E.U16 desc[UR8][R2.64], R14 ;  /* 0x0000000e02007986 */ /* 0x0001e2000c101508 */
[----:B------:R-:W-:Y:S05]  /*0fd0*/  BRA.U !UP0, `(.L_x_119) ;  /* 0xfffffff508a07547 */ /* 0x000fea000b83ffff */
[----:B------:R-:W-:Y:S05]  /*0fe0*/  EXIT ;  /* 0x000000000000794d */ /* 0x000fea0003800000 */
        .weak           $__internal_12_$__cuda_sm20_div_u64
        .type           $__internal_12_$__cuda_sm20_div_u64,@function
        .size           $__internal_12_$__cuda_sm20_div_u64,($__internal_13_$__cuda_sm20_rem_u64 - $__internal_12_$__cuda_sm20_div_u64)
$__internal_12_$__cuda_sm20_div_u64:
        /* <DEDUP_REMOVED lines=68> */
[----:B------:R-:W-:Y:S06]  /*1430*/  RET.REL.NODEC R4 `(_ZN2at6native53_GLOBAL__N__7c5e0505_20_UpSampleNearest1d_cu_19867e3837upsample_nearest1d_backward_out_frameIN3c108BFloat16EfXadL_ZNS0_40nearest_neighbor_bw_compute_source_indexEfiiEEEEvPKT_mmmmPS5_f) ;  /* 0xffffffe804f07950 */ /* 0x000fec0003c3ffff */
        .weak           $__internal_13_$__cuda_sm20_rem_u64
        .type           $__internal_13_$__cuda_sm20_rem_u64,@function
        .size           $__internal_13_$__cuda_sm20_rem_u64,(.L_x_320 - $__internal_13_$__cuda_sm20_rem_u64)
$__internal_13_$__cuda_sm20_rem_u64:
        /* <DEDUP_REMOVED lines=61> */
[----:B------:R-:W-:Y:S05]  /*1810*/  RET.REL.NODEC R6 `(_ZN2at6native53_GLOBAL__N__7c5e0505_20_UpSampleNearest1d_cu_19867e3837upsample_nearest1d_backward_out_frameIN3c108BFloat16EfXadL_ZNS0_40nearest_neighbor_bw_compute_source_indexEfiiEEEEvPKT_mmmmPS5_f) ;  /* 0xffffffe406f87950 */ /* 0x000fea0003c3ffff */
.L_x_120:
        /* <DEDUP_REMOVED lines=14> */
.L_x_320:


//--------------------- .text._ZN2at6native53_GLOBAL__N__7c5e0505_20_UpSampleNearest1d_cu_19867e3837upsample_nearest1d_backward_out_frameIN3c104HalfEfXadL_ZNS0_40nearest_neighbor_bw_compute_source_indexEfiiEEEEvPKT_mmmmPS5_f --------------------------
	.section	.text._ZN2at6native53_GLOBAL__N__7c5e0505_20_UpSampleNearest1d_cu_19867e3837upsample_nearest1d_backward_out_frameIN3c104HalfEfXadL_ZNS0_40nearest_neighbor_bw_compute_source_indexEfiiEEEEvPKT_mmmmPS5_f,"ax",@progbits
	.align	128
.text._ZN2at6native53_GLOBAL__N__7c5e0505_20_UpSampleNearest1d_cu_19867e3837upsample_nearest1d_backward_out_frameIN3c104HalfEfXadL_ZNS0_40nearest_neighbor_bw_compute_source_indexEfiiEEEEvPKT_mmmmPS5_f:
        .type           _ZN2at6native53_GLOBAL__N__7c5e0505_20_UpSampleNearest1d_cu_19867e3837upsample_nearest1d_backward_out_frameIN3c104HalfEfXadL_ZNS0_40nearest_neighbor_bw_compute_source_indexEfiiEEEEvPKT_mmmmPS5_f,@function
        .size           _ZN2at6native53_GLOBAL__N__7c5e0505_20_UpSampleNearest1d_cu_19867e3837upsample_nearest1d_backward_out_frameIN3c104HalfEfXadL_ZNS0_40nearest_neighbor_bw_compute_source_indexEfiiEEEEvPKT_mmmmPS5_f,(.L_x_323 - _ZN2at6native53_GLOBAL__N__7c5e0505_20_UpSampleNearest1d_cu_19867e3837upsample_nearest1d_backward_out_frameIN3c104HalfEfXadL_ZNS0_40nearest_neighbor_bw_compute_source_indexEfiiEEEEvPKT_mmmmPS5_f)
        .other          _ZN2at6native53_GLOBAL__N__7c5e0505_20_UpSampleNearest1d_cu_19867e3837upsample_nearest1d_backward_out_frameIN3c104HalfEfXadL_ZNS0_40nearest_neighbor_bw_compute_source_indexEfiiEEEEvPKT_mmmmPS5_f,@"STO_CUDA_ENTRY STV_DEFAULT"
_ZN2at6native53_GLOBAL__N__7c5e0505_20_UpSampleNearest1d_cu_19867e3837upsample_nearest1d_backward_out_frameIN3c104HalfEfXadL_ZNS0_40nearest_neighbor_bw_compute_source_indexEfiiEEEEvPKT_mmmmPS5_f:
        /* <DEDUP_REMOVED lines=42> */
.L_x_122:
[----:B------:R-:W-:-:S07]  /*02a0*/  MOV R4, 0x2c0 ;  /* 0x000002c000047802 */ /* 0x000fce0000000f00 */
[----:B------:R-:W-:Y:S05]  /*02b0*/  CALL.REL.NOINC `($__internal_14_$__cuda_sm20_div_u64) ;  /* 0x0000000c004c7944 */ /* 0x000fea0003c00000 */
[----:B------:R-:W0:Y:S01]  /*02c0*/  LDCU UR4, c[0x0][0x3a0] ;  /* 0x00007400ff0477ac */ /* 0x000e220008000800 */
[----:B------:R-:W-:-:S05]  /*02d0*/  IADD3 R5, PT, PT, -R6, RZ, RZ ;  /* 0x000000ff06057210 */ /* 0x000fca0007ffe1ff */
[----:B0-----:R-:W-:-:S07]  /*02e0*/  IMAD R5, R5, UR4, R0 ;  /* 0x0000000405057c24 */ /* 0x001fce000f8e0200 */
.L_x_123:
[----:B------:R-:W-:Y:S05]  /*02f0*/  BSYNC.RECONVERGENT B0 ;  /* 0x0000000000007941 */ /* 0x000fea0003800200 */
.L_x_121:
        /* <DEDUP_REMOVED lines=24> */
.L_x_125:
[----:B------:R-:W-:Y:S01]  /*0480*/  IMAD.MOV.U32 R4, RZ, RZ, R6 ;  /* 0x000000ffff047224 */ /* 0x000fe200078e0006 */
[----:B------:R-:W-:-:S07]  /*0490*/  MOV R6, 0x4b0 ;  /* 0x000004b000067802 */ /* 0x000fce0000000f00 */
[----:B------:R-:W-:Y:S05]  /*04a0*/  CALL.REL.NOINC `($__internal_15_$__cuda_sm20_rem_u64) ;  /* 0x0000000c00e47944 */ /* 0x000fea0003c00000 */
.L_x_126:
[----:B------:R-:W-:Y:S05]  /*04b0*/  BSYNC.RECONVERGENT B0 ;  /* 0x0000000000007941 */ /* 0x000fea0003800200 */
.L_x_124:
        /* <DEDUP_REMOVED lines=26> */
.L_x_136:
        /* <DEDUP_REMOVED lines=21> */
.L_x_131:
        /* <DEDUP_REMOVED lines=54> */
.L_x_130:
[----:B------:R-:W-:Y:S05]  /*0b10*/  BSYNC.RECONVERGENT B1 ;  /* 0x0000000000017941 */ /* 0x000fea0003800200 */
.L_x_129:
        /* <DEDUP_REMOVED lines=33> */
.L_x_133:
[----:B------:R-:W-:Y:S05]  /*0d30*/  BSYNC.RECONVERGENT B1 ;  /* 0x0000000000017941 */ /* 0x000fea0003800200 */
.L_x_132:
        /* <DEDUP_REMOVED lines=19> */
.L_x_135:
[----:B------:R-:W-:Y:S05]  /*0e70*/  BSYNC.RECONVERGENT B1 ;  /* 0x0000000000017941 */ /* 0x000fea0003800200 */
.L_x_134:
        /* <DEDUP_REMOVED lines=15> */
.L_x_128:
[----:B------:R-:W-:Y:S05]  /*0f70*/  BSYNC.RECONVERGENT B0 ;  /* 0x0000000000007941 */ /* 0x000fea0003800200 */
.L_x_127:
[----:B------:R-:W0:Y:S01]  /*0f80*/  LDC.64 R2, c[0x0][0x3a8] ;  /* 0x0000ea00ff027b82 */ /* 0x000e220000000a00 */
[----:B------:R-:W-:Y:S01]  /*0f90*/  F2FP.F16.F32.PACK_AB R14, RZ, R14 ;  /* 0x0000000eff0e723e */ /* 0x000fe200000000ff */
[C---:B0-----:R-:W-:Y:S01]  /*0fa0*/  IMAD.WIDE R2, R0.reuse, 0x2, R2 ;  /* 0x0000000200027825 */ /* 0x041fe200078e0202 */
[----:B------:R-:W-:-:S04]  /*0fb0*/  IADD3 R0, PT, PT, R0, UR6, RZ ;  /* 0x0000000600007c10 */ /* 0x000fc8000fffe0ff */
[----:B------:R0:W-:Y:S01]  /*0fc0*/  STG.E.U16 desc[UR8][R2.64], R14 ;  /* 0x0000000e02007986 */ /* 0x0001e2000c101508 */
[----:B------:R-:W-:Y:S05]  /*0fd0*/  BRA.U !UP0, `(.L_x_136) ;  /* 0xfffffff508a07547 */ /* 0x000fea000b83ffff */
[----:B------:R-:W-:Y:S05]  /*0fe0*/  EXIT ;  /* 0x000000000000794d */ /* 0x000fea0003800000 */
        .weak           $__internal_14_$__cuda_sm20_div_u64
        .type           $__internal_14_$__cuda_sm20_div_u64,@function
        .size           $__internal_14_$__cuda_sm20_div_u64,($__internal_15_$__cuda_sm20_rem_u64 - $__internal_14_$__cuda_sm20_div_u64)
$__internal_14_$__cuda_sm20_div_u64:
        /* <DEDUP_REMOVED lines=68> */
[----:B------:R-:W-:Y:S06]  /*1430*/  RET.REL.NODEC R4 `(_ZN2at6native53_GLOBAL__N__7c5e0505_20_UpSampleNearest1d_cu_19867e3837upsample_nearest1d_backward_out_frameIN3c104HalfEfXadL_ZNS0_40nearest_neighbor_bw_compute_source_indexEfiiEEEEvPKT_mmmmPS5_f) ;  /* 0xffffffe804f07950 */ /* 0x000fec0003c3ffff */
        .weak           $__internal_15_$__cuda_sm20_rem_u64
        .type           $__internal_15_$__cuda_sm20_rem_u64,@function
        .size           $__internal_15_$__cuda_sm20_rem_u64,(.L_x_323 - $__internal_15_$__cuda_sm20_rem_u64)
$__internal_15_$__cuda_sm20_rem_u64:
        /* <DEDUP_REMOVED lines=61> */
[----:B------:R-:W-:Y:S08]  /*1810*/  RET.REL.NODEC R6 `(_ZN2at6native53_GLOBAL__N__7c5e0505_20_UpSampleNearest1d_cu_19867e3837upsample_nearest1d_backward_out_frameIN3c104HalfEfXadL_ZNS0_40nearest_neighbor_bw_compute_source_indexEfiiEEEEvPKT_mmmmPS5_f) ;  /* 0xffffffe406f87950 */ /* 0x000ff00003c3ffff */
.L_x_137:
        /* <DEDUP_REMOVED lines=14> */
.L_x_323:


//--------------------- .text._ZN2at6native53_GLOBAL__N__7c5e0505_20_UpSampleNearest1d_cu_19867e3837upsample_nearest1d_backward_out_frameIffXadL_ZNS0_40nearest_neighbor_bw_compute_source_indexEfiiEEEEvPKT_mmmmPS3_f --------------------------
	.section	.text._ZN2at6native53_GLOBAL__N__7c5e0505_20_UpSampleNearest1d_cu_19867e3837upsample_nearest1d_backward_out_frameIffXadL_ZNS0_40nearest_neighbor_bw_compute_source_indexEfiiEEEEvPKT_mmmmPS3_f,"ax",@progbits
	.align	128
.text._ZN2at6native53_GLOBAL__N__7c5e0505_20_UpSampleNearest1d_cu_19867e3837upsample_nearest1d_backward_out_frameIffXadL_ZNS0_40nearest_neighbor_bw_compute_source_indexEfiiEEEEvPKT_mmmmPS3_f:
        .type           _ZN2at6native53_GLOBAL__N__7c5e0505_20_UpSampleNearest1d_cu_19867e3837upsample_nearest1d_backward_out_frameIffXadL_ZNS0_40nearest_neighbor_bw_compute_source_indexEfiiEEEEvPKT_mmmmPS3_f,@function
        .size           _ZN2at6native53_GLOBAL__N__7c5e0505_20_UpSampleNearest1d_cu_19867e3837upsample_nearest1d_backward_out_frameIffXadL_ZNS0_40nearest_neighbor_bw_compute_source_indexEfiiEEEEvPKT_mmmmPS3_f,(.L_x_326 - _ZN2at6native53_GLOBAL__N__7c5e0505_20_UpSampleNearest1d_cu_19867e3837upsample_nearest1d_backward_out_frameIffXadL_ZNS0_40nearest_neighbor_bw_compute_source_indexEfiiEEEEvPKT_mmmmPS3_f)
        .other          _ZN2at6native53_GLOBAL__N__7c5e0505_20_UpSampleNearest1d_cu_19867e3837upsample_nearest1d_backward_out_frameIffXadL_ZNS0_40nearest_neighbor_bw_compute_source_indexEfiiEEEEvPKT_mmmmPS3_f,@"STO_CUDA_ENTRY STV_DEFAULT"
_ZN2at6native53_GLOBAL__N__7c5e0505_20_UpSampleNearest1d_cu_19867e3837upsample_nearest1d_backward_out_frameIffXadL_ZNS0_40nearest_neighbor_bw_compute_source_indexEfiiEEEEvPKT_mmmmPS3_f:
        /* <DEDUP_REMOVED lines=42> */
.L_x_139:
[----:B------:R-:W-:-:S07]  /*02a0*/  MOV R4, 0x2c0 ;  /* 0x000002c000047802 */ /* 0x000fce0000000f00 */
[----:B------:R-:W-:Y:S05]  /*02b0*/  CALL.REL.NOINC `($__internal_16_$__cuda_sm20_div_u64) ;  /* 0x0000000800cc7944 */ /* 0x000fea0003c00000 */
[----:B------:R-:W0:Y:S01]  /*02c0*/  LDCU UR4, c[0x0][0x3a0] ;  /* 0x00007400ff0477ac */ /* 0x000e220008000800 */
[----:B------:R-:W-:-:S05]  /*02d0*/  IADD3 R5, PT, PT, -R6, RZ, RZ ;  /* 0x000000ff06057210 */ /* 0x000fca0007ffe1ff */
[----:B0-----:R-:W-:-:S07]  /*02e0*/  IMAD R5, R5, UR4, R0 ;  /* 0x0000000405057c24 */ /* 0x001fce000f8e0200 */
.L_x_140:
[----:B------:R-:W-:Y:S05]  /*02f0*/  BSYNC.RECONVERGENT B0 ;  /* 0x0000000000007941 */ /* 0x000fea0003800200 */
.L_x_138:
        /* <DEDUP_REMOVED lines=24> */
.L_x_142:
[----:B------:R-:W-:Y:S02]  /*0480*/  MOV R4, R6 ;  /* 0x0000000600047202 */ /* 0x000fe40000000f00 */
[----:B------:R-:W-:-:S07]  /*0490*/  MOV R6, 0x4b0 ;  /* 0x000004b000067802 */ /* 0x000fce0000000f00 */
[----:B------:R-:W-:Y:S05]  /*04a0*/  CALL.REL.NOINC `($__internal_17_$__cuda_sm20_rem_u64) ;  /* 0x0000000c00647944 */ /* 0x000fea0003c00000 */
.L_x_143:
[----:B------:R-:W-:Y:S05]  /*04b0*/  BSYNC.RECONVERGENT B0 ;  /* 0x0000000000007941 */ /* 0x000fea0003800200 */
.L_x_141:
[----:B------:R-:W0:Y:S01]  /*04c0*/  LDCU.64 UR8, c[0x0][0x388] ;  /* 0x00007100ff0877ac */ /* 0x000e220008000a00 */
[----:B------:R-:W-:Y:S01]  /*04d0*/  VIADD R2, R5, 0x1 ;  /* 0x0000000105027836 */ /* 0x000fe20000000000 */
[----:B------:R-:W-:Y:S01]  /*04e0*/  I2FP.F32.S32 R5, R5 ;  /* 0x0000000500057245 */ /* 0x000fe20000201400 */
[----:B------:R-:W1:Y:S03]  /*04f0*/  LDCU UR4, c[0x0][0x3b0] ;  /* 0x00007600ff0477ac */ /* 0x000e660008000800 */
        /* <DEDUP_REMOVED lines=22> */
.L_x_153:
        /* <DEDUP_REMOVED lines=21> */
.L_x_148:
        /* <DEDUP_REMOVED lines=38> */
.L_x_147:
[----:B------:R-:W-:Y:S05]  /*0a10*/  BSYNC.RECONVERGENT B1 ;  /* 0x0000000000017941 */ /* 0x000fea0003800200 */
.L_x_146:
        /* <DEDUP_REMOVED lines=25> */
.L_x_150:
[----:B------:R-:W-:Y:S05]  /*0bb0*/  BSYNC.RECONVERGENT B1 ;  /* 0x0000000000017941 */ /* 0x000fea0003800200 */
.L_x_149:
        /* <DEDUP_REMOVED lines=15> */
.L_x_152:
[----:B------:R-:W-:Y:S05]  /*0cb0*/  BSYNC.RECONVERGENT B1 ;  /* 0x0000000000017941 */ /* 0x000fea0003800200 */
.L_x_151:
        /* <DEDUP_REMOVED lines=12> */
.L_x_145:
[----:B------:R-:W-:Y:S05]  /*0d80*/  BSYNC.RECONVERGENT B0 ;  /* 0x0000000000007941 */ /* 0x000fea0003800200 */
.L_x_144:
[----:B------:R-:W0:Y:S02]  /*0d90*/  LDC.64 R2, c[0x0][0x3a8] ;  /* 0x0000ea00ff027b82 */ /* 0x000e240000000a00 */
[C---:B0-----:R-:W-:Y:S01]  /*0da0*/  IMAD.WIDE R2, R0.reuse, 0x4, R2 ;  /* 0x0000000400027825 */ /* 0x041fe200078e0202 */
[----:B------:R-:W-:-:S04]  /*0db0*/  IADD3 R0, PT, PT, R0, UR6, RZ ;  /* 0x0000000600007c10 */ /* 0x000fc8000fffe0ff */
[----:B------:R0:W-:Y:S01]  /*0dc0*/  STG.E desc[UR8][R2.64], R13 ;  /* 0x0000000d02007986 */ /* 0x0001e2000c101908 */
[----:B------:R-:W-:Y:S05]  /*0dd0*/  BRA.U !UP0, `(.L_x_153) ;  /* 0xfffffff908207547 */ /* 0x000fea000b83ffff */
[----:B------:R-:W-:Y:S05]  /*0de0*/  EXIT ;  /* 0x000000000000794d */ /* 0x000fea0003800000 */
        .weak           $__internal_16_$__cuda_sm20_div_u64
        .type           $__internal_16_$__cuda_sm20_div_u64,@function
        .size           $__internal_16_$__cuda_sm20_div_u64,($__internal_17_$__cuda_sm20_rem_u64 - $__internal_16_$__cuda_sm20_div_u64)
$__internal_16_$__cuda_sm20_div_u64:
        /* <DEDUP_REMOVED lines=68> */
[----:B------:R-:W-:Y:S06]  /*1230*/  RET.REL.NODEC R4 `(_ZN2at6native53_GLOBAL__N__7c5e0505_20_UpSampleNearest1d_cu_19867e3837upsample_nearest1d_backward_out_frameIffXadL_ZNS0_40nearest_neighbor_bw_compute_source_indexEfiiEEEEvPKT_mmmmPS3_f) ;  /* 0xffffffec04707950 */ /* 0x000fec0003c3ffff */
        .weak           $__internal_17_$__cuda_sm20_rem_u64
        .type           $__internal_17_$__cuda_sm20_rem_u64,@function
        .size           $__internal_17_$__cuda_sm20_rem_u64,(.L_x_326 - $__internal_17_$__cuda_sm20_rem_u64)
$__internal_17_$__cuda_sm20_rem_u64:
        /* <DEDUP_REMOVED lines=61> */
[----:B------:R-:W-:Y:S05]  /*1610*/  RET.REL.NODEC R6 `(_ZN2at6native53_GLOBAL__N__7c5e0505_20_UpSampleNearest1d_cu_19867e3837upsample_nearest1d_backward_out_frameIffXadL_ZNS0_40nearest_neighbor_bw_compute_source_indexEfiiEEEEvPKT_mmmmPS3_f) ;  /* 0xffffffe806787950 */ /* 0x000fea0003c3ffff */
.L_x_154:
        /* <DEDUP_REMOVED lines=14> */
.L_x_326:


//--------------------- .text._ZN2at6native53_GLOBAL__N__7c5e0505_20_UpSampleNearest1d_cu_19867e3837upsample_nearest1d_backward_out_frameIddXadL_ZNS0_40nearest_neighbor_bw_compute_source_indexEfiiEEEEvPKT_mmmmPS3_f --------------------------
	.section	.text._ZN2at6native53_GLOBAL__N__7c5e0505_20_UpSampleNearest1d_cu_19867e3837upsample_nearest1d_backward_out_frameIddXadL_ZNS0_40nearest_neighbor_bw_compute_source_indexEfiiEEEEvPKT_mmmmPS3_f,"ax",@progbits
	.align	128
.text._ZN2at6native53_GLOBAL__N__7c5e0505_20_UpSampleNearest1d_cu_19867e3837upsample_nearest1d_backward_out_frameIddXadL_ZNS0_40nearest_neighbor_bw_compute_source_indexEfiiEEEEvPKT_mmmmPS3_f:
        .type           _ZN2at6native53_GLOBAL__N__7c5e0505_20_UpSampleNearest1d_cu_19867e3837upsample_nearest1d_backward_out_frameIddXadL_ZNS0_40nearest_neighbor_bw_compute_source_indexEfiiEEEEvPKT_mmmmPS3_f,@function
        .size           _ZN2at6native53_GLOBAL__N__7c5e0505_20_UpSampleNearest1d_cu_19867e3837upsample_nearest1d_backward_out_frameIddXadL_ZNS0_40nearest_neighbor_bw_compute_source_indexEfiiEEEEvPKT_mmmmPS3_f,(.L_x_329 - _ZN2at6native53_GLOBAL__N__7c5e0505_20_UpSampleNearest1d_cu_19867e3837upsample_nearest1d_backward_out_frameIddXadL_ZNS0_40nearest_neighbor_bw_compute_source_indexEfiiEEEEvPKT_mmmmPS3_f)
        .other          _ZN2at6native53_GLOBAL__N__7c5e0505_20_UpSampleNearest1d_cu_19867e3837upsample_nearest1d_backward_out_frameIddXadL_ZNS0_40nearest_neighbor_bw_compute_source_indexEfiiEEEEvPKT_mmmmPS3_f,@"STO_CUDA_ENTRY STV_DEFAULT"
_ZN2at6native53_GLOBAL__N__7c5e0505_20_UpSampleNearest1d_cu_19867e3837upsample_nearest1d_backward_out_frameIddXadL_ZNS0_40nearest_neighbor_bw_compute_source_indexEfiiEEEEvPKT_mmmmPS3_f:
        /* <DEDUP_REMOVED lines=42> */
.L_x_156:
[----:B------:R-:W-:-:S07]  /*02a0*/  MOV R4, 0x2c0 ;  /* 0x000002c000047802 */ /* 0x000fce0000000f00 */
[----:B------:R-:W-:Y:S05]  /*02b0*/  CALL.REL.NOINC `($__internal_18_$__cuda_sm20_div_u64) ;  /* 0x0000000800cc7944 */ /* 0x000fea0003c00000 */
[----:B------:R-:W0:Y:S01]  /*02c0*/  LDCU UR4, c[0x0][0x3a0] ;  /* 0x00007400ff0477ac */ /* 0x000e220008000800 */
[----:B------:R-:W-:-:S04]  /*02d0*/  IMAD.MOV R3, RZ, RZ, -R6 ;  /* 0x000000ffff037224 */ /* 0x000fc800078e0a06 */
[----:B0-----:R-:W-:-:S07]  /*02e0*/  IMAD R4, R3, UR4, R0 ;  /* 0x0000000403047c24 */ /* 0x001fce000f8e0200 */
.L_x_157:
[----:B------:R-:W-:Y:S05]  /*02f0*/  BSYNC.RECONVERGENT B0 ;  /* 0x0000000000007941 */ /* 0x000fea0003800200 */
.L_x_155:
        /* <DEDUP_REMOVED lines=25> */
.L_x_159:
[----:B------:R-:W-:Y:S01]  /*0490*/  IMAD.MOV.U32 R5, RZ, RZ, R7 ;  /* 0x000000ffff057224 */ /* 0x000fe200078e0007 */
[----:B------:R-:W-:-:S07]  /*04a0*/  MOV R8, 0x4c0 ;  /* 0x000004c000087802 */ /* 0x000fce0000000f00 */
[----:B------:R-:W-:Y:S05]  /*04b0*/  CALL.REL.NOINC `($__internal_19_$__cuda_sm20_rem_u64) ;  /* 0x0000000c00607944 */ /* 0x000fea0003c00000 */
.L_x_160:
[----:B------:R-:W-:Y:S05]  /*04c0*/  BSYNC.RECONVERGENT B0 ;  /* 0x0000000000007941 */ /* 0x000fea0003800200 */
.L_x_158:
        /* <DEDUP_REMOVED lines=20> */
[C---:B------:R-:W-:Y:S02]  /*0610*/  LOP3.LUT R26, R6.reuse, 0x7, RZ, 0xc0, !PT ;  /* 0x00000007061a7812 */ /* 0x040fe400078ec0ff */
[----:B0-----:R-:W-:-:S07]  /*0620*/  LOP3.LUT R27, R6, 0x3, RZ, 0xc0, !PT ;  /* 0x00000003061b7812 */ /* 0x001fce00078ec0ff */
.L_x_170:
        /* <DEDUP_REMOVED lines=22> */
.L_x_165:
        /* <DEDUP_REMOVED lines=38> */
.L_x_164:
[----:B------:R-:W-:Y:S05]  /*09f0*/  BSYNC.RECONVERGENT B1 ;  /* 0x0000000000017941 */ /* 0x000fea0003800200 */
.L_x_163:
        /* <DEDUP_REMOVED lines=25> */
.L_x_167:
[----:B------:R-:W-:Y:S05]  /*0b90*/  BSYNC.RECONVERGENT B1 ;  /* 0x0000000000017941 */ /* 0x000fea0003800200 */
.L_x_166:
        /* <DEDUP_REMOVED lines=17> */
.L_x_169:
[----:B------:R-:W-:Y:S05]  /*0cb0*/  BSYNC.RECONVERGENT B1 ;  /* 0x0000000000017941 */ /* 0x000fea0003800200 */
.L_x_168:
        /* <DEDUP_REMOVED lines=12> */
.L_x_162:
[----:B------:R-:W-:Y:S05]  /*0d80*/  BSYNC.RECONVERGENT B0 ;  /* 0x0000000000007941 */ /* 0x000fea0003800200 */
.L_x_161:
[----:B------:R-:W0:Y:S02]  /*0d90*/  LDC.64 R8, c[0x0][0x3a8] ;  /* 0x0000ea00ff087b82 */ /* 0x000e240000000a00 */
[C---:B0-----:R-:W-:Y:S01]  /*0da0*/  IMAD.WIDE R8, R0.reuse, 0x8, R8 ;  /* 0x0000000800087825 */ /* 0x041fe200078e0208 */
[----:B------:R-:W-:-:S04]  /*0db0*/  IADD3 R0, PT, PT, R0, UR6, RZ ;  /* 0x0000000600007c10 */ /* 0x000fc8000fffe0ff */
[----:B------:R0:W-:Y:S01]  /*0dc0*/  STG.E.64 desc[UR8][R8.64], R24 ;  /* 0x0000001808007986 */ /* 0x0001e2000c101b08 */
[----:B------:R-:W-:Y:S05]  /*0dd0*/  BRA.U !UP0, `(.L_x_170) ;  /* 0xfffffff908147547 */ /* 0x000fea000b83ffff */
[----:B------:R-:W-:Y:S05]  /*0de0*/  EXIT ;  /* 0x000000000000794d */ /* 0x000fea0003800000 */
        .weak           $__internal_18_$__cuda_sm20_div_u64
        .type           $__internal_18_$__cuda_sm20_div_u64,@function
        .size           $__internal_18_$__cuda_sm20_div_u64,($__internal_19_$__cuda_sm20_rem_u64 - $__internal_18_$__cuda_sm20_div_u64)
$__internal_18_$__cuda_sm20_div_u64:
        /* <DEDUP_REMOVED lines=68> */
[----:B------:R-:W-:Y:S06]  /*1230*/  RET.REL.NODEC R4 `(_ZN2at6native53_GLOBAL__N__7c5e0505_20_UpSampleNearest1d_cu_19867e3837upsample_nearest1d_backward_out_frameIddXadL_ZNS0_40nearest_neighbor_bw_compute_source_indexEfiiEEEEvPKT_mmmmPS3_f) ;  /* 0xffffffec04707950 */ /* 0x000fec0003c3ffff */
        .weak           $__internal_19_$__cuda_sm20_rem_u64
        .type           $__internal_19_$__cuda_sm20_rem_u64,@function
        .size           $__internal_19_$__cuda_sm20_rem_u64,(.L_x_329 - $__internal_19_$__cuda_sm20_rem_u64)
$__internal_19_$__cuda_sm20_rem_u64:
        /* <DEDUP_REMOVED lines=61> */
[----:B------:R-:W-:Y:S06]  /*1610*/  RET.REL.NODEC R8 `(_ZN2at6native53_GLOBAL__N__7c5e0505_20_UpSampleNearest1d_cu_19867e3837upsample_nearest1d_backward_out_frameIddXadL_ZNS0_40nearest_neighbor_bw_compute_source_indexEfiiEEEEvPKT_mmmmPS3_f) ;  /* 0xffffffe808787950 */ /* 0x000fec0003c3ffff */
.L_x_171:
        /* <DEDUP_REMOVED lines=14> */
.L_x_329:


//--------------------- .text._ZN2at6native53_GLOBAL__N__7c5e0505_20_UpSampleNearest1d_cu_19867e3828upsample_nearest1d_out_frameIhXadL_ZNS0_43nearest_neighbor_exact_compute_source_indexEfiiEEEEvPKT_mmmmPS3_f --------------------------
	.section	.text._ZN2at6native53_GLOBAL__N__7c5e0505_20_UpSampleNearest1d_cu_19867e3828upsample_nearest1d_out_frameIhXadL_ZNS0_43nearest_neighbor_exact_compute_source_indexEfiiEEEEvPKT_mmmmPS3_f,"ax",@progbits
	.align	128
.text._ZN2at6native53_GLOBAL__N__7c5e0505_20_UpSampleNearest1d_cu_19867e3828upsample_nearest1d_out_frameIhXadL_ZNS0_43nearest_neighbor_exact_compute_source_indexEfiiEEEEvPKT_mmmmPS3_f:
        .type           _ZN2at6native53_GLOBAL__N__7c5e0505_20_UpSampleNearest1d_cu_19867e3828upsample_nearest1d_out_frameIhXadL_ZNS0_43nearest_neighbor_exact_compute_source_indexEfiiEEEEvPKT_mmmmPS3_f,@function
        .size           _ZN2at6native53_GLOBAL__N__7c5e0505_20_UpSampleNearest1d_cu_19867e3828upsample_nearest1d_out_frameIhXadL_ZNS0_43nearest_neighbor_exact_compute_source_indexEfiiEEEEvPKT_mmmmPS3_f,(.L_x_332 - _ZN2at6native53_GLOBAL__N__7c5e0505_20_UpSampleNearest1d_cu_19867e3828upsample_nearest1d_out_frameIhXadL_ZNS0_43nearest_neighbor_exact_compute_source_indexEfiiEEEEvPKT_mmmmPS3_f)
        .other          _ZN2at6native53_GLOBAL__N__7c5e0505_20_UpSampleNearest1d_cu_19867e3828upsample_nearest1d_out_frameIhXadL_ZNS0_43nearest_neighbor_exact_compute_source_indexEfiiEEEEvPKT_mmmmPS3_f,@"STO_CUDA_ENTRY STV_DEFAULT"
_ZN2at6native53_GLOBAL__N__7c5e0505_20_UpSampleNearest1d_cu_19867e3828upsample_nearest1d_out_frameIhXadL_ZNS0_43nearest_neighbor_exact_compute_source_indexEfiiEEEEvPKT_mmmmPS3_f:
        /* <DEDUP_REMOVED lines=17> */
[----:B------:R-:W0:Y:S01]  /*0110*/  LDCU.64 UR8, c[0x0][0x358] ;  /* 0x00006b00ff0877ac */ /* 0x000e220008000a00 */
[----:B------:R-:W-:Y:S02]  /*0120*/  BSSY.RECONVERGENT B0, `(.L_x_172) ;  /* 0x000001e000007945 */ /* 0x000fe40003800200 */
[----:B------:R-:W-:-:S13]  /*0130*/  ISETP.NE.U32.AND P0, PT, R2, RZ, PT ;  /* 0x000000ff0200720c */ /* 0x000fda0003f05070 */
[----:B------:R-:W-:Y:S05]  /*0140*/  @P0 BRA `(.L_x_173) ;  /* 0x0000000000580947 */ /* 0x000fea0003800000 */
[----:B------:R-:W1:Y:S01]  /*0150*/  I2F.U32.RP R4, UR10 ;  /* 0x0000000a00047d06 */ /* 0x000e620008209000 */
[----:B------:R-:W-:Y:S01]  /*0160*/  ISETP.NE.U32.AND P2, PT, RZ, UR10, PT ;  /* 0x0000000aff007c0c */ /* 0x000fe2000bf45070 */
[----:B------:R-:W-:-:S06]  /*0170*/  IMAD.MOV.U32 R7, RZ, RZ, RZ ;  /* 0x000000ffff077224 */ /* 0x000fcc00078e00ff */
[----:B-1----:R-:W1:Y:S02]  /*0180*/  MUFU.RCP R4, R4 ;  /* 0x0000000400047308 */ /* 0x002e640000001000 */
[----:B-1----:R-:W-:-:S06]  /*0190*/  VIADD R2, R4, 0xffffffe ;  /* 0x0ffffffe04027836 */ /* 0x002fcc0000000000 */
[----:B------:R1:W2:Y:S02]  /*01a0*/  F2I.FTZ.U32.TRUNC.NTZ R3, R2 ;  /* 0x0000000200037305 */ /* 0x0002a4000021f000 */
[----:B-1----:R-:W-:Y:S02]  /*01b0*/  IMAD.MOV.U32 R2, RZ, RZ, RZ ;  /* 0x000000ffff027224 */ /* 0x002fe400078e00ff */
[----:B--2---:R-:W-:-:S04]  /*01c0*/  IMAD.MOV R5, RZ, RZ, -R3 ;  /* 0x000000ffff057224 */ /* 0x004fc800078e0a03 */
[----:B------:R-:W-:-:S04]  /*01d0*/  IMAD R5, R5, UR10, RZ ;  /* 0x0000000a05057c24 */ /* 0x000fc8000f8e02ff */
[----:B------:R-:W-:-:S06]  /*01e0*/  IMAD.HI.U32 R3, R3, R5, R2 ;  /* 0x0000000503037227 */ /* 0x000fcc00078e0002 */
[----:B------:R-:W-:-:S04]  /*01f0*/  IMAD.HI.U32 R6, R3, R0, RZ ;  /* 0x0000000003067227 */ /* 0x000fc800078e00ff */
[----:B------:R-:W-:-:S04]  /*0200*/  IMAD.MOV R3, RZ, RZ, -R6 ;  /* 0x000000ffff037224 */ /* 0x000fc800078e0a06 */
[----:B------:R-:W-:-:S05]  /*0210*/  IMAD R3, R3, UR10, R0 ;  /* 0x0000000a03037c24 */ /* 0x000fca000f8e0200 */
[----:B------:R-:W-:-:S13]  /*0220*/  ISETP.GE.U32.AND P0, PT, R3, UR10, PT ;  /* 0x0000000a03007c0c */ /* 0x000fda000bf06070 */
[----:B------:R-:W-:Y:S02]  /*0230*/  @P0 VIADD R3, R3, -UR10 ;  /* 0x8000000a03030c36 */ /* 0x000fe40008000000 */
[----:B------:R-:W-:-:S03]  /*0240*/  @P0 VIADD R6, R6, 0x1 ;  /* 0x0000000106060836 */ /* 0x000fc60000000000 */
[----:B------:R-:W-:-:S13]  /*0250*/  ISETP.GE.U32.AND P1, PT, R3, UR10, PT ;  /* 0x0000000a03007c0c */ /* 0x000fda000bf26070 */
[----:B------:R-:W-:Y:S02]  /*0260*/  @P1 IADD3 R6, PT, PT, R6, 0x1, RZ ;  /* 0x0000000106061810 */ /* 0x000fe40007ffe0ff */
[----:B------:R-:W-:-:S05]  /*0270*/  @!P2 LOP3.LUT R6, RZ, UR10, RZ, 0x33, !PT ;  /* 0x0000000aff06ac12 */ /* 0x000fca000f8e33ff */
[----:B------:R-:W-:-:S04]  /*0280*/  IMAD.MOV R3, RZ, RZ, -R6 ;  /* 0x000000ffff037224 */ /* 0x000fc800078e0a06 */
[----:B------:R-:W-:Y:S01]  /*0290*/  IMAD R4, R3, UR10, R0 ;  /* 0x0000000a03047c24 */ /* 0x000fe2000f8e0200 */
[----:B------:R-:W-:Y:S06]  /*02a0*/  BRA `(.L_x_174) ;  /* 0x0000000000147947 */ /* 0x000fec0003800000 */
.L_x_173:
[----:B------:R-:W-:-:S07]  /*02b0*/  MOV R4, 0x2d0 ;  /* 0x000002d000047802 */ /* 0x000fce0000000f00 */
[----:B0-----:R-:W-:Y:S05]  /*02c0*/  CALL.REL.NOINC `($__internal_20_$__cuda_sm20_div_u64) ;  /* 0x00000010008c7944 */ /* 0x001fea0003c00000 */
[----:B------:R-:W0:Y:S01]  /*02d0*/  LDCU UR4, c[0x0][0x3a0] ;  /* 0x00007400ff0477ac */ /* 0x000e220008000800 */
[----:B------:R-:W-:-:S04]  /*02e0*/  IMAD.MOV R3, RZ, RZ, -R6 ;  /* 0x000000ffff037224 */ /* 0x000fc800078e0a06 */
[----:B0-----:R-:W-:-:S07]  /*02f0*/  IMAD R4, R3, UR4, R0 ;  /* 0x0000000403047c24 */ /* 0x001fce000f8e0200 */
.L_x_174:
[----:B0-----:R-:W-:Y:S05]  /*0300*/  BSYNC.RECONVERGENT B0 ;  /* 0x0000000000007941 */ /* 0x001fea0003800200 */
.L_x_172:
        /* <DEDUP_REMOVED lines=19> */
[----:B------:R-:W-:-:S04]  /*0440*/  @P0 IADD3 R6, PT, PT, R6, -UR4, RZ ;  /* 0x8000000406060c10 */ /* 0x000fc8000fffe0ff */
[----:B------:R-:W-:-:S13]  /*0450*/  ISETP.GE.U32.AND P0, PT, R6, UR4, PT ;  /* 0x0000000406007c0c */ /* 0x000fda000bf06070 */
[----:B------:R-:W-:Y:S01]  /*0460*/  @P0 VIADD R6, R6, -UR4 ;  /* 0x8000000406060c36 */ /* 0x000fe20008000000 */
[----:B------:R-:W-:Y:S01]  /*0470*/  @!P1 LOP3.LUT R6, RZ, UR4, RZ, 0x33, !PT ;  /* 0x00000004ff069c12 */ /* 0x000fe2000f8e33ff */
[----:B------:R-:W-:Y:S06]  /*0480*/  BRA `(.L_x_177) ;  /* 0x00000000000c7947 */ /* 0x000fec0003800000 */
.L_x_176:
[----:B------:R-:W-:Y:S01]  /*0490*/  IMAD.MOV.U32 R5, RZ, RZ, R7 ;  /* 0x000000ffff057224 */ /* 0x000fe200078e0007 */
[----:B------:R-:W-:-:S07]  /*04a0*/  MOV R8, 0x4c0 ;  /* 0x000004c000087802 */ /* 0x000fce0000000f00 */
[----:B------:R-:W-:Y:S05]  /*04b0*/  CALL.REL.NOINC `($__internal_21_$__cuda_sm20_rem_u64) ;  /* 0x0000001400247944 */ /* 0x000fea0003c00000 */
.L_x_177:
[----:B------:R-:W-:Y:S05]  /*04c0*/  BSYNC.RECONVERGENT B0 ;  /* 0x0000000000007941 */ /* 0x000fea0003800200 */
.L_x_175:
[----:B------:R-:W0:Y:S01]  /*04d0*/  LDCU.64 UR6, c[0x0][0x388] ;  /* 0x00007100ff0677ac */ /* 0x000e220008000a00 */
[----:B------:R-:W-:Y:S01]  /*04e0*/  I2FP.F32.S32 R4, R4 ;  /* 0x0000000400047245 */ /* 0x000fe20000201400 */
[----:B------:R-:W1:Y:S01]  /*04f0*/  LDC R5, c[0x0][0x398] ;  /* 0x0000e600ff057b82 */ /* 0x000e620000000800 */
[----:B------:R-:W2:Y:S03]  /*0500*/  LDCU UR4, c[0x0][0x3b0] ;  /* 0x00007600ff0477ac */ /* 0x000ea60008000800 */
[----:B------:R-:W-:Y:S01]  /*0510*/  FADD.FTZ R4, R4, 0.5 ;  /* 0x3f00000004047421 */ /* 0x000fe20000010000 */
[----:B0-----:R-:W-:-:S03]  /*0520*/  ISETP.NE.U32.AND P0, PT, RZ, UR6, PT ;  /* 0x00000006ff007c0c */ /* 0x001fc6000bf05070 */
[----:B--2---:R-:W-:Y:S01]  /*0530*/  FMUL.FTZ R4, R4, UR4 ;  /* 0x0000000404047c20 */ /* 0x004fe20008410000 */
[----:B------:R-:W-:-:S05]  /*0540*/  ISETP.NE.AND.EX P0, PT, RZ, UR7, PT, P0 ;  /* 0x00000007ff007c0c */ /* 0x000fca000bf05300 */
[----:B------:R-:W0:Y:S08]  /*0550*/  F2I.FTZ.FLOOR.NTZ R4, R4 ;  /* 0x0000000400047305 */ /* 0x000e300000217100 */
[----:B------:R-:W-:Y:S05]  /*0560*/  @!P0 EXIT ;  /* 0x000000000000894d */ /* 0x000fea0003800000 */
[----:B------:R-:W2:Y:S01]  /*0570*/  LDC R2, c[0x0][0x3a0] ;  /* 0x0000e800ff027b82 */ /* 0x000ea20000000800 */
[----:B------:R-:W3:Y:S01]  /*0580*/  LDCU UR4, c[0x0][0x390] ;  /* 0x00007200ff0477ac */ /* 0x000ee20008000800 */
[----:B01----:R-:W-:Y:S01]  /*0590*/  VIADDMNMX R3, R5, 0xffffffff, R4, PT ;  /* 0xffffffff05037846 */ /* 0x003fe20003800104 */
[----:B------:R-:W-:-:S04]  /*05a0*/  UISETP.GE.U32.AND UP0, UPT, UR6, 0x4, UPT ;  /* 0x000000040600788c */ /* 0x000fc8000bf06070 */
[----:B------:R-:W-:Y:S01]  /*05b0*/  IMAD R6, R6, R5, R3 ;  /* 0x0000000506067224 */ /* 0x000fe200078e0203 */
[----:B------:R-:W-:Y:S02]  /*05c0*/  ULOP3.LUT UR10, UR6, 0x3, URZ, 0xc0, !UPT ;  /* 0x00000003060a7892 */ /* 0x000fe4000f8ec0ff */
[----:B------:R-:W-:Y:S01]  /*05d0*/  UISETP.GE.U32.AND.EX UP0, UPT, UR7, URZ, UPT, UP0 ;  /* 0x000000ff0700728c */ /* 0x000fe2000bf06100 */
[----:B---3--:R-:W-:Y:S02]  /*05e0*/  IMAD R3, R5, UR4, RZ ;  /* 0x0000000405037c24 */ /* 0x008fe4000f8e02ff */
[----:B--2---:R-:W-:Y:S01]  /*05f0*/  IMAD R5, R2, UR4, RZ ;  /* 0x0000000402057c24 */ /* 0x004fe2000f8e02ff */
[----:B------:R-:W-:-:S05]  /*0600*/  UMOV UR4, URZ ;  /* 0x000000ff00047c82 */ /* 0x000fca0008000000 */
[----:B------:R-:W-:Y:S05]  /*0610*/  BRA.U !UP0, `(.L_x_178) ;  /* 0x0000000d086c7547 */ /* 0x000fea000b800000 */
[----:B------:R-:W-:Y:S01]  /*0620*/  ULOP3.LUT UR5, UR6, 0xfffffffc, URZ, 0xc0, !UPT ;  /* 0xfffffffc06057892 */ /* 0x000fe2000f8ec0ff */
[----:B------:R-:W-:Y:S01]  /*0630*/  SHF.R.S32.HI R4, RZ, 0x1f, R3 ;  /* 0x0000001fff047819 */ /* 0x000fe20000011403 */
[----:B------:R-:W0:Y:S01]  /*0640*/  LDCU UR6, c[0x0][0x38c] ;  /* 0x00007180ff0677ac */ /* 0x000e220008000800 */
[----:B------:R-:W-:Y:S01]  /*0650*/  SHF.R.S32.HI R2, RZ, 0x1f, R5 ;  /* 0x0000001fff027819 */ /* 0x000fe20000011405 */
[----:B------:R-:W-:Y:S01]  /*0660*/  UISETP.GT.U32.AND UP0, UPT, UR5, URZ, UPT ;  /* 0x000000ff0500728c */ /* 0x000fe2000bf04070 */
[----:B------:R-:W1:Y:S03]  /*0670*/  LDCU.64 UR16, c[0x0][0x380] ;  /* 0x00007000ff1077ac */ /* 0x000e660008000a00 */
[----:B------:R-:W-:Y:S01]  /*0680*/  UISETP.GT.AND.EX UP0, UPT, UR7, URZ, UPT, UP0 ;  /* 0x000000ff0700728c */ /* 0x000fe2000bf04300 */
[----:B------:R-:W2:Y:S08]  /*0690*/  LDCU.64 UR18, c[0x0][0x3a8] ;  /* 0x00007500ff1277ac */ /* 0x000eb00008000a00 */
[----:B------:R-:W-:Y:S05]  /*06a0*/  BRA.U !UP0, `(.L_x_179) ;  /* 0x0000000908cc7547 */ /* 0x000fea000b800000 */
[----:B------:R-:W-:Y:S02]  /*06b0*/  UISETP.GT.U32.AND UP1, UPT, UR5, 0xc, UPT ;  /* 0x0000000c0500788c */ /* 0x000fe4000bf24070 */
[----:B------:R-:W-:Y:S02]  /*06c0*/  UPLOP3.LUT UP0, UPT, UPT, UPT, UPT, 0x80, 0x8 ;  /* 0x000000000008789c */ /* 0x000fe40003f0f070 */
[----:B0-----:R-:W-:-:S09]  /*06d0*/  UISETP.GT.AND.EX UP1, UPT, UR6, URZ, UPT, UP1 ;  /* 0x000000ff0600728c */ /* 0x001fd2000bf24310 */
[----:B------:R-:W-:Y:S05]  /*06e0*/  BRA.U !UP1, `(.L_x_180) ;  /* 0x0000000509c07547 */ /* 0x000fea000b800000 */
[----:B------:R-:W0:Y:S01]  /*06f0*/  LDCU.64 UR12, c[0x0][0x380] ;  /* 0x00007000ff0c77ac */ /* 0x000e220008000a00 */
[----:B------:R-:W3:Y:S01]  /*0700*/  LDCU.64 UR14, c[0x0][0x3a8] ;  /* 0x00007500ff0e77ac */ /* 0x000ee20008000a00 */
[----:B------:R-:W-:-:S11]  /*0710*/  UPLOP3.LUT UP0, UPT, UPT, UPT, UPT, 0x40, 0x4 ;  /* 0x000000000004789c */ /* 0x000fd60003f0e870 */
.L_x_181:
[----:B0---4-:R-:W-:-:S04]  /*0720*/  IADD3 R8, P0, PT, R6, UR12, RZ ;  /* 0x0000000c06087c10 */ /* 0x011fc8000ff1e0ff */
[----:B------:R-:W-:-:S05]  /*0730*/  LEA.HI.X.SX32 R9, R6, UR13, 0x1, P0 ;  /* 0x0000000d06097c11 */ /* 0x000fca00080f0eff */
[----:B------:R-:W4:Y:S01]  /*0740*/  LDG.E.U8 R7, desc[UR8][R8.64] ;  /* 0x0000000808077981 */ /* 0x000f22000c1e1100 */
[----:B---3--:R-:W-:Y:S02]  /*0750*/  IADD3 R10, P0, PT, R0, UR14, RZ ;  /* 0x0000000e000a7c10 */ /* 0x008fe4000ff1e0ff */
[----:B------:R-:W-:Y:S02]  /*0760*/  IADD3 R12, P1, PT, R8, R3, RZ ;  /* 0x00000003080c7210 */ /* 0x000fe40007f3e0ff */
[----:B------:R-:W-:-:S03]  /*0770*/  LEA.HI.X.SX32 R11, R0, UR15, 0x1, P0 ;  /* 0x0000000f000b7c11 */ /* 0x000fc600080f0eff */
[----:B------:R-:W-:Y:S01]  /*0780*/  IMAD.X R13, R4, 0x1, R9, P1 ;  /* 0x00000001040d7824 */ /* 0x000fe200008e0609 */
[----:B------:R-:W-:Y:S01]  /*0790*/  IADD3 R14, P0, PT, R10, R5, RZ ;  /* 0x000000050a0e7210 */ /* 0x000fe20007f1e0ff */
[----:B----4-:R0:W-:Y:S04]  /*07a0*/  STG.E.U8 desc[UR8][R10.64], R7 ;  /* 0x000000070a007986 */ /* 0x0101e8000c101108 */
[----:B------:R-:W3:Y:S01]  /*07b0*/  LDG.E.U8 R21, desc[UR8][R12.64] ;  /* 0x000000080c157981 */ /* 0x000ee2000c1e1100 */
[----:B------:R-:W-:Y:S01]  /*07c0*/  IADD3 R16, P1, PT, R12, R3, RZ ;  /* 0x000000030c107210 */ /* 0x000fe20007f3e0ff */
[----:B------:R-:W-:-:S04]  /*07d0*/  IMAD.X R15, R2, 0x1, R11, P0 ;  /* 0x00000001020f7824 */ /* 0x000fc800000e060b */
[----:B------:R-:W-:Y:S01]  /*07e0*/  IMAD.X R17, R4, 0x1, R13, P1 ;  /* 0x0000000104117824 */ /* 0x000fe200008e060d */
[----:B------:R-:W-:Y:S01]  /*07f0*/  IADD3 R8, P0, PT, R14, R5, RZ ;  /* 0x000000050e087210 */ /* 0x000fe20007f1e0ff */
[----:B---3--:R-:W-:Y:S04]  /*0800*/  STG.E.U8 desc[UR8][R14.64], R21 ;  /* 0x000000150e007986 */ /* 0x008fe8000c101108 */
[----:B------:R-:W3:Y:S01]  /*0810*/  LDG.E.U8 R23, desc[UR8][R16.64] ;  /* 0x0000000810177981 */ /* 0x000ee2000c1e1100 */
[----:B------:R-:W-:Y:S01]  /*0820*/  IADD3 R18, P1, PT, R16, R3, RZ ;  /* 0x0000000310127210 */ /* 0x000fe20007f3e0ff */
[----:B------:R-:W-:-:S04]  /*0830*/  IMAD.X R9, R2, 0x1, R15, P0 ;  /* 0x0000000102097824 */ /* 0x000fc800000e060f */
[----:B------:R-:W-:Y:S01]  /*0840*/  IMAD.X R19, R4, 0x1, R17, P1 ;  /* 0x0000000104137824 */ /* 0x000fe200008e0611 */
[----:B------:R-:W-:Y:S02]  /*0850*/  LEA R6, R3, R6, 0x2 ;  /* 0x0000000603067211 */ /* 0x000fe400078e10ff */
[----:B0-----:R-:W-:Y:S01]  /*0860*/  IADD3 R10, P0, PT, R8, R5, RZ ;  /* 0x00000005080a7210 */ /* 0x001fe20007f1e0ff */
[----:B---3--:R0:W-:Y:S04]  /*0870*/  STG.E.U8 desc[UR8][R8.64], R23 ;  /* 0x0000001708007986 */ /* 0x0081e8000c101108 */
[----:B------:R-:W3:Y:S01]  /*0880*/  LDG.E.U8 R7, desc[UR8][R18.64] ;  /* 0x0000000812077981 */ /* 0x000ee2000c1e1100 */
[----:B------:R-:W-:Y:S01]  /*0890*/  IADD3 R12, P1, PT, R6, UR12, RZ ;  /* 0x0000000c060c7c10 */ /* 0x000fe2000ff3e0ff */
[----:B------:R-:W-:-:S03]  /*08a0*/  IMAD.X R11, R2, 0x1, R9, P0 ;  /* 0x00000001020b7824 */ /* 0x000fc600000e0609 */
[----:B------:R-:W-:Y:S01]  /*08b0*/  LEA.HI.X.SX32 R13, R6, UR13, 0x1, P1 ;  /* 0x0000000d060d7c11 */ /* 0x000fe200088f0eff */
[----:B------:R-:W-:Y:S01]  /*08c0*/  IMAD R0, R5, 0x4, R0 ;  /* 0x0000000405007824 */ /* 0x000fe200078e0200 */
[----:B0-----:R-:W-:Y:S01]  /*08d0*/  IADD3 R8, P1, PT, R12, R3, RZ ;  /* 0x000000030c087210 */ /* 0x001fe20007f3e0ff */
[----:B---3--:R0:W-:Y:S04]  /*08e0*/  STG.E.U8 desc[UR8][R10.64], R7 ;  /* 0x000000070a007986 */ /* 0x0081e8000c101108 */
[----:B------:R-:W3:Y:S01]  /*08f0*/  LDG.E.U8 R21, desc[UR8][R12.64] ;  /* 0x000000080c157981 */ /* 0x000ee2000c1e1100 */
[----:B------:R-:W-:Y:S01]  /*0900*/  IADD3 R14, P0, PT, R0, UR14, RZ ;  /* 0x0000000e000e7c10 */ /* 0x000fe2000ff1e0ff */
[----:B------:R-:W-:-:S03]  /*0910*/  IMAD.X R9, R4, 0x1, R13, P1 ;  /* 0x0000000104097824 */ /* 0x000fc600008e060d */
[----:B------:R-:W-:Y:S02]  /*0920*/  LEA.HI.X.SX32 R15, R0, UR15, 0x1, P0 ;  /* 0x0000000f000f7c11 */ /* 0x000fe400080f0eff */
[----:B------:R-:W-:-:S03]  /*0930*/  IADD3 R16, P0, PT, R14, R5, RZ ;  /* 0x000000050e107210 */ /* 0x000fc60007f1e0ff */
[----:B---3--:R3:W-:Y:S04]  /*0940*/  STG.E.U8 desc[UR8][R14.64], R21 ;  /* 0x000000150e007986 */ /* 0x0087e8000c101108 */
[----:B------:R-:W4:Y:S01]  /*0950*/  LDG.E.U8 R23, desc[UR8][R8.64] ;  /* 0x0000000808177981 */ /* 0x000f22000c1e1100 */
[----:B------:R-:W-:Y:S01]  /*0960*/  IADD3 R18, P1, PT, R8, R3, RZ ;  /* 0x0000000308127210 */ /* 0x000fe20007f3e0ff */
[----:B------:R-:W-:-:S04]  /*0970*/  IMAD.X R17, R2, 0x1, R15, P0 ;  /* 0x0000000102117824 */ /* 0x000fc800000e060f */
[----:B------:R-:W-:Y:S01]  /*0980*/  IMAD.X R19, R4, 0x1, R9, P1 ;  /* 0x0000000104137824 */ /* 0x000fe200008e0609 */
[----:B0-----:R-:W-:Y:S01]  /*0990*/  IADD3 R10, P0, PT, R16, R5, RZ ;  /* 0x00000005100a7210 */ /* 0x001fe20007f1e0ff */
[----:B----4-:R-:W-:Y:S04]  /*09a0*/  STG.E.U8 desc[UR8][R16.64], R23 ;  /* 0x0000001710007986 */ /* 0x010fe8000c101108 */
[----:B------:R-:W4:Y:S01]  /*09b0*/  LDG.E.U8 R7, desc[UR8][R18.64] ;  /* 0x0000000812077981 */ /* 0x000f22000c1e1100 */
[----:B------:R-:W-:Y:S01]  /*09c0*/  IADD3 R12, P1, PT, R18, R3, RZ ;  /* 0x00000003120c7210 */ /* 0x000fe20007f3e0ff */
[----:B------:R-:W-:-:S04]  /*09d0*/  IMAD.X R11, R2, 0x1, R17, P0 ;  /* 0x00000001020b7824 */ /* 0x000fc800000e0611 */
[----:B------:R-:W-:Y:S01]  /*09e0*/  IMAD.X R13, R4, 0x1, R19, P1 ;  /* 0x00000001040d7824 */ /* 0x000fe200008e0613 */
[----:B------:R-:W-:Y:S02]  /*09f0*/  LEA R6, R3, R6, 0x2 ;  /* 0x0000000603067211 */ /* 0x000fe400078e10ff */
[----:B------:R-:W-:Y:S01]  /*0a00*/  IADD3 R8, P0, PT, R10, R5, RZ ;  /* 0x000000050a087210 */ /* 0x000fe20007f1e0ff */
[----:B----4-:R0:W-:Y:S04]  /*0a10*/  STG.E.U8 desc[UR8][R10.64], R7 ;  /* 0x000000070a007986 */ /* 0x0101e8000c101108 */
[----:B---3--:R-:W3:Y:S01]  /*0a20*/  LDG.E.U8 R21, desc[UR8][R12.64] ;  /* 0x000000080c157981 */ /* 0x008ee2000c1e1100 */
        /* <DEDUP_REMOVED lines=38> */
[----:B------:R-:W3:Y:S01]  /*0c90*/  LDG.E.U8 R21, desc[UR8][R8.64] ;  /* 0x0000000808157981 */ /* 0x000ee2000c1e1100 */
[----:B------:R-:W-:Y:S01]  /*0ca0*/  IADD3 R18, P1, PT, R8, R3, RZ ;  /* 0x0000000308127210 */ /* 0x000fe20007f3e0ff */
[----:B------:R-:W-:-:S04]  /*0cb0*/  IMAD.X R15, R2, 0x1, R13, P0 ;  /* 0x00000001020f7824 */ /* 0x000fc800000e060d */
[----:B------:R-:W-:Y:S01]  /*0cc0*/  IMAD.X R19, R4, 0x1, R9, P1 ;  /* 0x0000000104137824 */ /* 0x000fe200008e0609 */
[----:B0-----:R-:W-:Y:S02]  /*0cd0*/  IADD3 R10, P0, PT, R14, R5, RZ ;  /* 0x000000050e0a7210 */ /* 0x001fe40007f1e0ff */
[----:B------:R-:W-:Y:S01]  /*0ce0*/  IADD3 R16, P1, PT, R18, R3, RZ ;  /* 0x0000000312107210 */ /* 0x000fe20007f3e0ff */
[----:B---3--:R4:W-:Y:S04]  /*0cf0*/  STG.E.U8 desc[UR8][R14.64], R21 ;  /* 0x000000150e007986 */ /* 0x0089e8000c101108 */
[----:B------:R-:W3:Y:S01]  /*0d00*/  LDG.E.U8 R23, desc[UR8][R18.64] ;  /* 0x0000000812177981 */ /* 0x000ee2000c1e1100 */
[----:B------:R-:W-:Y:S02]  /*0d10*/  IMAD.X R11, R2, 0x1, R15, P0 ;  /* 0x00000001020b7824 */ /* 0x000fe400000e060f */
[----:B------:R-:W-:Y:S01]  /*0d20*/  IMAD.X R17, R4, 0x1, R19, P1 ;  /* 0x0000000104117824 */ /* 0x000fe200008e0613 */
[----:B------:R-:W-:-:S02]  /*0d30*/  IADD3 R8, P0, PT, R10, R5, RZ ;  /* 0x000000050a087210 */ /* 0x000fc40007f1e0ff */
[----:B---3--:R4:W-:Y:S04]  /*0d40*/  STG.E.U8 desc[UR8][R10.64], R23 ;  /* 0x000000170a007986 */ /* 0x0089e8000c101108 */
[----:B------:R-:W3:Y:S01]  /*0d50*/  LDG.E.U8 R17, desc[UR8][R16.64] ;  /* 0x0000000810117981 */ /* 0x000ee2000c1e1100 */
[----:B------:R-:W-:Y:S01]  /*0d60*/  IADD3.X R9, PT, PT, R2, R11, RZ, P0, !PT ;  /* 0x0000000b02097210 */ /* 0x000fe200007fe4ff */
[----:B------:R-:W-:Y:S01]  /*0d70*/  UIADD3 UR5, UP1, UPT, UR5, -0x10, URZ ;  /* 0xfffffff005057890 */ /* 0x000fe2000ff3e0ff */
[----:B------:R-:W-:Y:S02]  /*0d80*/  IMAD R6, R3, 0x4, R6 ;  /* 0x0000000403067824 */ /* 0x000fe400078e0206 */
[----:B------:R-:W-:Y:S01]  /*0d90*/  IMAD R0, R5, 0x4, R0 ;  /* 0x0000000405007824 */ /* 0x000fe200078e0200 */
[----:B------:R-:W-:-:S02]  /*0da0*/  UIADD3.X UR6, UPT, UPT, UR6, -0x1, URZ, UP1, !UPT ;  /* 0xffffffff06067890 */ /* 0x000fc40008ffe4ff */
[----:B------:R-:W-:-:S04]  /*0db0*/  UISETP.GT.U32.AND UP1, UPT, UR5, 0xc, UPT ;  /* 0x0000000c0500788c */ /* 0x000fc8000bf24070 */
[----:B------:R-:W-:Y:S01]  /*0dc0*/  UISETP.GT.AND.EX UP1, UPT, UR6, URZ, UPT, UP1 ;  /* 0x000000ff0600728c */ /* 0x000fe2000bf24310 */
[----:B---3--:R4:W-:Y:S08]  /*0dd0*/  STG.E.U8 desc[UR8][R8.64], R17 ;  /* 0x0000001108007986 */ /* 0x0089f0000c101108 */
[----:B------:R-:W-:Y:S05]  /*0de0*/  BRA.U UP1, `(.L_x_181) ;  /* 0xfffffff9014c7547 */ /* 0x000fea000b83ffff */
.L_x_180:
[----:B------:R-:W-:-:S04]  /*0df0*/  UISETP.GT.U32.AND UP1, UPT, UR5, 0x4, UPT ;  /* 0x000000040500788c */ /* 0x000fc8000bf24070 */
[----:B------:R-:W-:-:S09]  /*0e00*/  UISETP.GT.AND.EX UP1, UPT, UR6, URZ, UPT, UP1 ;  /* 0x000000ff0600728c */ /* 0x000fd2000bf24310 */
[----:B------:R-:W-:Y:S05]  /*0e10*/  BRA.U !UP1, `(.L_x_182) ;  /* 0x0000000109e47547 */ /* 0x000fea000b800000 */
[----:B------:R-:W4:Y:S01]  /*0e20*/  LDCU.64 UR12, c[0x0][0x380] ;  /* 0x00007000ff0c77ac */ /* 0x000f220008000a00 */
[----:B------:R-:W0:Y:S01]  /*0e30*/  LDCU.64 UR14, c[0x0][0x3a8] ;  /* 0x00007500ff0e77ac */ /* 0x000e220008000a00 */
[----:B----4-:R-:W-:-:S04]  /*0e40*/  IADD3 R8, P0, PT, R6, UR12, RZ ;  /* 0x0000000c06087c10 */ /* 0x010fc8000ff1e0ff */
[----:B------:R-:W-:-:S05]  /*0e50*/  LEA.HI.X.SX32 R9, R6, UR13, 0x1, P0 ;  /* 0x0000000d06097c11 */ /* 0x000fca00080f0eff */
[----:B------:R-:W3:Y:S01]  /*0e60*/  LDG.E.U8 R7, desc[UR8][R8.64] ;  /* 0x0000000808077981 */ /* 0x000ee2000c1e1100 */
[----:B0-----:R-:W-:Y:S02]  /*0e70*/  IADD3 R10, P0, PT, R0, UR14, RZ ;  /* 0x0000000e000a7c10 */ /* 0x001fe4000ff1e0ff */
[----:B------:R-:W-:Y:S02]  /*0e80*/  IADD3 R12, P1, PT, R8, R3, RZ ;  /* 0x00000003080c7210 */ /* 0x000fe40007f3e0ff */
[----:B------:R-:W-:-:S03]  /*0e90*/  LEA.HI.X.SX32 R11, R0, UR15, 0x1, P0 ;  /* 0x0000000f000b7c11 */ /* 0x000fc600080f0eff */
[----:B------:R-:W-:Y:S01]  /*0ea0*/  IMAD.X R13, R4, 0x1, R9, P1 ;  /* 0x00000001040d7824 */ /* 0x000fe200008e0609 */
[----:B------:R-:W-:Y:S01]  /*0eb0*/  IADD3 R14, P0, PT, R10, R5, RZ ;  /* 0x000000050a0e7210 */ /* 0x000fe20007f1e0ff */
[----:B---3--:R0:W-:Y:S04]  /*0ec0*/  STG.E.U8 desc[UR8][R10.64], R7 ;  /* 0x000000070a007986 */ /* 0x0081e8000c101108 */
        /* <DEDUP_REMOVED lines=31> */
[----:B----4-:R3:W-:Y:S04]  /*10c0*/  STG.E.U8 desc[UR8][R16.64], R23 ;  /* 0x0000001710007986 */ /* 0x0107e8000c101108 */
[----:B------:R-:W4:Y:S01]  /*10d0*/  LDG.E.U8 R7, desc[UR8][R18.64] ;  /* 0x0000000812077981 */ /* 0x000f22000c1e1100 */
[----:B------:R-:W-:Y:S01]  /*10e0*/  IADD3 R12, P1, PT, R18, R3, RZ ;  /* 0x00000003120c7210 */ /* 0x000fe20007f3e0ff */
[----:B------:R-:W-:-:S03]  /*10f0*/  IMAD.X R11, R2, 0x1, R17, P0 ;  /* 0x00000001020b7824 */ /* 0x000fc600000e0611 */
[----:B------:R-:W-:Y:S02]  /*1100*/  IADD3.X R13, PT, PT, R4, R19, RZ, P1, !PT ;  /* 0x00000013040d7210 */ /* 0x000fe40000ffe4ff */
[----:B------:R-:W-:Y:S01]  /*1110*/  IADD3 R8, P0, PT, R10, R5, RZ ;  /* 0x000000050a087210 */ /* 0x000fe20007f1e0ff */
[----:B----4-:R3:W-:Y:S04]  /*1120*/  STG.E.U8 desc[UR8][R10.64], R7 ;  /* 0x000000070a007986 */ /* 0x0107e8000c101108 */
[----:B------:R-:W4:Y:S01]  /*1130*/  LDG.E.U8 R13, desc[UR8][R12.64] ;  /* 0x000000080c0d7981 */ /* 0x000f22000c1e1100 */
[----:B------:R-:W-:Y:S01]  /*1140*/  IMAD.X R9, R2, 0x1, R11, P0 ;  /* 0x0000000102097824 */ /* 0x000fe200000e060b */
[----:B------:R-:W-:Y:S01]  /*1150*/  UIADD3 UR5, UP0, UPT, UR5, -0x8, URZ ;  /* 0xfffffff805057890 */ /* 0x000fe2000ff1e0ff */
[----:B------:R-:W-:-:S02]  /*1160*/  IMAD R6, R3, 0x4, R6 ;  /* 0x0000000403067824 */ /* 0x000fc400078e0206 */
[----:B------:R-:W-:Y:S01]  /*1170*/  IMAD R0, R5, 0x4, R0 ;  /* 0x0000000405007824 */ /* 0x000fe200078e0200 */
[----:B------:R-:W-:Y:S02]  /*1180*/  UIADD3.X UR6, UPT, UPT, UR6, -0x1, URZ, UP0, !UPT ;  /* 0xffffffff06067890 */ /* 0x000fe400087fe4ff */
[----:B------:R-:W-:Y:S01]  /*1190*/  UPLOP3.LUT UP0, UPT, UPT, UPT, UPT, 0x40, 0x4 ;  /* 0x000000000004789c */ /* 0x000fe20003f0e870 */
[----:B----4-:R3:W-:Y:S10]  /*11a0*/  STG.E.U8 desc[UR8][R8.64], R13 ;  /* 0x0000000d08007986 */ /* 0x0107f4000c101108 */
.L_x_182:
[----:B------:R-:W-:-:S04]  /*11b0*/  UISETP.NE.U32.AND UP1, UPT, UR5, URZ, UPT ;  /* 0x000000ff0500728c */ /* 0x000fc8000bf25070 */
[----:B------:R-:W-:-:S09]  /*11c0*/  UISETP.NE.OR.EX UP0, UPT, UR6, URZ, UP0, UP1 ;  /* 0x000000ff0600728c */ /* 0x000fd20008705710 */
[----:B------:R-:W-:Y:S05]  /*11d0*/  BRA.U !UP0, `(.L_x_178) ;  /* 0x00000001087c7547 */ /* 0x000fea000b800000 */
.L_x_179:
[----:B-1234-:R-:W-:-:S04]  /*11e0*/  IADD3 R8, P0, PT, R6, UR16, RZ ;  /* 0x0000001006087c10 */ /* 0x01efc8000ff1e0ff */
[----:B------:R-:W-:-:S05]  /*11f0*/  LEA.HI.X.SX32 R9, R6, UR17, 0x1, P0 ;  /* 0x0000001106097c11 */ /* 0x000fca00080f0eff */
[----:B------:R-:W3:Y:S01]  /*1200*/  LDG.E.U8 R7, desc[UR8][R8.64] ;  /* 0x0000000808077981 */ /* 0x000ee2000c1e1100 */
[----:B--2---:R-:W-:Y:S02]  /*1210*/  IADD3 R10, P0, PT, R0, UR18, RZ ;  /* 0x00000012000a7c10 */ /* 0x004fe4000ff1e0ff */
[----:B------:R-:W-:Y:S02]  /*1220*/  IADD3 R12, P1, PT, R8, R3, RZ ;  /* 0x00000003080c7210 */ /* 0x000fe40007f3e0ff */
[----:B------:R-:W-:-:S03]  /*1230*/  LEA.HI.X.SX32 R11, R0, UR19, 0x1, P0 ;  /* 0x00000013000b7c11 */ /* 0x000fc600080f0eff */
[----:B------:R-:W-:Y:S01]  /*1240*/  IMAD.X R13, R4, 0x1, R9, P1 ;  /* 0x00000001040d7824 */ /* 0x000fe200008e0609 */
[----:B------:R-:W-:Y:S01]  /*1250*/  IADD3 R14, P0, PT, R10, R5, RZ ;  /* 0x000000050a0e7210 */ /* 0x000fe20007f1e0ff */
[----:B---3--:R1:W-:Y:S04]  /*1260*/  STG.E.U8 desc[UR8][R10.64], R7 ;  /* 0x000000070a007986 */ /* 0x0083e8000c101108 */
[----:B------:R-:W2:Y:S01]  /*1270*/  LDG.E.U8 R21, desc[UR8][R12.64] ;  /* 0x000000080c157981 */ /* 0x000ea2000c1e1100 */
[----:B------:R-:W-:Y:S01]  /*1280*/  IADD3 R16, P1, PT, R12, R3, RZ ;  /* 0x000000030c107210 */ /* 0x000fe20007f3e0ff */
[----:B------:R-:W-:-:S04]  /*1290*/  IMAD.X R15, R2, 0x1, R11, P0 ;  /* 0x00000001020f7824 */ /* 0x000fc800000e060b */
[----:B------:R-:W-:Y:S01]  /*12a0*/  IMAD.X R17, R4, 0x1, R13, P1 ;  /* 0x0000000104117824 */ /* 0x000fe200008e060d */
[----:B------:R-:W-:Y:S01]  /*12b0*/  IADD3 R18, P1, PT, R16, R3, RZ ;  /* 0x0000000310127210 */ /* 0x000fe20007f3e0ff */
[----:B--2---:R2:W-:Y:S04]  /*12c0*/  STG.E.U8 desc[UR8][R14.64], R21 ;  /* 0x000000150e007986 */ /* 0x0045e8000c101108 */
[----:B------:R-:W3:Y:S01]  /*12d0*/  LDG.E.U8 R23, desc[UR8][R16.64] ;  /* 0x0000000810177981 */ /* 0x000ee2000c1e1100 */
[----:B------:R-:W-:Y:S01]  /*12e0*/  IADD3 R8, P0, PT, R14, R5, RZ ;  /* 0x000000050e087210 */ /* 0x000fe20007f1e0ff */
[----:B------:R-:W-:-:S03]  /*12f0*/  IMAD.X R19, R4, 0x1, R17, P1 ;  /* 0x0000000104137824 */ /* 0x000fc600008e0611 */
[----:B------:R-:W-:Y:S02]  /*1300*/  IADD3.X R9, PT, PT, R2, R15, RZ, P0, !PT ;  /* 0x0000000f02097210 */ /* 0x000fe400007fe4ff */
[----:B-1----:R-:W-:-:S03]  /*1310*/  IADD3 R10, P0, PT, R8, R5, RZ ;  /* 0x00000005080a7210 */ /* 0x002fc60007f1e0ff */
[----:B---3--:R2:W-:Y:S04]  /*1320*/  STG.E.U8 desc[UR8][R8.64], R23 ;  /* 0x0000001708007986 */ /* 0x0085e8000c101108 */
[----:B------:R-:W3:Y:S01]  /*1330*/  LDG.E.U8 R19, desc[UR8][R18.64] ;  /* 0x0000000812137981 */ /* 0x000ee2000c1e1100 */
[----:B------:R-:W-:Y:S01]  /*1340*/  IMAD.X R11, R2, 0x1, R9, P0 ;  /* 0x00000001020b7824 */ /* 0x000fe200000e0609 */
[----:B------:R-:W-:Y:S01]  /*1350*/  UIADD3 UR5, UP0, UPT, UR5, -0x4, URZ ;  /* 0xfffffffc05057890 */ /* 0x000fe2000ff1e0ff */
[----:B------:R-:W-:Y:S02]  /*1360*/  IMAD R6, R3, 0x4, R6 ;  /* 0x0000000403067824 */ /* 0x000fe400078e0206 */
[----:B------:R-:W-:Y:S01]  /*1370*/  IMAD R0, R5, 0x4, R0 ;  /* 0x0000000405007824 */ /* 0x000fe200078e0200 */
[----:B0-----:R-:W-:-:S02]  /*1380*/  UIADD3.X UR6, UPT, UPT, UR6, -0x1, URZ, UP0, !UPT ;  /* 0xffffffff06067890 */ /* 0x001fc400087fe4ff */
[----:B------:R-:W-:-:S04]  /*1390*/  UISETP.NE.U32.AND UP0, UPT, UR5, URZ, UPT ;  /* 0x000000ff0500728c */ /* 0x000fc8000bf05070 */
[----:B------:R-:W-:Y:S01]  /*13a0*/  UISETP.NE.AND.EX UP0, UPT, UR6, URZ, UPT, UP0 ;  /* 0x000000ff0600728c */ /* 0x000fe2000bf05300 */
[----:B---3--:R2:W-:Y:S08]  /*13b0*/  STG.E.U8 desc[UR8][R10.64], R19 ;  /* 0x000000130a007986 */ /* 0x0085f0000c101108 */
[----:B------:R-:W-:Y:S05]  /*13c0*/  BRA.U UP0, `(.L_x_179) ;  /* 0xfffffffd00847547 */ /* 0x000fea000b83ffff */
.L_x_178:
[----:B------:R-:W-:Y:S01]  /*13d0*/  ISETP.NE.U32.AND P0, PT, RZ, UR10, PT ;  /* 0x0000000aff007c0c */ /* 0x000fe2000bf05070 */
[----:B------:R-:W0:Y:S03]  /*13e0*/  LDCU.64 UR6, c[0x0][0x380] ;  /* 0x00007000ff0677ac */ /* 0x000e260008000a00 */
[----:B------:R-:W-:Y:S01]  /*13f0*/  ISETP.NE.AND.EX P0, PT, RZ, UR4, PT, P0 ;  /* 0x00000004ff007c0c */ /* 0x000fe2000bf05300 */
[----:B------:R-:W0:-:S12]  /*1400*/  LDCU.64 UR12, c[0x0][0x3a8] ;  /* 0x00007500ff0c77ac */ /* 0x000e180008000a00 */
[----:B012---:R-:W-:Y:S05]  /*1410*/  @!P0 EXIT ;  /* 0x000000000000894d */ /* 0x007fea0003800000 */
.L_x_183:
[----:B---34-:R-:W-:-:S04]  /*1420*/  IADD3 R8, P0, PT, R6, UR6, RZ ;  /* 0x0000000606087c10 */ /* 0x018fc8000ff1e0ff */
[----:B0-----:R-:W-:-:S06]  /*1430*/  LEA.HI.X.SX32 R9, R6, UR7, 0x1, P0 ;  /* 0x0000000706097c11 */ /* 0x001fcc00080f0eff */
[----:B------:R-:W2:Y:S01]  /*1440*/  LDG.E.U8 R9, desc[UR8][R8.64] ;  /* 0x0000000808097981 */ /* 0x000ea2000c1e1100 */
[----:B------:R-:W-:Y:S01]  /*1450*/  IADD3 R10, P0, PT, R0, UR12, RZ ;  /* 0x0000000c000a7c10 */ /* 0x000fe2000ff1e0ff */
[----:B------:R-:W-:Y:S01]  /*1460*/  UIADD3 UR10, UP0, UPT, UR10, -0x1, URZ ;  /* 0xffffffff0a0a7890 */ /* 0x000fe2000ff1e0ff */
[----:B------:R-:W-:Y:S02]  /*1470*/  IMAD.IADD R6, R6, 0x1, R3 ;  /* 0x0000000106067824 */ /* 0x000fe400078e0203 */
[C---:B------:R-:W-:Y:S01]  /*1480*/  LEA.HI.X.SX32 R11, R0.reuse, UR13, 0x1, P0 ;  /* 0x0000000d000b7c11 */ /* 0x040fe200080f0eff */
[----:B------:R-:W-:Y:S01]  /*1490*/  UIADD3.X UR4, UPT, UPT, UR4, -0x1, URZ, UP0, !UPT ;  /* 0xffffffff04047890 */ /* 0x000fe200087fe4ff */
[----:B------:R-:W-:Y:S01]  /*14a0*/  IMAD.IADD R0, R0, 0x1, R5 ;  /* 0x0000000100007824 */ /* 0x000fe200078e0205 */
[----:B------:R-:W-:-:S04]  /*14b0*/  UISETP.NE.U32.AND UP0, UPT, UR10, URZ, UPT ;  /* 0x000000ff0a00728c */ /* 0x000fc8000bf05070 */
[----:B------:R-:W-:Y:S01]  /*14c0*/  UISETP.NE.AND.EX UP0, UPT, UR4, URZ, UPT, UP0 ;  /* 0x000000ff0400728c */ /* 0x000fe2000bf05300 */
[----:B--2---:R0:W-:Y:S08]  /*14d0*/  STG.E.U8 desc[UR8][R10.64], R9 ;  /* 0x000000090a007986 */ /* 0x0041f0000c101108 */
[----:B------:R-:W-:Y:S05]  /*14e0*/  BRA.U UP0, `(.L_x_183) ;  /* 0xfffffffd00cc7547 */ /* 0x000fea000b83ffff */
[----:B------:R-:W-:Y:S05]  /*14f0*/  EXIT ;  /* 0x000000000000794d */ /* 0x000fea0003800000 */
        .weak           $__internal_20_$__cuda_sm20_div_u64
        .type           $__internal_20_$__cuda_sm20_div_u64,@function
        .size           $__internal_20_$__cuda_sm20_div_u64,($__internal_21_$__cuda_sm20_rem_u64 - $__internal_20_$__cuda_sm20_div_u64)
$__internal_20_$__cuda_sm20_div_u64:
        /* <DEDUP_REMOVED lines=41> */
[----:B------:R-:W-:-:S04]  /*1790*/  IMAD.WIDE.U32 R6, R9, R2, RZ ;  /* 0x0000000209067225 */ /* 0x000fc800078e00ff */
[----:B------:R-:W-:Y:S01]  /*17a0*/  IMAD.X R11, RZ, RZ, R8, P1 ;  /* 0x000000ffff0b7224 */ /* 0x000fe200008e0608 */
[----:B------:R-:W-:Y:S01]  /*17b0*/  IADD3 R13, P1, PT, -R6, R0, RZ ;  /* 0x00000000060d7210 */ /* 0x000fe20007f3e1ff */
[----:B------:R-:W-:-:S03]  /*17c0*/  IMAD R7, R9, R3, R7 ;  /* 0x0000000309077224 */ /* 0x000fc600078e0207 */
[-C--:B------:R-:W-:Y:S01]  /*17d0*/  ISETP.GE.U32.AND P0, PT, R13, R2.reuse, PT ;  /* 0x000000020d00720c */ /* 0x080fe20003f06070 */
[----:B------:R-:W-:-:S04]  /*17e0*/  IMAD R6, R11, R2, R7 ;  /* 0x000000020b067224 */ /* 0x000fc800078e0207 */
        /* <DEDUP_REMOVED lines=13> */
[----:B------:R-:W-:Y:S01]  /*18c0*/  IMAD.X R7, RZ, RZ, R8, P2 ;  /* 0x000000ffff077224 */ /* 0x000fe200010e0608 */
[----:B------:R-:W-:Y:S01]  /*18d0*/  ISETP.NE.AND.EX P1, PT, R3, RZ, PT, P1 ;  /* 0x000000ff0300720c */ /* 0x000fe20003f25310 */
[----:B------:R-:W-:Y:S01]  /*18e0*/  IMAD.MOV.U32 R5, RZ, RZ, 0x0 ;  /* 0x00000000ff057424 */ /* 0x000fe200078e00ff */
[----:B------:R-:W-:-:S04]  /*18f0*/  ISETP.GE.U32.AND.EX P0, PT, R10, R3, PT, P0 ;  /* 0x000000030a00720c */ /* 0x000fc80003f06100 */
[----:B------:R-:W-:Y:S02]  /*1900*/  SEL R6, R6, R9, P0 ;  /* 0x0000000906067207 */ /* 0x000fe40000000000 */
[----:B------:R-:W-:Y:S02]  /*1910*/  SEL R7, R7, R8, P0 ;  /* 0x0000000807077207 */ /* 0x000fe40000000000 */
[----:B------:R-:W-:Y:S02]  /*1920*/  SEL R6, R6, 0xffffffff, P1 ;  /* 0xffffffff06067807 */ /* 0x000fe40000800000 */
[----:B------:R-:W-:Y:S01]  /*1930*/  SEL R7, R7, 0xffffffff, P1 ;  /* 0xffffffff07077807 */ /* 0x000fe20000800000 */
[----:B------:R-:W-:Y:S06]  /*1940*/  RET.REL.NODEC R4 `(_ZN2at6native53_GLOBAL__N__7c5e0505_20_UpSampleNearest1d_cu_19867e3828upsample_nearest1d_out_frameIhXadL_ZNS0_43nearest_neighbor_exact_compute_source_indexEfiiEEEEvPKT_mmmmPS3_f) ;  /* 0xffffffe404ac7950 */ /* 0x000fec0003c3ffff */
        .weak           $__internal_21_$__cuda_sm20_rem_u64
        .type           $__internal_21_$__cuda_sm20_rem_u64,@function
        .size           $__internal_21_$__cuda_sm20_rem_u64,(.L_x_332 - $__internal_21_$__cuda_sm20_rem_u64)
$__internal_21_$__cuda_sm20_rem_u64:
        /* <DEDUP_REMOVED lines=8> */
[----:B------:R-:W-:Y:S01]  /*19d0*/  IADD3 R15, P0, PT, RZ, -R12, RZ ;  /* 0x8000000cff0f7210 */ /* 0x000fe20007f1e0ff */
[----:B------:R-:W-:Y:S02]  /*19e0*/  IMAD.MOV.U32 R13, RZ, RZ, R10 ;  /* 0x000000ffff0d7224 */ /* 0x000fe400078e000a */
        /* <DEDUP_REMOVED lines=24> */
[----:B------:R-:W-:Y:S02]  /*1b70*/  IMAD.MOV.U32 R11, RZ, RZ, RZ ;  /* 0x000000ffff0b7224 */ /* 0x000fe400078e00ff */
[----:B------:R-:W-:-:S04]  /*1b80*/  IMAD.WIDE.U32 R10, R9, R5, R10 ;  /* 0x00000005090a7225 */ /* 0x000fc800078e000a */
[C---:B------:R-:W-:Y:S02]  /*1b90*/  IMAD R12, R7.reuse, R5, RZ ;  /* 0x00000005070c7224 */ /* 0x040fe400078e02ff */
[----:B------:R-:W-:-:S04]  /*1ba0*/  IMAD.HI.U32 R9, P0, R7, R6, R10 ;  /* 0x0000000607097227 */ /* 0x000fc8000780000a */
[----:B------:R-:W-:Y:S01]  /*1bb0*/  IMAD.HI.U32 R7, R7, R5, RZ ;  /* 0x0000000507077227 */ /* 0x000fe200078e00ff */
[----:B------:R-:W-:-:S04]  /*1bc0*/  IADD3 R9, P1, PT, R12, R9, RZ ;  /* 0x000000090c097210 */ /* 0x000fc80007f3e0ff */
[----:B------:R-:W-:Y:S01]  /*1bd0*/  IADD3.X R7, PT, PT, R7, RZ, RZ, P0, !PT ;  /* 0x000000ff07077210 */ /* 0x000fe200007fe4ff */
[----:B------:R-:W-:-:S04]  /*1be0*/  IMAD.WIDE.U32 R10, R9, R2, RZ ;  /* 0x00000002090a7225 */ /* 0x000fc800078e00ff */
[----:B------:R-:W-:Y:S02]  /*1bf0*/  IMAD.X R7, RZ, RZ, R7, P1 ;  /* 0x000000ffff077224 */ /* 0x000fe400008e0607 */
[----:B------:R-:W-:Y:S01]  /*1c00*/  IMAD R9, R9, R3, R11 ;  /* 0x0000000309097224 */ /* 0x000fe200078e020b */
[----:B------:R-:W-:-:S03]  /*1c10*/  IADD3 R11, P1, PT, -R10, R6, RZ ;  /* 0x000000060a0b7210 */ /* 0x000fc60007f3e1ff */
[-C--:B------:R-:W-:Y:S01]  /*1c20*/  IMAD R6, R7, R2.reuse, R9 ;  /* 0x0000000207067224 */ /* 0x080fe200078e0209 */
[-C--:B------:R-:W-:Y:S01]  /*1c30*/  ISETP.GE.U32.AND P0, PT, R11, R2.reuse, PT ;  /* 0x000000020b00720c */ /* 0x080fe20003f06070 */
[----:B------:R-:W-:Y:S02]  /*1c40*/  IMAD.MOV.U32 R9, RZ, RZ, 0x0 ;  /* 0x00000000ff097424 */ /* 0x000fe400078e00ff */
[----:B------:R-:W-:Y:S01]  /*1c50*/  IMAD.X R6, R5, 0x1, ~R6, P1 ;  /* 0x0000000105067824 */ /* 0x000fe200008e0e06 */
[----:B------:R-:W-:-:S04]  /*1c60*/  IADD3 R5, P1, PT, R11, -R2, RZ ;  /* 0x800000020b057210 */ /* 0x000fc80007f3e0ff */
[C---:B------:R-:W-:Y:S01]  /*1c70*/  ISETP.GE.U32.AND.EX P0, PT, R6.reuse, R3, PT, P0 ;  /* 0x000000030600720c */ /* 0x040fe20003f06100 */
[----:B------:R-:W-:Y:S01]  /*1c80*/  IMAD.X R10, R6, 0x1, ~R3, P1 ;  /* 0x00000001060a7824 */ /* 0x000fe200008e0e03 */
[----:B------:R-:W-:Y:S02]  /*1c90*/  ISETP.NE.U32.AND P1, PT, R2, RZ, PT ;  /* 0x000000ff0200720c */ /* 0x000fe40003f25070 */
[----:B------:R-:W-:Y:S02]  /*1ca0*/  SEL R5, R5, R11, P0 ;  /* 0x0000000b05057207 */ /* 0x000fe40000000000 */
[----:B------:R-:W-:Y:S02]  /*1cb0*/  SEL R10, R10, R6, P0 ;  /* 0x000000060a0a7207 */ /* 0x000fe40000000000 */
[C---:B------:R-:W-:Y:S01]  /*1cc0*/  ISETP.GE.U32.AND P0, PT, R5.reuse, R2, PT ;  /* 0x000000020500720c */ /* 0x040fe20003f06070 */
[----:B------:R-:W-:Y:S01]  /*1cd0*/  IMAD.IADD R6, R5, 0x1, -R2 ;  /* 0x0000000105067824 */ /* 0x000fe200078e0a02 */
[----:B------:R-:W-:-:S02]  /*1ce0*/  ISETP.NE.AND.EX P1, PT, R3, RZ, PT, P1 ;  /* 0x000000ff0300720c */ /* 0x000fc40003f25310 */
[----:B------:R-:W-:-:S04]  /*1cf0*/  ISETP.GE.U32.AND.EX P0, PT, R10, R3, PT, P0 ;  /* 0x000000030a00720c */ /* 0x000fc80003f06100 */
[----:B------:R-:W-:-:S04]  /*1d00*/  SEL R6, R6, R5, P0 ;  /* 0x0000000506067207 */ /* 0x000fc80000000000 */
[----:B------:R-:W-:Y:S01]  /*1d10*/  SEL R6, R6, 0xffffffff, P1 ;  /* 0xffffffff06067807 */ /* 0x000fe20000800000 */
[----:B------:R-:W-:Y:S06]  /*1d20*/  RET.REL.NODEC R8 `(_ZN2at6native53_GLOBAL__N__7c5e0505_20_UpSampleNearest1d_cu_19867e3828upsample_nearest1d_out_frameIhXadL_ZNS0_43nearest_neighbor_exact_compute_source_indexEfiiEEEEvPKT_mmmmPS3_f) ;  /* 0xffffffe008b47950 */ /* 0x000fec0003c3ffff */
.L_x_184:
        /* <DEDUP_REMOVED lines=13> */
.L_x_332:


//--------------------- .text._ZN2at6native53_GLOBAL__N__7c5e0505_20_UpSampleNearest1d_cu_19867e3828upsample_nearest1d_out_frameIN3c108BFloat16EXadL_ZNS0_43nearest_neighbor_exact_compute_source_indexEfiiEEEEvPKT_mmmmPS5_f --------------------------
	.section	.text._ZN2at6native53_GLOBAL__N__7c5e0505_20_UpSampleNearest1d_cu_19867e3828upsample_nearest1d_out_frameIN3c108BFloat16EXadL_ZNS0_43nearest_neighbor_exact_compute_source_indexEfiiEEEEvPKT_mmmmPS5_f,"ax",@progbits
	.align	128
.text._ZN2at6native53_GLOBAL__N__7c5e0505_20_UpSampleNearest1d_cu_19867e3828upsample_nearest1d_out_frameIN3c108BFloat16EXadL_ZNS0_43nearest_neighbor_exact_compute_source_indexEfiiEEEEvPKT_mmmmPS5_f:
        .type           _ZN2at6native53_GLOBAL__N__7c5e0505_20_UpSampleNearest1d_cu_19867e3828upsample_nearest1d_out_frameIN3c108BFloat16EXadL_ZNS0_43nearest_neighbor_exact_compute_source_indexEfiiEEEEvPKT_mmmmPS5_f,@function
        .size           _ZN2at6native53_GLOBAL__N__7c5e0505_20_UpSampleNearest1d_cu_19867e3828upsample_nearest1d_out_frameIN3c108BFloat16EXadL_ZNS0_43nearest_neighbor_exact_compute_source_indexEfiiEEEEvPKT_mmmmPS5_f,(.L_x_335 - _ZN2at6native53_GLOBAL__N__7c5e0505_20_UpSampleNearest1d_cu_19867e3828upsample_nearest1d_out_frameIN3c108BFloat16EXadL_ZNS0_43nearest_neighbor_exact_compute_source_indexEfiiEEEEvPKT_mmmmPS5_f)
        .other          _ZN2at6native53_GLOBAL__N__7c5e0505_20_UpSampleNearest1d_cu_19867e3828upsample_nearest1d_out_frameIN3c108BFloat16EXadL_ZNS0_43nearest_neighbor_exact_compute_source_indexEfiiEEEEvPKT_mmmmPS5_f,@"STO_CUDA_ENTRY STV_DEFAULT"
_ZN2at6native53_GLOBAL__N__7c5e0505_20_UpSampleNearest1d_cu_19867e3828upsample_nearest1d_out_frameIN3c108BFloat16EXadL_ZNS0_43nearest_neighbor_exact_compute_source_indexEfiiEEEEvPKT_mmmmPS5_f:
        /* <DEDUP_REMOVED lines=22> */
[----:B------:R-:W-:-:S07]  /*0160*/  ISETP.NE.U32.AND P2, PT, RZ, UR10, PT ;  /* 0x0000000aff007c0c */ /* 0x000fce000bf45070 */
[----:B-1----:R-:W1:Y:S02]  /*0170*/  MUFU.RCP R0, R0 ;  /* 0x0000000000007308 */ /* 0x002e640000001000 */
[----:B-1----:R-:W-:-:S06]  /*0180*/  VIADD R2, R0, 0xffffffe ;  /* 0x0ffffffe00027836 */ /* 0x002fcc0000000000 */
[----:B------:R1:W2:Y:S02]  /*0190*/  F2I.FTZ.U32.TRUNC.NTZ R3, R2 ;  /* 0x0000000200037305 */ /* 0x0002a4000021f000 */
[----:B-1----:R-:W-:Y:S01]  /*01a0*/  IMAD.MOV.U32 R2, RZ, RZ, RZ ;  /* 0x000000ffff027224 */ /* 0x002fe200078e00ff */
[----:B--2---:R-:W-:-:S05]  /*01b0*/  IADD3 R5, PT, PT, RZ, -R3, RZ ;  /* 0x80000003ff057210 */ /* 0x004fca0007ffe0ff */
[----:B------:R-:W-:-:S04]  /*01c0*/  IMAD R5, R5, UR10, RZ ;  /* 0x0000000a05057c24 */ /* 0x000fc8000f8e02ff */
[----:B------:R-:W-:-:S04]  /*01d0*/  IMAD.HI.U32 R4, R3, R5, R2 ;  /* 0x0000000503047227 */ /* 0x000fc800078e0002 */
[----:B------:R-:W-:Y:S02]  /*01e0*/  IMAD.MOV.U32 R5, RZ, RZ, RZ ;  /* 0x000000ffff057224 */ /* 0x000fe400078e00ff */
        /* <DEDUP_REMOVED lines=12> */
.L_x_186:
[----:B------:R-:W-:-:S07]  /*02b0*/  MOV R0, 0x2d0 ;  /* 0x000002d000007802 */ /* 0x000fce0000000f00 */
[----:B0-----:R-:W-:Y:S05]  /*02c0*/  CALL.REL.NOINC `($__internal_22_$__cuda_sm20_div_u64) ;  /* 0x0000001000507944 */ /* 0x001fea0003c00000 */
[----:B------:R-:W0:Y:S01]  /*02d0*/  LDCU UR4, c[0x0][0x3a0] ;  /* 0x00007400ff0477ac */ /* 0x000e220008000800 */
[----:B------:R-:W-:-:S04]  /*02e0*/  IMAD.MOV R0, RZ, RZ, -R4 ;  /* 0x000000ffff007224 */ /* 0x000fc800078e0a04 */
[----:B0-----:R-:W-:-:S07]  /*02f0*/  IMAD R0, R0, UR4, R23 ;  /* 0x0000000400007c24 */ /* 0x001fce000f8e0217 */
.L_x_187:
[----:B0-----:R-:W-:Y:S05]  /*0300*/  BSYNC.RECONVERGENT B0 ;  /* 0x0000000000007941 */ /* 0x001fea0003800200 */
.L_x_185:
        /* <DEDUP_REMOVED lines=22> */
[----:B------:R-:W-:Y:S01]  /*0470*/  @!P1 LOP3.LUT R4, RZ, UR4, RZ, 0x33, !PT ;  /* 0x00000004ff049c12 */ /* 0x000fe2000f8e33ff */
[----:B------:R-:W-:Y:S06]  /*0480*/  BRA `(.L_x_190) ;  /* 0x0000000000087947 */ /* 0x000fec0003800000 */
.L_x_189:
[----:B------:R-:W-:-:S07]  /*0490*/  MOV R6, 0x4b0 ;  /* 0x000004b000067802 */ /* 0x000fce0000000f00 */
[----:B------:R-:W-:Y:S05]  /*04a0*/  CALL.REL.NOINC `($__internal_23_$__cuda_sm20_rem_u64) ;  /* 0x0000001000f07944 */ /* 0x000fea0003c00000 */
.L_x_190:
[----:B------:R-:W-:Y:S05]  /*04b0*/  BSYNC.RECONVERGENT B0 ;  /* 0x0000000000007941 */ /* 0x000fea0003800200 */
.L_x_188:
        /* <DEDUP_REMOVED lines=21> */
[----:B------:R-:W0:Y:S01]  /*0610*/  LDC.64 R2, c[0x0][0x3a8] ;  /* 0x0000ea00ff027b82 */ /* 0x000e220000000a00 */
[----:B------:R-:W-:Y:S01]  /*0620*/  ULOP3.LUT UR5, UR6, 0xfffffffc, URZ, 0xc0, !UPT ;  /* 0xfffffffc06057892 */ /* 0x000fe2000f8ec0ff */
[--C-:B------:R-:W-:Y:S01]  /*0630*/  SHF.R.S64 R13, RZ, 0x1f, R12.reuse ;  /* 0x0000001fff0d7819 */ /* 0x100fe2000000100c */
[----:B------:R-:W1:Y:S01]  /*0640*/  LDCU UR6, c[0x0][0x38c] ;  /* 0x00007180ff0677ac */ /* 0x000e620008000800 */
[----:B------:R-:W-:Y:S02]  /*0650*/  SHF.R.S32.HI R14, RZ, 0x1f, R12 ;  /* 0x0000001fff0e7819 */ /* 0x000fe4000001140c */
[--C-:B------:R-:W-:Y:S01]  /*0660*/  SHF.R.S64 R15, RZ, 0x1f, R0.reuse ;  /* 0x0000001fff0f7819 */ /* 0x100fe20000001000 */
[----:B------:R-:W-:Y:S01]  /*0670*/  UISETP.GT.U32.AND UP0, UPT, UR5, URZ, UPT ;  /* 0x000000ff0500728c */ /* 0x000fe2000bf04070 */
[----:B------:R-:W2:Y:S01]  /*0680*/  LDC.64 R4, c[0x0][0x380] ;  /* 0x0000e000ff047b82 */ /* 0x000ea20000000a00 */
[----:B------:R-:W-:Y:S02]  /*0690*/  SHF.R.S32.HI R17, RZ, 0x1f, R0 ;  /* 0x0000001fff117819 */ /* 0x000fe40000011400 */
[----:B------:R-:W-:-:S09]  /*06a0*/  UISETP.GT.AND.EX UP0, UPT, UR7, URZ, UPT, UP0 ;  /* 0x000000ff0700728c */ /* 0x000fd2000bf04300 */
[----:B------:R-:W-:Y:S05]  /*06b0*/  BRA.U !UP0, `(.L_x_192) ;  /* 0x00000009089c7547 */ /* 0x000fea000b800000 */
[----:B------:R-:W-:Y:S02]  /*06c0*/  UISETP.GT.U32.AND UP1, UPT, UR5, 0xc, UPT ;  /* 0x0000000c0500788c */ /* 0x000fe4000bf24070 */
[----:B------:R-:W-:Y:S02]  /*06d0*/  UPLOP3.LUT UP0, UPT, UPT, UPT, UPT, 0x80, 0x8 ;  /* 0x000000000008789c */ /* 0x000fe40003f0f070 */
[----:B-1----:R-:W-:-:S09]  /*06e0*/  UISETP.GT.AND.EX UP1, UPT, UR6, URZ, UPT, UP1 ;  /* 0x000000ff0600728c */ /* 0x002fd2000bf24310 */
[----:B------:R-:W-:Y:S05]  /*06f0*/  BRA.U !UP1, `(.L_x_193) ;  /* 0x0000000509a07547 */ /* 0x000fea000b800000 */
[----:B------:R-:W1:Y:S01]  /*0700*/  LDC.64 R6, c[0x0][0x3a8] ;  /* 0x0000ea00ff067b82 */ /* 0x000e620000000a00 */
[----:B------:R-:W-:-:S07]  /*0710*/  UPLOP3.LUT UP0, UPT, UPT, UPT, UPT, 0x40, 0x4 ;  /* 0x000000000004789c */ /* 0x000fce0003f0e870 */
[----:B------:R-:W3:Y:S04]  /*0720*/  LDC.64 R8, c[0x0][0x380] ;  /* 0x0000e000ff087b82 */ /* 0x000ee80000000a00 */
.L_x_194:
[----:B---3--:R-:W-:-:S05]  /*0730*/  IMAD.WIDE R20, R19, 0x2, R8 ;  /* 0x0000000213147825 */ /* 0x008fca00078e0208 */
[----:B------:R-:W3:Y:S01]  /*0740*/  LDG.E.U16 R16, desc[UR8][R20.64] ;  /* 0x0000000814107981 */ /* 0x000ee2000c1e1500 */
[----:B------:R-:W-:Y:S01]  /*0750*/  IADD3 R26, P0, PT, R20, R15, RZ ;  /* 0x0000000f141a7210 */ /* 0x000fe20007f1e0ff */
[----:B-1----:R-:W-:-:S03]  /*0760*/  IMAD.WIDE R28, R23, 0x2, R6 ;  /* 0x00000002171c7825 */ /* 0x002fc600078e0206 */
[----:B------:R-:W-:Y:S02]  /*0770*/  IADD3.X R27, PT, PT, R21, R17, RZ, P0, !PT ;  /* 0x00000011151b7210 */ /* 0x000fe400007fe4ff */
[----:B----4-:R-:W-:Y:S01]  /*0780*/  IADD3 R24, P0, PT, R28, R13, RZ ;  /* 0x0000000d1c187210 */ /* 0x010fe20007f1e0ff */
[----:B---3--:R1:W-:Y:S04]  /*0790*/  STG.E.U16 desc[UR8][R28.64], R16 ;  /* 0x000000101c007986 */ /* 0x0083e8000c101508 */
[----:B------:R-:W3:Y:S01]  /*07a0*/  LDG.E.U16 R22, desc[UR8][R26.64] ;  /* 0x000000081a167981 */ /* 0x000ee2000c1e1500 */
[----:B------:R-:W-:Y:S01]  /*07b0*/  IADD3 R10, P1, PT, R26, R15, RZ ;  /* 0x0000000f1a0a7210 */ /* 0x000fe20007f3e0ff */
[----:B------:R-:W-:-:S04]  /*07c0*/  IMAD.X R25, R29, 0x1, R14, P0 ;  /* 0x000000011d197824 */ /* 0x000fc800000e060e */
[----:B------:R-:W-:Y:S01]  /*07d0*/  IMAD.X R11, R27, 0x1, R17, P1 ;  /* 0x000000011b0b7824 */ /* 0x000fe200008e0611 */
[----:B------:R-:W-:Y:S01]  /*07e0*/  IADD3 R20, P0, PT, R24, R13, RZ ;  /* 0x0000000d18147210 */ /* 0x000fe20007f1e0ff */
[----:B---3--:R3:W-:Y:S04]  /*07f0*/  STG.E.U16 desc[UR8][R24.64], R22 ;  /* 0x0000001618007986 */ /* 0x0087e8000c101508 */
[----:B------:R-:W4:Y:S01]  /*0800*/  LDG.E.U16 R26, desc[UR8][R10.64] ;  /* 0x000000080a1a7981 */ /* 0x000f22000c1e1500 */
[----:B-1----:R-:W-:Y:S02]  /*0810*/  IADD3 R28, P1, PT, R10, R15, RZ ;  /* 0x0000000f0a1c7210 */ /* 0x002fe40007f3e0ff */
[----:B------:R-:W-:-:S03]  /*0820*/  IADD3.X R21, PT, PT, R25, R14, RZ, P0, !PT ;  /* 0x0000000e19157210 */ /* 0x000fc600007fe4ff */
[----:B------:R-:W-:Y:S01]  /*0830*/  IMAD.X R29, R11, 0x1, R17, P1 ;  /* 0x000000010b1d7824 */ /* 0x000fe200008e0611 */
[----:B------:R-:W-:Y:S01]  /*0840*/  IADD3 R18, P0, PT, R20, R13, RZ ;  /* 0x0000000d14127210 */ /* 0x000fe20007f1e0ff */
[----:B----4-:R1:W-:Y:S04]  /*0850*/  STG.E.U16 desc[UR8][R20.64], R26 ;  /* 0x0000001a14007986 */ /* 0x0103e8000c101508 */
[----:B------:R-:W4:Y:S01]  /*0860*/  LDG.E.U16 R28, desc[UR8][R28.64] ;  /* 0x000000081c1c7981 */ /* 0x000f22000c1e1500 */
[----:B------:R-:W-:Y:S01]  /*0870*/  IMAD R27, R0, 0x4, R19 ;  /* 0x00000004001b7824 */ /* 0x000fe200078e0213 */
[----:B------:R-:W-:-:S03]  /*0880*/  IADD3.X R19, PT, PT, R21, R14, RZ, P0, !PT ;  /* 0x0000000e15137210 */ /* 0x000fc600007fe4ff */
[----:B---3--:R-:W-:-:S03]  /*0890*/  IMAD.WIDE R24, R27, 0x2, R8 ;  /* 0x000000021b187825 */ /* 0x008fc600078e0208 */
[----:B------:R-:W-:Y:S01]  /*08a0*/  IADD3 R10, P0, PT, R24, R15, RZ ;  /* 0x0000000f180a7210 */ /* 0x000fe20007f1e0ff */
[----:B----4-:R3:W-:Y:S04]  /*08b0*/  STG.E.U16 desc[UR8][R18.64], R28 ;  /* 0x0000001c12007986 */ /* 0x0107e8000c101508 */
[----:B------:R4:W5:Y:S01]  /*08c0*/  LDG.E.U16 R16, desc[UR8][R24.64] ;  /* 0x0000000818107981 */ /* 0x000962000c1e1500 */
[----:B------:R-:W-:Y:S02]  /*08d0*/  IMAD R29, R12, 0x4, R23 ;  /* 0x000000040c1d7824 */ /* 0x000fe400078e0217 */
[----:B------:R-:W-:Y:S02]  /*08e0*/  IMAD.X R11, R25, 0x1, R17, P0 ;  /* 0x00000001190b7824 */ /* 0x000fe400000e0611 */
[----:B----4-:R-:W-:-:S05]  /*08f0*/  IMAD.WIDE R24, R29, 0x2, R6 ;  /* 0x000000021d187825 */ /* 0x010fca00078e0206 */
[----:B-----5:R4:W-:Y:S04]  /*0900*/  STG.E.U16 desc[UR8][R24.64], R16 ;  /* 0x0000001018007986 */ /* 0x0209e8000c101508 */
[----:B-1----:R-:W5:Y:S01]  /*0910*/  LDG.E.U16 R26, desc[UR8][R10.64] ;  /* 0x000000080a1a7981 */ /* 0x002f62000c1e1500 */
[----:B------:R-:W-:Y:S02]  /*0920*/  IADD3 R22, P0, PT, R24, R13, RZ ;  /* 0x0000000d18167210 */ /* 0x000fe40007f1e0ff */
[----:B------:R-:W-:Y:S02]  /*0930*/  IADD3 R20, P1, PT, R10, R15, RZ ;  /* 0x0000000f0a147210 */ /* 0x000fe40007f3e0ff */
[----:B------:R-:W-:-:S03]  /*0940*/  IADD3.X R23, PT, PT, R25, R14, RZ, P0, !PT ;  /* 0x0000000e19177210 */ /* 0x000fc600007fe4ff */
[----:B------:R-:W-:Y:S02]  /*0950*/  IMAD.X R21, R11, 0x1, R17, P1 ;  /* 0x000000010b157824 */ /* 0x000fe400008e0611 */
[----:B-----5:R1:W-:Y:S04]  /*0960*/  STG.E.U16 desc[UR8][R22.64], R26 ;  /* 0x0000001a16007986 */ /* 0x0203e8000c101508 */
[----:B---3--:R-:W3:Y:S01]  /*0970*/  LDG.E.U16 R28, desc[UR8][R20.64] ;  /* 0x00000008141c7981 */ /* 0x008ee2000c1e1500 */
[----:B------:R-:W-:Y:S02]  /*0980*/  IADD3 R10, P0, PT, R22, R13, RZ ;  /* 0x0000000d160a7210 */ /* 0x000fe40007f1e0ff */
[----:B----4-:R-:W-:-:S03]  /*0990*/  IADD3 R24, P1, PT, R20, R15, RZ ;  /* 0x0000000f14187210 */ /* 0x010fc60007f3e0ff */
[----:B------:R-:W-:Y:S01]  /*09a0*/  IMAD.X R11, R23, 0x1, R14, P0 ;  /* 0x00000001170b7824 */ /* 0x000fe200000e060e */
[----:B------:R-:W-:Y:S02]  /*09b0*/  IADD3.X R25, PT, PT, R21, R17, RZ, P1, !PT ;  /* 0x0000001115197210 */ /* 0x000fe40000ffe4ff */
[----:B------:R-:W-:Y:S02]  /*09c0*/  IADD3 R18, P0, PT, R10, R13, RZ ;  /* 0x0000000d0a127210 */ /* 0x000fe40007f1e0ff */
[----:B---3--:R3:W-:Y:S04]  /*09d0*/  STG.E.U16 desc[UR8][R10.64], R28 ;  /* 0x0000001c0a007986 */ /* 0x0087e8000c101508 */
[----:B------:R-:W4:Y:S01]  /*09e0*/  LDG.E.U16 R16, desc[UR8][R24.64] ;  /* 0x0000000818107981 */ /* 0x000f22000c1e1500 */
[----:B------:R-:W-:-:S02]  /*09f0*/  IMAD R27, R0, 0x4, R27 ;  /* 0x00000004001b7824 */ /* 0x000fc400078e021b */
[----:B------:R-:W-:Y:S02]  /*0a00*/  IMAD.X R19, R11, 0x1, R14, P0 ;  /* 0x000000010b137824 */ /* 0x000fe400000e060e */
[----:B-1----:R-:W-:Y:S01]  /*0a10*/  IMAD.WIDE R22, R27, 0x2, R8 ;  /* 0x000000021b167825 */ /* 0x002fe200078e0208 */
[----:B------:R-:W-:Y:S02]  /*0a20*/  LEA R29, R12, R29, 0x2 ;  /* 0x0000001d0c1d7211 */ /* 0x000fe400078e10ff */
[----:B------:R-:W-:Y:S01]  /*0a30*/  IADD3 R20, P0, PT, R22, R15, RZ ;  /* 0x0000000f16147210 */ /* 0x000fe20007f1e0ff */
[----:B----4-:R1:W-:Y:S04]  /*0a40*/  STG.E.U16 desc[UR8][R18.64], R16 ;  /* 0x0000001012007986 */ /* 0x0103e8000c101508 */
[----:B------:R4:W5:Y:S01]  /*0a50*/  LDG.E.U16 R26, desc[UR8][R22.64] ;  /* 0x00000008161a7981 */ /* 0x000962000c1e1500 */
[----:B------:R-:W-:-:S02]  /*0a60*/  IMAD.X R21, R23, 0x1, R17, P0 ;  /* 0x0000000117157824 */ /* 0x000fc400000e0611 */
[----:B----4-:R-:W-:-:S05]  /*0a70*/  IMAD.WIDE R22, R29, 0x2, R6 ;  /* 0x000000021d167825 */ /* 0x010fca00078e0206 */
[----:B-----5:R4:W-:Y:S04]  /*0a80*/  STG.E.U16 desc[UR8][R22.64], R26 ;  /* 0x0000001a16007986 */ /* 0x0209e8000c101508 */
[----:B---3--:R-:W3:Y:S01]  /*0a90*/  LDG.E.U16 R28, desc[UR8][R20.64] ;  /* 0x00000008141c7981 */ /* 0x008ee2000c1e1500 */
[----:B------:R-:W-:Y:S02]  /*0aa0*/  IADD3 R24, P0, PT, R22, R13, RZ ;  /* 0x0000000d16187210 */ /* 0x000fe40007f1e0ff */
[----:B------:R-:W-:-:S03]  /*0ab0*/  IADD3 R10, P1, PT, R20, R15, RZ ;  /* 0x0000000f140a7210 */ /* 0x000fc60007f3e0ff */
[----:B------:R-:W-:Y:S01]  /*0ac0*/  IMAD.X R25, R23, 0x1, R14, P0 ;  /* 0x0000000117197824 */ /* 0x000fe200000e060e */
[----:B------:R-:W-:-:S04]  /*0ad0*/  IADD3.X R11, PT, PT, R21, R17, RZ, P1, !PT ;  /* 0x00000011150b7210 */ /* 0x000fc80000ffe4ff */
[----:B---3--:R3:W-:Y:S04]  /*0ae0*/  STG.E.U16 desc[UR8][R24.64], R28 ;  /* 0x0000001c18007986 */ /* 0x0087e8000c101508 */
[----:B-1----:R1:W5:Y:S01]  /*0af0*/  LDG.E.U16 R16, desc[UR8][R10.64] ;  /* 0x000000080a107981 */ /* 0x002362000c1e1500 */
[----:B------:R-:W-:-:S05]  /*0b00*/  IADD3 R20, P0, PT, R24, R13, RZ ;  /* 0x0000000d18147210 */ /* 0x000fca0007f1e0ff */
[----:B------:R-:W-:Y:S01]  /*0b10*/  IMAD.X R21, R25, 0x1, R14, P0 ;  /* 0x0000000119157824 */ /* 0x000fe200000e060e */
[----:B-1----:R-:W-:-:S05]  /*0b20*/  IADD3 R10, P1, PT, R10, R15, RZ ;  /* 0x0000000f0a0a7210 */ /* 0x002fca0007f3e0ff */
[----:B------:R-:W-:Y:S01]  /*0b30*/  IMAD.X R11, R11, 0x1, R17, P1 ;  /* 0x000000010b0b7824 */ /* 0x000fe200008e0611 */
[----:B-----5:R1:W-:Y:S04]  /*0b40*/  STG.E.U16 desc[UR8][R20.64], R16 ;  /* 0x0000001014007986 */ /* 0x0203e8000c101508 */
[----:B----4-:R-:W4:Y:S01]  /*0b50*/  LDG.E.U16 R26, desc[UR8][R10.64] ;  /* 0x000000080a1a7981 */ /* 0x010f22000c1e1500 */
[----:B------:R-:W-:Y:S02]  /*0b60*/  IADD3 R18, P0, PT, R20, R13, RZ ;  /* 0x0000000d14127210 */ /* 0x000fe40007f1e0ff */
[----:B------:R-:W-:-:S03]  /*0b70*/  LEA R27, R0, R27, 0x2 ;  /* 0x0000001b001b7211 */ /* 0x000fc600078e10ff */
[----:B------:R-:W-:Y:S02]  /*0b80*/  IMAD.X R19, R21, 0x1, R14, P0 ;  /* 0x0000000115137824 */ /* 0x000fe400000e060e */
[----:B------:R-:W-:-:S03]  /*0b90*/  IMAD.WIDE R22, R27, 0x2, R8 ;  /* 0x000000021b167825 */ /* 0x000fc600078e0208 */
[----:B----4-:R4:W-:Y:S04]  /*0ba0*/  STG.E.U16 desc[UR8][R18.64], R26 ;  /* 0x0000001a12007986 */ /* 0x0109e8000c101508 */
[----:B---3--:R3:W5:Y:S01]  /*0bb0*/  LDG.E.U16 R28, desc[UR8][R22.64] ;  /* 0x00000008161c7981 */ /* 0x008762000c1e1500 */
[----:B------:R-:W-:Y:S01]  /*0bc0*/  IADD3 R24, P0, PT, R22, R15, RZ ;  /* 0x0000000f16187210 */ /* 0x000fe20007f1e0ff */
[----:B------:R-:W-:-:S03]  /*0bd0*/  IMAD R29, R12, 0x4, R29 ;  /* 0x000000040c1d7824 */ /* 0x000fc600078e021d */
[----:B------:R-:W-:Y:S01]  /*0be0*/  IADD3.X R25, PT, PT, R23, R17, RZ, P0, !PT ;  /* 0x0000001117197210 */ /* 0x000fe200007fe4ff */
[----:B---3--:R-:W-:-:S05]  /*0bf0*/  IMAD.WIDE R22, R29, 0x2, R6 ;  /* 0x000000021d167825 */ /* 0x008fca00078e0206 */
[----:B-----5:R3:W-:Y:S04]  /*0c00*/  STG.E.U16 desc[UR8][R22.64], R28 ;  /* 0x0000001c16007986 */ /* 0x0207e8000c101508 */
[----:B-1----:R-:W5:Y:S01]  /*0c10*/  LDG.E.U16 R16, desc[UR8][R24.64] ;  /* 0x0000000818107981 */ /* 0x002f62000c1e1500 */
[----:B------:R-:W-:Y:S02]  /*0c20*/  IADD3 R10, P0, PT, R22, R13, RZ ;  /* 0x0000000d160a7210 */ /* 0x000fe40007f1e0ff */
[----:B------:R-:W-:-:S03]  /*0c30*/  IADD3 R20, P1, PT, R24, R15, RZ ;  /* 0x0000000f18147210 */ /* 0x000fc60007f3e0ff */
[----:B------:R-:W-:Y:S02]  /*0c40*/  IMAD.X R11, R23, 0x1, R14, P0 ;  /* 0x00000001170b7824 */ /* 0x000fe400000e060e */
[----:B------:R-:W-:-:S03]  /*0c50*/  IMAD.X R21, R25, 0x1, R17, P1 ;  /* 0x0000000119157824 */ /* 0x000fc600008e0611 */
[----:B-----5:R-:W-:Y:S04]  /*0c60*/  STG.E.U16 desc[UR8][R10.64], R16 ;  /* 0x000000100a007986 */ /* 0x020fe8000c101508 */
[----:B----4-:R1:W4:Y:S01]  /*0c70*/  LDG.E.U16 R26, desc[UR8][R20.64] ;  /* 0x00000008141a7981 */ /* 0x010322000c1e1500 */
[----:B------:R-:W-:-:S04]  /*0c80*/  IADD3 R18, P0, PT, R10, R13, RZ ;  /* 0x0000000d0a127210 */ /* 0x000fc80007f1e0ff */
[----:B------:R-:W-:Y:S02]  /*0c90*/  IADD3.X R19, PT, PT, R11, R14, RZ, P0, !PT ;  /* 0x0000000e0b137210 */ /* 0x000fe400007fe4ff */
[----:B-1----:R-:W-:-:S05]  /*0ca0*/  IADD3 R20, P1, PT, R20, R15, RZ ;  /* 0x0000000f14147210 */ /* 0x002fca0007f3e0ff */
[----:B------:R-:W-:Y:S01]  /*0cb0*/  IMAD.X R21, R21, 0x1, R17, P1 ;  /* 0x0000000115157824 */ /* 0x000fe200008e0611 */
[----:B----4-:R1:W-:Y:S04]  /*0cc0*/  STG.E.U16 desc[UR8][R18.64], R26 ;  /* 0x0000001a12007986 */ /* 0x0103e8000c101508 */
[----:B---3--:R-:W3:Y:S01]  /*0cd0*/  LDG.E.U16 R22, desc[UR8][R20.64] ;  /* 0x0000000814167981 */ /* 0x008ee2000c1e1500 */
[----:B------:R-:W-:Y:S01]  /*0ce0*/  IADD3 R24, P0, PT, R18, R13, RZ ;  /* 0x0000000d12187210 */ /* 0x000fe20007f1e0ff */
[----:B------:R-:W-:Y:S01]  /*0cf0*/  UIADD3 UR5, UP1, UPT, UR5, -0x10, URZ ;  /* 0xfffffff005057890 */ /* 0x000fe2000ff3e0ff */
[----:B------:R-:W-:-:S03]  /*0d00*/  IMAD R23, R12, 0x4, R29 ;  /* 0x000000040c177824 */ /* 0x000fc600078e021d */
[----:B------:R-:W-:Y:S01]  /*0d10*/  IMAD.X R25, R19, 0x1, R14, P0 ;  /* 0x0000000113197824 */ /* 0x000fe200000e060e */
[----:B------:R-:W-:Y:S01]  /*0d20*/  UIADD3.X UR6, UPT, UPT, UR6, -0x1, URZ, UP1, !UPT ;  /* 0xffffffff06067890 */ /* 0x000fe20008ffe4ff */
[----:B-1----:R-:W-:Y:S01]  /*0d30*/  LEA R19, R0, R27, 0x2 ;  /* 0x0000001b00137211 */ /* 0x002fe200078e10ff */
[----:B------:R-:W-:-:S04]  /*0d40*/  UISETP.GT.U32.AND UP1, UPT, UR5, 0xc, UPT ;  /* 0x0000000c0500788c */ /* 0x000fc8000bf24070 */
[----:B------:R-:W-:Y:S01]  /*0d50*/  UISETP.GT.AND.EX UP1, UPT, UR6, URZ, UPT, UP1 ;  /* 0x000000ff0600728c */ /* 0x000fe2000bf24310 */
[----:B---3--:R4:W-:Y:S08]  /*0d60*/  STG.E.U16 desc[UR8][R24.64], R22 ;  /* 0x0000001618007986 */ /* 0x0089f0000c101508 */
[----:B------:R-:W-:Y:S05]  /*0d70*/  BRA.U UP1, `(.L_x_194) ;  /* 0xfffffff9016c7547 */ /* 0x000fea000b83ffff */
.L_x_193:
[----:B------:R-:W-:-:S04]  /*0d80*/  UISETP.GT.U32.AND UP1, UPT, UR5, 0x4, UPT ;  /* 0x000000040500788c */ /* 0x000fc8000bf24070 */
[----:B------:R-:W-:-:S09]  /*0d90*/  UISETP.GT.AND.EX UP1, UPT, UR6, URZ, UPT, UP1 ;  /* 0x000000ff0600728c */ /* 0x000fd2000bf24310 */
[----:B------:R-:W-:Y:S05]  /*0da0*/  BRA.U !UP1, `(.L_x_195) ;  /* 0x0000000109d47547 */ /* 0x000fea000b800000 */
[----:B------:R-:W1:Y:S08]  /*0db0*/  LDC.64 R8, c[0x0][0x380] ;  /* 0x0000e000ff087b82 */ /* 0x000e700000000a00 */
[----:B------:R-:W3:Y:S01]  /*0dc0*/  LDC.64 R6, c[0x0][0x3a8] ;  /* 0x0000ea00ff067b82 */ /* 0x000ee20000000a00 */
[----:B-1----:R-:W-:-:S05]  /*0dd0*/  IMAD.WIDE R26, R19, 0x2, R8 ;  /* 0x00000002131a7825 */ /* 0x002fca00078e0208 */
[----:B------:R-:W5:Y:S01]  /*0de0*/  LDG.E.U16 R16, desc[UR8][R26.64] ;  /* 0x000000081a107981 */ /* 0x000f62000c1e1500 */
[----:B----4-:R-:W-:Y:S01]  /*0df0*/  IADD3 R24, P0, PT, R26, R15, RZ ;  /* 0x0000000f1a187210 */ /* 0x010fe20007f1e0ff */
[----:B---3--:R-:W-:-:S04]  /*0e00*/  IMAD.WIDE R28, R23, 0x2, R6 ;  /* 0x00000002171c7825 */ /* 0x008fc800078e0206 */
[----:B------:R-:W-:Y:S01]  /*0e10*/  IMAD.X R25, R27, 0x1, R17, P0 ;  /* 0x000000011b197824 */ /* 0x000fe200000e0611 */
[----:B------:R-:W-:Y:S01]  /*0e20*/  IADD3 R10, P0, PT, R28, R13, RZ ;  /* 0x0000000d1c0a7210 */ /* 0x000fe20007f1e0ff */
[----:B-----5:R1:W-:Y:S04]  /*0e30*/  STG.E.U16 desc[UR8][R28.64], R16 ;  /* 0x000000101c007986 */ /* 0x0203e8000c101508 */
[----:B------:R-:W3:Y:S01]  /*0e40*/  LDG.E.U16 R22, desc[UR8][R24.64] ;  /* 0x0000000818167981 */ /* 0x000ee2000c1e1500 */
[----:B------:R-:W-:Y:S02]  /*0e50*/  IADD3 R20, P1, PT, R24, R15, RZ ;  /* 0x0000000f18147210 */ /* 0x000fe40007f3e0ff */
[----:B------:R-:W-:-:S03]  /*0e60*/  IADD3.X R11, PT, PT, R29, R14, RZ, P0, !PT ;  /* 0x0000000e1d0b7210 */ /* 0x000fc600007fe4ff */
[----:B------:R-:W-:Y:S01]  /*0e70*/  IMAD.X R21, R25, 0x1, R17, P1 ;  /* 0x0000000119157824 */ /* 0x000fe200008e0611 */
[----:B------:R-:W-:Y:S01]  /*0e80*/  IADD3 R26, P0, PT, R10, R13, RZ ;  /* 0x0000000d0a1a7210 */ /* 0x000fe20007f1e0ff */
[----:B---3--:R3:W-:Y:S04]  /*0e90*/  STG.E.U16 desc[UR8][R10.64], R22 ;  /* 0x000000160a007986 */ /* 0x0087e8000c101508 */
[----:B------:R-:W4:Y:S01]  /*0ea0*/  LDG.E.U16 R24, desc[UR8][R20.64] ;  /* 0x0000000814187981 */ /* 0x000f22000c1e1500 */
[----:B-1----:R-:W-:Y:S01]  /*0eb0*/  IADD3 R28, P1, PT, R20, R15, RZ ;  /* 0x0000000f141c7210 */ /* 0x002fe20007f3e0ff */
[----:B------:R-:W-:-:S03]  /*0ec0*/  IMAD.X R27, R11, 0x1, R14, P0 ;  /* 0x000000010b1b7824 */ /* 0x000fc600000e060e */
[----:B------:R-:W-:Y:S02]  /*0ed0*/  IADD3.X R29, PT, PT, R21, R17, RZ, P1, !PT ;  /* 0x00000011151d7210 */ /* 0x000fe40000ffe4ff */
[----:B------:R-:W-:Y:S01]  /*0ee0*/  IADD3 R18, P0, PT, R26, R13, RZ ;  /* 0x0000000d1a127210 */ /* 0x000fe20007f1e0ff */
[----:B----4-:R1:W-:Y:S04]  /*0ef0*/  STG.E.U16 desc[UR8][R26.64], R24 ;  /* 0x000000181a007986 */ /* 0x0103e8000c101508 */
[----:B------:R-:W4:Y:S01]  /*0f00*/  LDG.E.U16 R29, desc[UR8][R28.64] ;  /* 0x000000081c1d7981 */ /* 0x000f22000c1e1500 */
[----:B------:R-:W-:Y:S02]  /*0f10*/  IMAD R25, R0, 0x4, R19 ;  /* 0x0000000400197824 */ /* 0x000fe400078e0213 */
[----:B------:R-:W-:-:S02]  /*0f20*/  IMAD.X R19, R27, 0x1, R14, P0 ;  /* 0x000000011b137824 */ /* 0x000fc400000e060e */
[----:B------:R-:W-:Y:S01]  /*0f30*/  IMAD.WIDE R8, R25, 0x2, R8 ;  /* 0x0000000219087825 */ /* 0x000fe200078e0208 */
[----:B------:R-:W-:Y:S02]  /*0f40*/  LEA R23, R12, R23, 0x2 ;  /* 0x000000170c177211 */ /* 0x000fe400078e10ff */
[----:B----4-:R4:W-:Y:S04]  /*0f50*/  STG.E.U16 desc[UR8][R18.64], R29 ;  /* 0x0000001d12007986 */ /* 0x0109e8000c101508 */
[----:B------:R-:W5:Y:S01]  /*0f60*/  LDG.E.U16 R16, desc[UR8][R8.64] ;  /* 0x0000000808107981 */ /* 0x000f62000c1e1500 */
[----:B---3--:R-:W-:Y:S01]  /*0f70*/  IADD3 R10, P0, PT, R8, R15, RZ ;  /* 0x0000000f080a7210 */ /* 0x008fe20007f1e0ff */
[----:B-1----:R-:W-:-:S04]  /*0f80*/  IMAD.WIDE R26, R23, 0x2, R6 ;  /* 0x00000002171a7825 */ /* 0x002fc800078e0206 */
[----:B------:R-:W-:Y:S01]  /*0f90*/  IMAD.X R11, R9, 0x1, R17, P0 ;  /* 0x00000001090b7824 */ /* 0x000fe200000e0611 */
[----:B------:R-:W-:Y:S01]  /*0fa0*/  IADD3 R20, P0, PT, R26, R13, RZ ;  /* 0x0000000d1a147210 */ /* 0x000fe20007f1e0ff */
[----:B-----5:R1:W-:Y:S04]  /*0fb0*/  STG.E.U16 desc[UR8][R26.64], R16 ;  /* 0x000000101a007986 */ /* 0x0203e8000c101508 */
[----:B------:R-:W3:Y:S01]  /*0fc0*/  LDG.E.U16 R22, desc[UR8][R10.64] ;  /* 0x000000080a167981 */ /* 0x000ee2000c1e1500 */
[----:B------:R-:W-:Y:S01]  /*0fd0*/  IADD3 R6, P1, PT, R10, R15, RZ ;  /* 0x0000000f0a067210 */ /* 0x000fe20007f3e0ff */
[----:B------:R-:W-:-:S03]  /*0fe0*/  IMAD.X R21, R27, 0x1, R14, P0 ;  /* 0x000000011b157824 */ /* 0x000fc600000e060e */
[----:B------:R-:W-:Y:S02]  /*0ff0*/  IADD3.X R7, PT, PT, R11, R17, RZ, P1, !PT ;  /* 0x000000110b077210 */ /* 0x000fe40000ffe4ff */
[----:B------:R-:W-:Y:S02]  /*1000*/  IADD3 R8, P0, PT, R20, R13, RZ ;  /* 0x0000000d14087210 */ /* 0x000fe40007f1e0ff */
[----:B------:R-:W-:Y:S01]  /*1010*/  IADD3 R28, P1, PT, R6, R15, RZ ;  /* 0x0000000f061c7210 */ /* 0x000fe20007f3e0ff */
[----:B---3--:R1:W-:Y:S04]  /*1020*/  STG.E.U16 desc[UR8][R20.64], R22 ;  /* 0x0000001614007986 */ /* 0x0083e8000c101508 */
[----:B----4-:R-:W3:Y:S01]  /*1030*/  LDG.E.U16 R18, desc[UR8][R6.64] ;  /* 0x0000000806127981 */ /* 0x010ee2000c1e1500 */
[----:B------:R-:W-:-:S02]  /*1040*/  IMAD.X R9, R21, 0x1, R14, P0 ;  /* 0x0000000115097824 */ /* 0x000fc400000e060e */
[----:B------:R-:W-:Y:S01]  /*1050*/  IMAD.X R29, R7, 0x1, R17, P1 ;  /* 0x00000001071d7824 */ /* 0x000fe200008e0611 */
[----:B------:R-:W-:Y:S02]  /*1060*/  IADD3 R10, P0, PT, R8, R13, RZ ;  /* 0x0000000d080a7210 */ /* 0x000fe40007f1e0ff */
[----:B---3--:R1:W-:Y:S04]  /*1070*/  STG.E.U16 desc[UR8][R8.64], R18 ;  /* 0x0000001208007986 */ /* 0x0083e8000c101508 */
[----:B------:R-:W3:Y:S01]  /*1080*/  LDG.E.U16 R29, desc[UR8][R28.64] ;  /* 0x000000081c1d7981 */ /* 0x000ee2000c1e1500 */
[----:B------:R-:W-:Y:S01]  /*1090*/  IADD3.X R11, PT, PT, R9, R14, RZ, P0, !PT ;  /* 0x0000000e090b7210 */ /* 0x000fe200007fe4ff */
[----:B------:R-:W-:Y:S01]  /*10a0*/  UIADD3 UR5, UP0, UPT, UR5, -0x8, URZ ;  /* 0xfffffff805057890 */ /* 0x000fe2000ff1e0ff */
[----:B------:R-:W-:-:S02]  /*10b0*/  IMAD R23, R12, 0x4, R23 ;  /* 0x000000040c177824 */ /* 0x000fc400078e0217 */
[----:B------:R-:W-:Y:S01]  /*10c0*/  IMAD R19, R0, 0x4, R25 ;  /* 0x0000000400137824 */ /* 0x000fe200078e0219 */
[----:B------:R-:W-:Y:S02]  /*10d0*/  UIADD3.X UR6, UPT, UPT, UR6, -0x1, URZ, UP0, !UPT ;  /* 0xffffffff06067890 */ /* 0x000fe400087fe4ff */
[----:B------:R-:W-:Y:S01]  /*10e0*/  UPLOP3.LUT UP0, UPT, UPT, UPT, UPT, 0x40, 0x4 ;  /* 0x000000000004789c */ /* 0x000fe20003f0e870 */
[----:B---3--:R1:W-:Y:S10]  /*10f0*/  STG.E.U16 desc[UR8][R10.64], R29 ;  /* 0x0000001d0a007986 */ /* 0x0083f4000c101508 */
.L_x_195:
[----:B------:R-:W-:-:S04]  /*1100*/  UISETP.NE.U32.AND UP1, UPT, UR5, URZ, UPT ;  /* 0x000000ff0500728c */ /* 0x000fc8000bf25070 */
[----:B------:R-:W-:-:S09]  /*1110*/  UISETP.NE.OR.EX UP0, UPT, UR6, URZ, UP0, UP1 ;  /* 0x000000ff0600728c */ /* 0x000fd20008705710 */
[----:B------:R-:W-:Y:S05]  /*1120*/  BRA.U !UP0, `(.L_x_191) ;  /* 0x0000000108747547 */ /* 0x000fea000b800000 */
.L_x_192:
[----:B--234-:R-:W-:-:S05]  /*1130*/  IMAD.WIDE R24, R19, 0x2, R4 ;  /* 0x0000000213187825 */ /* 0x01cfca00078e0204 */
[----:B-1----:R-:W2:Y:S01]  /*1140*/  LDG.E.U16 R29, desc[UR8][R24.64] ;  /* 0x00000008181d7981 */ /* 0x002ea2000c1e1500 */
[----:B------:R-:W-:Y:S01]  /*1150*/  IADD3 R8, P0, PT, R24, R15, RZ ;  /* 0x0000000f18087210 */ /* 0x000fe20007f1e0ff */
[----:B0-----:R-:W-:-:S03]  /*1160*/  IMAD.WIDE R6, R23, 0x2, R2 ;  /* 0x0000000217067825 */ /* 0x001fc600078e0202 */
[----:B------:R-:W-:Y:S02]  /*1170*/  IADD3.X R9, PT, PT, R25, R17, RZ, P0, !PT ;  /* 0x0000001119097210 */ /* 0x000fe400007fe4ff */
[----:B------:R-:W-:Y:S01]  /*1180*/  IADD3 R20, P0, PT, R6, R13, RZ ;  /* 0x0000000d06147210 */ /* 0x000fe20007f1e0ff */
[----:B--2---:R0:W-:Y:S04]  /*1190*/  STG.E.U16 desc[UR8][R6.64], R29 ;  /* 0x0000001d06007986 */ /* 0x0041e8000c101508 */
[----:B------:R-:W2:Y:S01]  /*11a0*/  LDG.E.U16 R16, desc[UR8][R8.64] ;  /* 0x0000000808107981 */ /* 0x000ea2000c1e1500 */
[----:B------:R-:W-:Y:S01]  /*11b0*/  IADD3 R10, P1, PT, R8, R15, RZ ;  /* 0x0000000f080a7210 */ /* 0x000fe20007f3e0ff */
[----:B------:R-:W-:-:S04]  /*11c0*/  IMAD.X R21, R7, 0x1, R14, P0 ;  /* 0x0000000107157824 */ /* 0x000fc800000e060e */
[--C-:B------:R-:W-:Y:S01]  /*11d0*/  IMAD.X R11, R9, 0x1, R17.reuse, P1 ;  /* 0x00000001090b7824 */ /* 0x100fe200008e0611 */
[----:B------:R-:W-:Y:S01]  /*11e0*/  IADD3 R26, P1, PT, R10, R15, RZ ;  /* 0x0000000f0a1a7210 */ /* 0x000fe20007f3e0ff */
[----:B--2---:R3:W-:Y:S04]  /*11f0*/  STG.E.U16 desc[UR8][R20.64], R16 ;  /* 0x0000001014007986 */ /* 0x0047e8000c101508 */
[----:B------:R-:W2:Y:S01]  /*1200*/  LDG.E.U16 R18, desc[UR8][R10.64] ;  /* 0x000000080a127981 */ /* 0x000ea2000c1e1500 */
[----:B------:R-:W-:Y:S01]  /*1210*/  IADD3 R24, P0, PT, R20, R13, RZ ;  /* 0x0000000d14187210 */ /* 0x000fe20007f1e0ff */
[----:B------:R-:W-:-:S03]  /*1220*/  IMAD.X R27, R11, 0x1, R17, P1 ;  /* 0x000000010b1b7824 */ /* 0x000fc600008e0611 */
[----:B------:R-:W-:Y:S02]  /*1230*/  IADD3.X R25, PT, PT, R21, R14, RZ, P0, !PT ;  /* 0x0000000e15197210 */ /* 0x000fe400007fe4ff */
[----:B0-----:R-:W-:-:S03]  /*1240*/  IADD3 R6, P0, PT, R24, R13, RZ ;  /* 0x0000000d18067210 */ /* 0x001fc60007f1e0ff */
[----:B--2---:R3:W-:Y:S04]  /*1250*/  STG.E.U16 desc[UR8][R24.64], R18 ;  /* 0x0000001218007986 */ /* 0x0047e8000c101508 */
[----:B------:R-:W2:Y:S01]  /*1260*/  LDG.E.U16 R27, desc[UR8][R26.64] ;  /* 0x000000081a1b7981 */ /* 0x000ea2000c1e1500 */
[----:B------:R-:W-:Y:S01]  /*1270*/  IMAD.X R7, R25, 0x1, R14, P0 ;  /* 0x0000000119077824 */ /* 0x000fe200000e060e */
[----:B------:R-:W-:Y:S01]  /*1280*/  UIADD3 UR5, UP0, UPT, UR5, -0x4, URZ ;  /* 0xfffffffc05057890 */ /* 0x000fe2000ff1e0ff */
[----:B------:R-:W-:Y:S01]  /*1290*/  LEA R23, R12, R23, 0x2 ;  /* 0x000000170c177211 */ /* 0x000fe200078e10ff */
[----:B------:R-:W-:Y:S02]  /*12a0*/  IMAD R19, R0, 0x4, R19 ;  /* 0x0000000400137824 */ /* 0x000fe400078e0213 */
[----:B------:R-:W-:-:S02]  /*12b0*/  UIADD3.X UR6, UPT, UPT, UR6, -0x1, URZ, UP0, !UPT ;  /* 0xffffffff06067890 */ /* 0x000fc400087fe4ff */
[----:B------:R-:W-:-:S04]  /*12c0*/  UISETP.NE.U32.AND UP0, UPT, UR5, URZ, UPT ;  /* 0x000000ff0500728c */ /* 0x000fc8000bf05070 */
[----:B------:R-:W-:Y:S01]  /*12d0*/  UISETP.NE.AND.EX UP0, UPT, UR6, URZ, UPT, UP0 ;  /* 0x000000ff0600728c */ /* 0x000fe2000bf05300 */
[----:B--2---:R3:W-:Y:S08]  /*12e0*/  STG.E.U16 desc[UR8][R6.64], R27 ;  /* 0x0000001b06007986 */ /* 0x0047f0000c101508 */
[----:B------:R-:W-:Y:S05]  /*12f0*/  BRA.U UP0, `(.L_x_192) ;  /* 0xfffffffd008c7547 */ /* 0x000fea000b83ffff */
.L_x_191:
[----:B---3--:R-:W3:Y:S01]  /*1300*/  LDC.64 R6, c[0x0][0x3a8] ;  /* 0x0000ea00ff067b82 */ /* 0x008ee20000000a00 */
[----:B------:R-:W-:-:S04]  /*1310*/  ISETP.NE.U32.AND P0, PT, RZ, UR10, PT ;  /* 0x0000000aff007c0c */ /* 0x000fc8000bf05070 */
[----:B------:R-:W-:-:S03]  /*1320*/  ISETP.NE.AND.EX P0, PT, RZ, UR4, PT, P0 ;  /* 0x00000004ff007c0c */ /* 0x000fc6000bf05300 */
[----:B0-----:R-:W0:Y:S10]  /*1330*/  LDC.64 R2, c[0x0][0x380] ;  /* 0x0000e000ff027b82 */ /* 0x001e340000000a00 */
[----:B------:R-:W-:Y:S05]  /*1340*/  @!P0 EXIT ;  /* 0x000000000000894d */ /* 0x000fea0003800000 */
.L_x_196:
[----:B0-2---:R-:W-:-:S06]  /*1350*/  IMAD.WIDE R4, R19, 0x2, R2 ;  /* 0x0000000213047825 */ /* 0x005fcc00078e0202 */
[----:B------:R-:W2:Y:S01]  /*1360*/  LDG.E.U16 R5, desc[UR8][R4.64] ;  /* 0x0000000804057981 */ /* 0x000ea2000c1e1500 */
[C---:B-1-3--:R-:W-:Y:S01]  /*1370*/  IMAD.WIDE R8, R23.reuse, 0x2, R6 ;  /* 0x0000000217087825 */ /* 0x04afe200078e0206 */
[----:B------:R-:W-:Y:S01]  /*1380*/  UIADD3 UR10, UP0, UPT, UR10, -0x1, URZ ;  /* 0xffffffff0a0a7890 */ /* 0x000fe2000ff1e0ff */
[----:B------:R-:W-:Y:S02]  /*1390*/  IADD3 R23, PT, PT, R23, R12, RZ ;  /* 0x0000000c17177210 */ /* 0x000fe40007ffe0ff */
[----:B------:R-:W-:Y:S01]  /*13a0*/  IMAD.IADD R19, R19, 0x1, R0 ;  /* 0x0000000113137824 */ /* 0x000fe200078e0200 */
[----:B------:R-:W-:Y:S02]  /*13b0*/  UIADD3.X UR4, UPT, UPT, UR4, -0x1, URZ, UP0, !UPT ;  /* 0xffffffff04047890 */ /* 0x000fe400087fe4ff */
[----:B------:R-:W-:-:S04]  /*13c0*/  UISETP.NE.U32.AND UP0, UPT, UR10, URZ, UPT ;  /* 0x000000ff0a00728c */ /* 0x000fc8000bf05070 */
[----:B------:R-:W-:Y:S01]  /*13d0*/  UISETP.NE.AND.EX UP0, UPT, UR4, URZ, UPT, UP0 ;  /* 0x000000ff0400728c */ /* 0x000fe2000bf05300 */
[----:B--2---:R0:W-:Y:S08]  /*13e0*/  STG.E.U16 desc[UR8][R8.64], R5 ;  /* 0x0000000508007986 */ /* 0x0041f0000c101508 */
[----:B------:R-:W-:Y:S05]  /*13f0*/  BRA.U UP0, `(.L_x_196) ;  /* 0xfffffffd00d47547 */ /* 0x000fea000b83ffff */
[----:B------:R-:W-:Y:S05]  /*1400*/  EXIT ;  /* 0x000000000000794d */ /* 0x000fea0003800000 */
        .weak           $__internal_22_$__cuda_sm20_div_u64
        .type           $__internal_22_$__cuda_sm20_div_u64,@function
        .size           $__internal_22_$__cuda_sm20_div_u64,($__internal_23_$__cuda_sm20_rem_u64 - $__internal_22_$__cuda_sm20_div_u64)
$__internal_22_$__cuda_sm20_div_u64:
        /* <DEDUP_REMOVED lines=16> */
[----:B------:R-:W-:-:S04]  /*1510*/  IMAD.HI.U32 R8, P1, R7, R11, R8 ;  /* 0x0000000b07087227 */ /* 0x000fc80007820008 */
[----:B------:R-:W-:Y:S01]  /*1520*/  IMAD.X R5, R5, 0x1, R7, P0 ;  /* 0x0000000105057824 */ /* 0x000fe200000e0607 */
[----:B------:R-:W-:-:S04]  /*1530*/  IADD3 R9, P2, PT, R15, R8, RZ ;  /* 0x000000080f097210 */ /* 0x000fc80007f5e0ff */
[----:B------:R-:W-:Y:S01]  /*1540*/  IADD3.X R5, PT, PT, RZ, RZ, R5, P2, P1 ;  /* 0x000000ffff057210 */ /* 0x000fe200017e2405 */
[----:B------:R-:W-:-:S04]  /*1550*/  IMAD.WIDE.U32 R6, R9, R2, RZ ;  /* 0x0000000209067225 */ /* 0x000fc800078e00ff */
        /* <DEDUP_REMOVED lines=29> */
[C---:B------:R-:W-:Y:S01]  /*1730*/  ISETP.GE.U32.AND.EX P0, PT, R10.reuse, R3, PT, P0 ;  /* 0x000000030a00720c */ /* 0x040fe20003f06100 */
[----:B------:R-:W-:Y:S01]  /*1740*/  IMAD.X R8, R10, 0x1, ~R3, P2 ;  /* 0x000000010a087824 */ /* 0x000fe200010e0e03 */
[----:B------:R-:W-:Y:S02]  /*1750*/  IADD3.X R6, PT, PT, RZ, R5, RZ, P1, !PT ;  /* 0x00000005ff067210 */ /* 0x000fe40000ffe4ff */
[----:B------:R-:W-:Y:S02]  /*1760*/  SEL R9, R4, R9, P0 ;  /* 0x0000000904097207 */ /* 0x000fe40000000000 */
[----:B------:R-:W-:-:S02]  /*1770*/  SEL R7, R7, R11, P0 ;  /* 0x0000000b07077207 */ /* 0x000fc40000000000 */
[----:B------:R-:W-:Y:S02]  /*1780*/  SEL R8, R8, R10, P0 ;  /* 0x0000000a08087207 */ /* 0x000fe40000000000 */
[----:B------:R-:W-:Y:S02]  /*1790*/  SEL R6, R6, R5, P0 ;  /* 0x0000000506067207 */ /* 0x000fe40000000000 */
[----:B------:R-:W-:Y:S02]  /*17a0*/  IADD3 R4, P2, PT, R9, 0x1, RZ ;  /* 0x0000000109047810 */ /* 0x000fe40007f5e0ff */
[----:B------:R-:W-:Y:S02]  /*17b0*/  ISETP.GE.U32.AND P0, PT, R7, R2, PT ;  /* 0x000000020700720c */ /* 0x000fe40003f06070 */
[----:B------:R-:W-:Y:S01]  /*17c0*/  ISETP.NE.U32.AND P1, PT, R2, RZ, PT ;  /* 0x000000ff0200720c */ /* 0x000fe20003f25070 */
[----:B------:R-:W-:Y:S01]  /*17d0*/  IMAD.X R5, RZ, RZ, R6, P2 ;  /* 0x000000ffff057224 */ /* 0x000fe200010e0606 */
[----:B------:R-:W-:Y:S01]  /*17e0*/  ISETP.GE.U32.AND.EX P0, PT, R8, R3, PT, P0 ;  /* 0x000000030800720c */ /* 0x000fe20003f06100 */
[----:B------:R-:W-:Y:S01]  /*17f0*/  IMAD.MOV.U32 R2, RZ, RZ, R0 ;  /* 0x000000ffff027224 */ /* 0x000fe200078e0000 */
[----:B------:R-:W-:Y:S01]  /*1800*/  ISETP.NE.AND.EX P1, PT, R3, RZ, PT, P1 ;  /* 0x000000ff0300720c */ /* 0x000fe20003f25310 */
[----:B------:R-:W-:Y:S01]  /*1810*/  HFMA2 R3, -RZ, RZ, 0, 0 ;  /* 0x00000000ff037431 */ /* 0x000fe200000001ff */
[----:B------:R-:W-:-:S02]  /*1820*/  SEL R4, R4, R9, P0 ;  /* 0x0000000904047207 */ /* 0x000fc40000000000 */
[----:B------:R-:W-:Y:S02]  /*1830*/  SEL R5, R5, R6, P0 ;  /* 0x0000000605057207 */ /* 0x000fe40000000000 */
[----:B------:R-:W-:Y:S02]  /*1840*/  SEL R4, R4, 0xffffffff, P1 ;  /* 0xffffffff04047807 */ /* 0x000fe40000800000 */
[----:B------:R-:W-:Y:S01]  /*1850*/  SEL R5, R5, 0xffffffff, P1 ;  /* 0xffffffff05057807 */ /* 0x000fe20000800000 */
[----:B------:R-:W-:Y:S06]  /*1860*/  RET.REL.NODEC R2 `(_ZN2at6native53_GLOBAL__N__7c5e0505_20_UpSampleNearest1d_cu_19867e3828upsample_nearest1d_out_frameIN3c108BFloat16EXadL_ZNS0_43nearest_neighbor_exact_compute_source_indexEfiiEEEEvPKT_mmmmPS5_f) ;  /* 0xffffffe402e47950 */ /* 0x000fec0003c3ffff */
        .weak           $__internal_23_$__cuda_sm20_rem_u64
        .type           $__internal_23_$__cuda_sm20_rem_u64,@function
        .size           $__internal_23_$__cuda_sm20_rem_u64,(.L_x_335 - $__internal_23_$__cuda_sm20_rem_u64)
$__internal_23_$__cuda_sm20_rem_u64:
        /* <DEDUP_REMOVED lines=54> */
[C---:B------:R-:W-:Y:S01]  /*1bd0*/  ISETP.GE.U32.AND P0, PT, R5.reuse, R2, PT ;  /* 0x000000020500720c */ /* 0x040fe20003f06070 */
[----:B------:R-:W-:Y:S01]  /*1be0*/  IMAD.IADD R4, R5, 0x1, -R2 ;  /* 0x0000000105047824 */ /* 0x000fe200078e0a02 */
[----:B------:R-:W-:-:S02]  /*1bf0*/  ISETP.NE.U32.AND P1, PT, R2, RZ, PT ;  /* 0x000000ff0200720c */ /* 0x000fc40003f25070 */
[----:B------:R-:W-:Y:S02]  /*1c00*/  ISETP.GE.U32.AND.EX P0, PT, R8, R3, PT, P0 ;  /* 0x000000030800720c */ /* 0x000fe40003f06100 */
[----:B------:R-:W-:Y:S02]  /*1c10*/  ISETP.NE.AND.EX P1, PT, R3, RZ, PT, P1 ;  /* 0x000000ff0300720c */ /* 0x000fe40003f25310 */
[----:B------:R-:W-:-:S04]  /*1c20*/  SEL R4, R4, R5, P0 ;  /* 0x0000000504047207 */ /* 0x000fc80000000000 */
[----:B------:R-:W-:Y:S01]  /*1c30*/  SEL R4, R4, 0xffffffff, P1 ;  /* 0xffffffff04047807 */ /* 0x000fe20000800000 */
[----:B------:R-:W-:Y:S06]  /*1c40*/  RET.REL.NODEC R6 `(_ZN2at6native53_GLOBAL__N__7c5e0505_20_UpSampleNearest1d_cu_19867e3828upsample_nearest1d_out_frameIN3c108BFloat16EXadL_ZNS0_43nearest_neighbor_exact_compute_source_indexEfiiEEEEvPKT_mmmmPS5_f) ;  /* 0xffffffe006ec7950 */ /* 0x000fec0003c3ffff */
.L_x_197:
        /* <DEDUP_REMOVED lines=11> */
.L_x_335:


//--------------------- .text._ZN2at6native53_GLOBAL__N__7c5e0505_20_UpSampleNearest1d_cu_19867e3828upsample_nearest1d_out_frameIN3c104HalfEXadL_ZNS0_43nearest_neighbor_exact_compute_source_indexEfiiEEEEvPKT_mmmmPS5_f --------------------------
	.section	.text._ZN2at6native53_GLOBAL__N__7c5e0505_20_UpSampleNearest1d_cu_19867e3828upsample_nearest1d_out_frameIN3c104HalfEXadL_ZNS0_43nearest_neighbor_exact_compute_source_indexEfiiEEEEvPKT_mmmmPS5_f,"ax",@progbits
	.align	128
.text._ZN2at6native53_GLOBAL__N__7c5e0505_20_UpSampleNearest1d_cu_19867e3828upsample_nearest1d_out_frameIN3c104HalfEXadL_ZNS0_43nearest_neighbor_exact_compute_source_indexEfiiEEEEvPKT_mmmmPS5_f:
        .type           _ZN2at6native53_GLOBAL__N__7c5e0505_20_UpSampleNearest1d_cu_19867e3828upsample_nearest1d_out_frameIN3c104HalfEXadL_ZNS0_43nearest_neighbor_exact_compute_source_indexEfiiEEEEvPKT_mmmmPS5_f,@function
        .size           _ZN2at6native53_GLOBAL__N__7c5e0505_20_UpSampleNearest1d_cu_19867e3828upsample_nearest1d_out_frameIN3c104HalfEXadL_ZNS0_43nearest_neighbor_exact_compute_source_indexEfiiEEEEvPKT_mmmmPS5_f,(.L_x_338 - _ZN2at6native53_GLOBAL__N__7c5e0505_20_UpSampleNearest1d_cu_19867e3828upsample_nearest1d_out_frameIN3c104HalfEXadL_ZNS0_43nearest_neighbor_exact_compute_source_indexEfiiEEEEvPKT_mmmmPS5_f)
        .other          _ZN2at6native53_GLOBAL__N__7c5e0505_20_UpSampleNearest1d_cu_19867e3828upsample_nearest1d_out_frameIN3c104HalfEXadL_ZNS0_43nearest_neighbor_exact_compute_source_indexEfiiEEEEvPKT_mmmmPS5_f,@"STO_CUDA_ENTRY STV_DEFAULT"
_ZN2at6native53_GLOBAL__N__7c5e0505_20_UpSampleNearest1d_cu_19867e3828upsample_nearest1d_out_frameIN3c104HalfEXadL_ZNS0_43nearest_neighbor_exact_compute_source_indexEfiiEEEEvPKT_mmmmPS5_f:
        /* <DEDUP_REMOVED lines=43> */
.L_x_199:
[----:B------:R-:W-:-:S07]  /*02b0*/  MOV R0, 0x2d0 ;  /* 0x000002d000007802 */ /* 0x000fce0000000f00 */
[----:B0-----:R-:W-:Y:S05]  /*02c0*/  CALL.REL.NOINC `($__internal_24_$__cuda_sm20_div_u64) ;  /* 0x0000001000507944 */ /* 0x001fea0003c00000 */
[----:B------:R-:W0:Y:S01]  /*02d0*/  LDCU UR4, c[0x0][0x3a0] ;  /* 0x00007400ff0477ac */ /* 0x000e220008000800 */
[----:B------:R-:W-:-:S04]  /*02e0*/  IMAD.MOV R0, RZ, RZ, -R4 ;  /* 0x000000ffff007224 */ /* 0x000fc800078e0a04 */
[----:B0-----:R-:W-:-:S07]  /*02f0*/  IMAD R0, R0, UR4, R23 ;  /* 0x0000000400007c24 */ /* 0x001fce000f8e0217 */
.L_x_200:
[----:B0-----:R-:W-:Y:S05]  /*0300*/  BSYNC.RECONVERGENT B0 ;  /* 0x0000000000007941 */ /* 0x001fea0003800200 */
.L_x_198:
        /* <DEDUP_REMOVED lines=24> */
.L_x_202:
[----:B------:R-:W-:-:S07]  /*0490*/  MOV R6, 0x4b0 ;  /* 0x000004b000067802 */ /* 0x000fce0000000f00 */
[----:B------:R-:W-:Y:S05]  /*04a0*/  CALL.REL.NOINC `($__internal_25_$__cuda_sm20_rem_u64) ;  /* 0x0000001000f07944 */ /* 0x000fea0003c00000 */
.L_x_203:
[----:B------:R-:W-:Y:S05]  /*04b0*/  BSYNC.RECONVERGENT B0 ;  /* 0x0000000000007941 */ /* 0x000fea0003800200 */
.L_x_201:
        /* <DEDUP_REMOVED lines=39> */
.L_x_207:
        /* <DEDUP_REMOVED lines=101> */
.L_x_206:
        /* <DEDUP_REMOVED lines=56> */
.L_x_208:
[----:B------:R-:W-:-:S04]  /*1100*/  UISETP.NE.U32.AND UP1, UPT, UR5, URZ, UPT ;  /* 0x000000ff0500728c */ /* 0x000fc8000bf25070 */
[----:B------:R-:W-:-:S09]  /*1110*/  UISETP.NE.OR.EX UP0, UPT, UR6, URZ, UP0, UP1 ;  /* 0x000000ff0600728c */ /* 0x000fd20008705710 */
[----:B------:R-:W-:Y:S05]  /*1120*/  BRA.U !UP0, `(.L_x_204) ;  /* 0x0000000108747547 */ /* 0x000fea000b800000 */
.L_x_205:
        /* <DEDUP_REMOVED lines=29> */
.L_x_204:
[----:B---3--:R-:W3:Y:S01]  /*1300*/  LDC.64 R6, c[0x0][0x3a8] ;  /* 0x0000ea00ff067b82 */ /* 0x008ee20000000a00 */
[----:B------:R-:W-:-:S04]  /*1310*/  ISETP.NE.U32.AND P0, PT, RZ, UR10, PT ;  /* 0x0000000aff007c0c */ /* 0x000fc8000bf05070 */
[----:B------:R-:W-:-:S03]  /*1320*/  ISETP.NE.AND.EX P0, PT, RZ, UR4, PT, P0 ;  /* 0x00000004ff007c0c */ /* 0x000fc6000bf05300 */
[----:B0-----:R-:W0:Y:S10]  /*1330*/  LDC.64 R2, c[0x0][0x380] ;  /* 0x0000e000ff027b82 */ /* 0x001e340000000a00 */
[----:B------:R-:W-:Y:S05]  /*1340*/  @!P0 EXIT ;  /* 0x000000000000894d */ /* 0x000fea0003800000 */
.L_x_209:
        /* <DEDUP_REMOVED lines=12> */
        .weak           $__internal_24_$__cuda_sm20_div_u64
        .type           $__internal_24_$__cuda_sm20_div_u64,@function
        .size           $__internal_24_$__cuda_sm20_div_u64,($__internal_25_$__cuda_sm20_rem_u64 - $__internal_24_$__cuda_sm20_div_u64)
$__internal_24_$__cuda_sm20_div_u64:
        /* <DEDUP_REMOVED lines=69> */
[----:B------:R-:W-:Y:S06]  /*1860*/  RET.REL.NODEC R2 `(_ZN2at6native53_GLOBAL__N__7c5e0505_20_UpSampleNearest1d_cu_19867e3828upsample_nearest1d_out_frameIN3c104HalfEXadL_ZNS0_43nearest_neighbor_exact_compute_source_indexEfiiEEEEvPKT_mmmmPS5_f) ;  /* 0xffffffe402e47950 */ /* 0x000fec0003c3ffff */
        .weak           $__internal_25_$__cuda_sm20_rem_u64
        .type           $__internal_25_$__cuda_sm20_rem_u64,@function
        .size           $__internal_25_$__cuda_sm20_rem_u64,(.L_x_338 - $__internal_25_$__cuda_sm20_rem_u64)
$__internal_25_$__cuda_sm20_rem_u64:
        /* <DEDUP_REMOVED lines=61> */
[----:B------:R-:W-:Y:S06]  /*1c40*/  RET.REL.NODEC R6 `(_ZN2at6native53_GLOBAL__N__7c5e0505_20_UpSampleNearest1d_cu_19867e3828upsample_nearest1d_out_frameIN3c104HalfEXadL_ZNS0_43nearest_neighbor_exact_compute_source_indexEfiiEEEEvPKT_mmmmPS5_f) ;  /* 0xffffffe006ec7950 */ /* 0x000fec0003c3ffff */
.L_x_210:
        /* <DEDUP_REMOVED lines=11> */
.L_x_338:


//--------------------- .text._ZN2at6native53_GLOBAL__N__7c5e0505_20_UpSampleNearest1d_cu_19867e3828upsample_nearest1d_out_frameIfXadL_ZNS0_43nearest_neighbor_exact_compute_source_indexEfiiEEEEvPKT_mmmmPS3_f --------------------------
	.section	.text._ZN2at6native53_GLOBAL__N__7c5e0505_20_UpSampleNearest1d_cu_19867e3828upsample_nearest1d_out_frameIfXadL_ZNS0_43nearest_neighbor_exact_compute_source_indexEfiiEEEEvPKT_mmmmPS3_f,"ax",@progbits
	.align	128
.text._ZN2at6native53_GLOBAL__N__7c5e0505_20_UpSampleNearest1d_cu_19867e3828upsample_nearest1d_out_frameIfXadL_ZNS0_43nearest_neighbor_exact_compute_source_indexEfiiEEEEvPKT_mmmmPS3_f:
        .type           _ZN2at6native53_GLOBAL__N__7c5e0505_20_UpSampleNearest1d_cu_19867e3828upsample_nearest1d_out_frameIfXadL_ZNS0_43nearest_neighbor_exact_compute_source_indexEfiiEEEEvPKT_mmmmPS3_f,@function
        .size           _ZN2at6native53_GLOBAL__N__7c5e0505_20_UpSampleNearest1d_cu_19867e3828upsample_nearest1d_out_frameIfXadL_ZNS0_43nearest_neighbor_exact_compute_source_indexEfiiEEEEvPKT_mmmmPS3_f,(.L_x_341 - _ZN2at6native53_GLOBAL__N__7c5e0505_20_UpSampleNearest1d_cu_19867e3828upsample_nearest1d_out_frameIfXadL_ZNS0_43nearest_neighbor_exact_compute_source_indexEfiiEEEEvPKT_mmmmPS3_f)
        .other          _ZN2at6native53_GLOBAL__N__7c5e0505_20_UpSampleNearest1d_cu_19867e3828upsample_nearest1d_out_frameIfXadL_ZNS0_43nearest_neighbor_exact_compute_source_indexEfiiEEEEvPKT_mmmmPS3_f,@"STO_CUDA_ENTRY STV_DEFAULT"
_ZN2at6native53_GLOBAL__N__7c5e0505_20_UpSampleNearest1d_cu_19867e3828upsample_nearest1d_out_frameIfXadL_ZNS0_43nearest_neighbor_exact_compute_source_indexEfiiEEEEvPKT_mmmmPS3_f:
        /* <DEDUP_REMOVED lines=43> */
.L_x_212:
[----:B------:R-:W-:-:S07]  /*02b0*/  MOV R0, 0x2d0 ;  /* 0x000002d000007802 */ /* 0x000fce0000000f00 */
[----:B0-----:R-:W-:Y:S05]  /*02c0*/  CALL.REL.NOINC `($__internal_26_$__cuda_sm20_div_u64) ;  /* 0x0000001000507944 */ /* 0x001fea0003c00000 */
[----:B------:R-:W0:Y:S01]  /*02d0*/  LDCU UR4, c[0x0][0x3a0] ;  /* 0x00007400ff0477ac */ /* 0x000e220008000800 */
[----:B------:R-:W-:-:S04]  /*02e0*/  IMAD.MOV R0, RZ, RZ, -R4 ;  /* 0x000000ffff007224 */ /* 0x000fc800078e0a04 */
[----:B0-----:R-:W-:-:S07]  /*02f0*/  IMAD R0, R0, UR4, R17 ;  /* 0x0000000400007c24 */ /* 0x001fce000f8e0211 */
.L_x_213:
[----:B0-----:R-:W-:Y:S05]  /*0300*/  BSYNC.RECONVERGENT B0 ;  /* 0x0000000000007941 */ /* 0x001fea0003800200 */
.L_x_211:
        /* <DEDUP_REMOVED lines=24> */
.L_x_215:
[----:B------:R-:W-:-:S07]  /*0490*/  MOV R6, 0x4b0 ;  /* 0x000004b000067802 */ /* 0x000fce0000000f00 */
[----:B------:R-:W-:Y:S05]  /*04a0*/  CALL.REL.NOINC `($__internal_27_$__cuda_sm20_rem_u64) ;  /* 0x0000001000f07944 */ /* 0x000fea0003c00000 */
.L_x_216:
[----:B------:R-:W-:Y:S05]  /*04b0*/  BSYNC.RECONVERGENT B0 ;  /* 0x0000000000007941 */ /* 0x000fea0003800200 */
.L_x_214:
        /* <DEDUP_REMOVED lines=39> */
.L_x_220:
[----:B-1----:R-:W-:-:S05]  /*0730*/  IMAD.WIDE R20, R19, 0x4, R6 ;  /* 0x0000000413147825 */ /* 0x002fca00078e0206 */
[----:B----4-:R-:W4:Y:S01]  /*0740*/  LDG.E R29, desc[UR8][R20.64] ;  /* 0x00000008141d7981 */ /* 0x010f22000c1e1900 */
[----:B------:R-:W-:Y:S01]  /*0750*/  IADD3 R24, P0, PT, R20, R13, RZ ;  /* 0x0000000d14187210 */ /* 0x000fe20007f1e0ff */
[----:B---3--:R-:W-:-:S03]  /*0760*/  IMAD.WIDE R26, R17, 0x4, R8 ;  /* 0x00000004111a7825 */ /* 0x008fc600078e0208 */
[----:B------:R-:W-:Y:S02]  /*0770*/  IADD3.X R25, PT, PT, R21, R15, RZ, P0, !PT ;  /* 0x0000000f15197210 */ /* 0x000fe400007fe4ff */
[----:B------:R-:W-:Y:S01]  /*0780*/  IADD3 R22, P0, PT, R26, R14, RZ ;  /* 0x0000000e1a167210 */ /* 0x000fe20007f1e0ff */
[----:B----4-:R1:W-:Y:S04]  /*0790*/  STG.E desc[UR8][R26.64], R29 ;  /* 0x0000001d1a007986 */ /* 0x0103e8000c101908 */
[----:B------:R-:W3:Y:S01]  /*07a0*/  LDG.E R28, desc[UR8][R24.64] ;  /* 0x00000008181c7981 */ /* 0x000ee2000c1e1900 */
[----:B------:R-:W-:Y:S01]  /*07b0*/  IADD3 R10, P1, PT, R24, R13, RZ ;  /* 0x0000000d180a7210 */ /* 0x000fe20007f3e0ff */
[----:B------:R-:W-:-:S04]  /*07c0*/  IMAD.X R23, R27, 0x1, R16, P0 ;  /* 0x000000011b177824 */ /* 0x000fc800000e0610 */
[----:B------:R-:W-:Y:S01]  /*07d0*/  IMAD.X R11, R25, 0x1, R15, P1 ;  /* 0x00000001190b7824 */ /* 0x000fe200008e060f */
[----:B------:R-:W-:Y:S01]  /*07e0*/  IADD3 R20, P0, PT, R22, R14, RZ ;  /* 0x0000000e16147210 */ /* 0x000fe20007f1e0ff */
[----:B---3--:R3:W-:Y:S04]  /*07f0*/  STG.E desc[UR8][R22.64], R28 ;  /* 0x0000001c16007986 */ /* 0x0087e8000c101908 */
[----:B------:R-:W4:Y:S01]  /*0800*/  LDG.E R24, desc[UR8][R10.64] ;  /* 0x000000080a187981 */ /* 0x000f22000c1e1900 */
[----:B-1----:R-:W-:Y:S02]  /*0810*/  IADD3 R26, P1, PT, R10, R13, RZ ;  /* 0x0000000d0a1a7210 */ /* 0x002fe40007f3e0ff */
[----:B------:R-:W-:-:S03]  /*0820*/  IADD3.X R21, PT, PT, R23, R16, RZ, P0, !PT ;  /* 0x0000001017157210 */ /* 0x000fc600007fe4ff */
[----:B------:R-:W-:Y:S01]  /*0830*/  IMAD.X R27, R11, 0x1, R15, P1 ;  /* 0x000000010b1b7824 */ /* 0x000fe200008e060f */
[----:B------:R-:W-:Y:S01]  /*0840*/  IADD3 R18, P0, PT, R20, R14, RZ ;  /* 0x0000000e14127210 */ /* 0x000fe20007f1e0ff */
[----:B----4-:R1:W-:Y:S04]  /*0850*/  STG.E desc[UR8][R20.64], R24 ;  /* 0x0000001814007986 */ /* 0x0103e8000c101908 */
[----:B------:R-:W4:Y:S01]  /*0860*/  LDG.E R11, desc[UR8][R26.64] ;  /* 0x000000081a0b7981 */ /* 0x000f22000c1e1900 */
[----:B------:R-:W-:Y:S01]  /*0870*/  IMAD R25, R0, 0x4, R19 ;  /* 0x0000000400197824 */ /* 0x000fe200078e0213 */
[----:B------:R-:W-:-:S03]  /*0880*/  IADD3.X R19, PT, PT, R21, R16, RZ, P0, !PT ;  /* 0x0000001015137210 */ /* 0x000fc600007fe4ff */
[----:B---3--:R-:W-:-:S03]  /*0890*/  IMAD.WIDE R22, R25, 0x4, R6 ;  /* 0x0000000419167825 */ /* 0x008fc600078e0206 */
[----:B------:R-:W-:Y:S01]  /*08a0*/  IADD3 R28, P0, PT, R22, R13, RZ ;  /* 0x0000000d161c7210 */ /* 0x000fe20007f1e0ff */
[----:B----4-:R-:W-:Y:S04]  /*08b0*/  STG.E desc[UR8][R18.64], R11 ;  /* 0x0000000b12007986 */ /* 0x010fe8000c101908 */
[----:B-1----:R1:W3:Y:S01]  /*08c0*/  LDG.E R24, desc[UR8][R22.64] ;  /* 0x0000000816187981 */ /* 0x0022e2000c1e1900 */
[----:B------:R-:W-:Y:S02]  /*08d0*/  IMAD R17, R12, 0x4, R17 ;  /* 0x000000040c117824 */ /* 0x000fe400078e0211 */
[----:B------:R-:W-:Y:S02]  /*08e0*/  IMAD.X R29, R23, 0x1, R15, P0 ;  /* 0x00000001171d7824 */ /* 0x000fe400000e060f */
[----:B-1----:R-:W-:-:S05]  /*08f0*/  IMAD.WIDE R22, R17, 0x4, R8 ;  /* 0x0000000411167825 */ /* 0x002fca00078e0208 */
[----:B---3--:R1:W-:Y:S04]  /*0900*/  STG.E desc[UR8][R22.64], R24 ;  /* 0x0000001816007986 */ /* 0x0083e8000c101908 */
[----:B-1----:R-:W3:Y:S01]  /*0910*/  LDG.E R24, desc[UR8][R28.64] ;  /* 0x000000081c187981 */ /* 0x002ee2000c1e1900 */
[----:B------:R-:W-:Y:S02]  /*0920*/  IADD3 R26, P0, PT, R22, R14, RZ ;  /* 0x0000000e161a7210 */ /* 0x000fe40007f1e0ff */
[----:B------:R-:W-:Y:S02]  /*0930*/  IADD3 R20, P1, PT, R28, R13, RZ ;  /* 0x0000000d1c147210 */ /* 0x000fe40007f3e0ff */
[----:B------:R-:W-:-:S03]  /*0940*/  IADD3.X R27, PT, PT, R23, R16, RZ, P0, !PT ;  /* 0x00000010171b7210 */ /* 0x000fc600007fe4ff */
[----:B------:R-:W-:Y:S01]  /*0950*/  IMAD.X R21, R29, 0x1, R15, P1 ;  /* 0x000000011d157824 */ /* 0x000fe200008e060f */
[----:B------:R-:W-:Y:S01]  /*0960*/  IADD3 R10, P0, PT, R26, R14, RZ ;  /* 0x0000000e1a0a7210 */ /* 0x000fe20007f1e0ff */
[----:B---3--:R-:W-:Y:S04]  /*0970*/  STG.E desc[UR8][R26.64], R24 ;  /* 0x000000181a007986 */ /* 0x008fe8000c101908 */
[----:B------:R-:W3:Y:S01]  /*0980*/  LDG.E R23, desc[UR8][R20.64] ;  /* 0x0000000814177981 */ /* 0x000ee2000c1e1900 */
[----:B------:R-:W-:Y:S01]  /*0990*/  IADD3 R18, P1, PT, R20, R13, RZ ;  /* 0x0000000d14127210 */ /* 0x000fe20007f3e0ff */
[----:B------:R-:W-:-:S03]  /*09a0*/  IMAD.X R11, R27, 0x1, R16, P0 ;  /* 0x000000011b0b7824 */ /* 0x000fc600000e0610 */
[----:B------:R-:W-:Y:S01]  /*09b0*/  IADD3.X R19, PT, PT, R21, R15, RZ, P1, !PT ;  /* 0x0000000f15137210 */ /* 0x000fe20000ffe4ff */
[----:B------:R-:W-:Y:S01]  /*09c0*/  IMAD R25, R0, 0x4, R25 ;  /* 0x0000000400197824 */ /* 0x000fe200078e0219 */
[----:B---3--:R1:W-:Y:S04]  /*09d0*/  STG.E desc[UR8][R10.64], R23 ;  /* 0x000000170a007986 */ /* 0x0083e8000c101908 */
[----:B------:R3:W4:Y:S01]  /*09e0*/  LDG.E R21, desc[UR8][R18.64] ;  /* 0x0000000812157981 */ /* 0x000722000c1e1900 */
[----:B-1----:R-:W-:Y:S01]  /*09f0*/  IMAD.WIDE R22, R25, 0x4, R6 ;  /* 0x0000000419167825 */ /* 0x002fe200078e0206 */
[----:B---3--:R-:W-:-:S05]  /*0a00*/  IADD3 R18, P0, PT, R10, R14, RZ ;  /* 0x0000000e0a127210 */ /* 0x008fca0007f1e0ff */
[----:B------:R-:W-:-:S05]  /*0a10*/  IMAD.X R19, R11, 0x1, R16, P0 ;  /* 0x000000010b137824 */ /* 0x000fca00000e0610 */
[----:B----4-:R-:W-:Y:S04]  /*0a20*/  STG.E desc[UR8][R18.64], R21 ;  /* 0x0000001512007986 */ /* 0x010fe8000c101908 */
[----:B------:R1:W3:Y:S01]  /*0a30*/  LDG.E R24, desc[UR8][R22.64] ;  /* 0x0000000816187981 */ /* 0x0002e2000c1e1900 */
[----:B------:R-:W-:Y:S02]  /*0a40*/  IADD3 R28, P0, PT, R22, R13, RZ ;  /* 0x0000000d161c7210 */ /* 0x000fe40007f1e0ff */
[----:B------:R-:W-:-:S03]  /*0a50*/  LEA R17, R12, R17, 0x2 ;  /* 0x000000110c117211 */ /* 0x000fc600078e10ff */
[----:B------:R-:W-:Y:S02]  /*0a60*/  IMAD.X R29, R23, 0x1, R15, P0 ;  /* 0x00000001171d7824 */ /* 0x000fe400000e060f */
[----:B-1----:R-:W-:-:S05]  /*0a70*/  IMAD.WIDE R22, R17, 0x4, R8 ;  /* 0x0000000411167825 */ /* 0x002fca00078e0208 */
[----:B---3--:R1:W-:Y:S04]  /*0a80*/  STG.E desc[UR8][R22.64], R24 ;  /* 0x0000001816007986 */ /* 0x0083e8000c101908 */
[----:B-1----:R-:W3:Y:S01]  /*0a90*/  LDG.E R24, desc[UR8][R28.64] ;  /* 0x000000081c187981 */ /* 0x002ee2000c1e1900 */
[----:B------:R-:W-:Y:S02]  /*0aa0*/  IADD3 R26, P0, PT, R22, R14, RZ ;  /* 0x0000000e161a7210 */ /* 0x000fe40007f1e0ff */
[----:B------:R-:W-:-:S03]  /*0ab0*/  IADD3 R10, P1, PT, R28, R13, RZ ;  /* 0x0000000d1c0a7210 */ /* 0x000fc60007f3e0ff */
[--C-:B------:R-:W-:Y:S01]  /*0ac0*/  IMAD.X R27, R23, 0x1, R16.reuse, P0 ;  /* 0x00000001171b7824 */ /* 0x100fe200000e0610 */
[----:B------:R-:W-:Y:S02]  /*0ad0*/  IADD3.X R11, PT, PT, R29, R15, RZ, P1, !PT ;  /* 0x0000000f1d0b7210 */ /* 0x000fe40000ffe4ff */
[----:B------:R-:W-:Y:S02]  /*0ae0*/  IADD3 R20, P0, PT, R26, R14, RZ ;  /* 0x0000000e1a147210 */ /* 0x000fe40007f1e0ff */
[----:B---3--:R1:W-:Y:S04]  /*0af0*/  STG.E desc[UR8][R26.64], R24 ;  /* 0x000000181a007986 */ /* 0x0083e8000c101908 */
[----:B------:R3:W4:Y:S01]  /*0b00*/  LDG.E R29, desc[UR8][R10.64] ;  /* 0x000000080a1d7981 */ /* 0x000722000c1e1900 */
[----:B------:R-:W-:Y:S01]  /*0b10*/  IMAD.X R21, R27, 0x1, R16, P0 ;  /* 0x000000011b157824 */ /* 0x000fe200000e0610 */
[----:B---3--:R-:W-:-:S05]  /*0b20*/  IADD3 R10, P1, PT, R10, R13, RZ ;  /* 0x0000000d0a0a7210 */ /* 0x008fca0007f3e0ff */
[----:B------:R-:W-:Y:S01]  /*0b30*/  IMAD.X R11, R11, 0x1, R15, P1 ;  /* 0x000000010b0b7824 */ /* 0x000fe200008e060f */
[----:B----4-:R-:W-:Y:S04]  /*0b40*/  STG.E desc[UR8][R20.64], R29 ;  /* 0x0000001d14007986 */ /* 0x010fe8000c101908 */
[----:B-1----:R-:W3:Y:S01]  /*0b50*/  LDG.E R24, desc[UR8][R10.64] ;  /* 0x000000080a187981 */ /* 0x002ee2000c1e1900 */
[----:B------:R-:W-:Y:S02]  /*0b60*/  IADD3 R18, P0, PT, R20, R14, RZ ;  /* 0x0000000e14127210 */ /* 0x000fe40007f1e0ff */
[----:B------:R-:W-:-:S03]  /*0b70*/  LEA R25, R0, R25, 0x2 ;  /* 0x0000001900197211 */ /* 0x000fc600078e10ff */
[----:B------:R-:W-:Y:S02]  /*0b80*/  IMAD.X R19, R21, 0x1, R16, P0 ;  /* 0x0000000115137824 */ /* 0x000fe400000e0610 */
[----:B------:R-:W-:-:S03]  /*0b90*/  IMAD.WIDE R22, R25, 0x4, R6 ;  /* 0x0000000419167825 */ /* 0x000fc600078e0206 */
[----:B---3--:R1:W-:Y:S04]  /*0ba0*/  STG.E desc[UR8][R18.64], R24 ;  /* 0x0000001812007986 */ /* 0x0083e8000c101908 */
[----:B-1----:R-:W3:Y:S01]  /*0bb0*/  LDG.E R24, desc[UR8][R22.64] ;  /* 0x0000000816187981 */ /* 0x002ee2000c1e1900 */
[----:B------:R-:W-:Y:S01]  /*0bc0*/  IMAD R17, R12, 0x4, R17 ;  /* 0x000000040c117824 */ /* 0x000fe200078e0211 */
[----:B------:R-:W-:-:S03]  /*0bd0*/  IADD3 R26, P0, PT, R22, R13, RZ ;  /* 0x0000000d161a7210 */ /* 0x000fc60007f1e0ff */
[----:B------:R-:W-:Y:S01]  /*0be0*/  IMAD.WIDE R28, R17, 0x4, R8 ;  /* 0x00000004111c7825 */ /* 0x000fe200078e0208 */
[----:B------:R-:W-:Y:S02]  /*0bf0*/  IADD3.X R27, PT, PT, R23, R15, RZ, P0, !PT ;  /* 0x0000000f171b7210 */ /* 0x000fe400007fe4ff */
[----:B------:R-:W-:Y:S02]  /*0c00*/  IADD3 R20, P1, PT, R26, R13, RZ ;  /* 0x0000000d1a147210 */ /* 0x000fe40007f3e0ff */
[----:B---3--:R1:W-:Y:S04]  /*0c10*/  STG.E desc[UR8][R28.64], R24 ;  /* 0x000000181c007986 */ /* 0x0083e8000c101908 */
[----:B-1----:R-:W3:Y:S01]  /*0c20*/  LDG.E R24, desc[UR8][R26.64] ;  /* 0x000000081a187981 */ /* 0x002ee2000c1e1900 */
[----:B------:R-:W-:Y:S01]  /*0c30*/  IADD3 R10, P0, PT, R28, R14, RZ ;  /* 0x0000000e1c0a7210 */ /* 0x000fe20007f1e0ff */
[----:B------:R-:W-:-:S04]  /*0c40*/  IMAD.X R21, R27, 0x1, R15, P1 ;  /* 0x000000011b157824 */ /* 0x000fc800008e060f */
[----:B------:R-:W-:Y:S01]  /*0c50*/  IMAD.X R11, R29, 0x1, R16, P0 ;  /* 0x000000011d0b7824 */ /* 0x000fe200000e0610 */
[----:B------:R-:W-:-:S04]  /*0c60*/  IADD3 R22, P0, PT, R10, R14, RZ ;  /* 0x0000000e0a167210 */ /* 0x000fc80007f1e0ff */
[----:B---3--:R4:W-:Y:S04]  /*0c70*/  STG.E desc[UR8][R10.64], R24 ;  /* 0x000000180a007986 */ /* 0x0089e8000c101908 */
[----:B------:R-:W3:Y:S01]  /*0c80*/  LDG.E R29, desc[UR8][R20.64] ;  /* 0x00000008141d7981 */ /* 0x000ee2000c1e1900 */
[----:B------:R-:W-:Y:S02]  /*0c90*/  IADD3 R18, P1, PT, R20, R13, RZ ;  /* 0x0000000d14127210 */ /* 0x000fe40007f3e0ff */
[----:B------:R-:W-:-:S03]  /*0ca0*/  IADD3.X R23, PT, PT, R11, R16, RZ, P0, !PT ;  /* 0x000000100b177210 */ /* 0x000fc600007fe4ff */
[----:B------:R-:W-:Y:S01]  /*0cb0*/  IMAD.X R19, R21, 0x1, R15, P1 ;  /* 0x0000000115137824 */ /* 0x000fe200008e060f */
[----:B------:R-:W-:Y:S01]  /*0cc0*/  IADD3 R26, P0, PT, R22, R14, RZ ;  /* 0x0000000e161a7210 */ /* 0x000fe20007f1e0ff */
[----:B---3--:R4:W-:Y:S04]  /*0cd0*/  STG.E desc[UR8][R22.64], R29 ;  /* 0x0000001d16007986 */ /* 0x0089e8000c101908 */
[----:B------:R1:W3:Y:S01]  /*0ce0*/  LDG.E R18, desc[UR8][R18.64] ;  /* 0x0000000812127981 */ /* 0x0002e2000c1e1900 */
[----:B------:R-:W-:Y:S01]  /*0cf0*/  IMAD.X R27, R23, 0x1, R16, P0 ;  /* 0x00000001171b7824 */ /* 0x000fe200000e0610 */
[----:B------:R-:W-:Y:S01]  /*0d00*/  UIADD3 UR5, UP1, UPT, UR5, -0x10, URZ ;  /* 0xfffffff005057890 */ /* 0x000fe2000ff3e0ff */
[----:B------:R-:W-:-:S03]  /*0d10*/  IMAD R17, R12, 0x4, R17 ;  /* 0x000000040c117824 */ /* 0x000fc600078e0211 */
[----:B------:R-:W-:Y:S02]  /*0d20*/  UIADD3.X UR6, UPT, UPT, UR6, -0x1, URZ, UP1, !UPT ;  /* 0xffffffff06067890 */ /* 0x000fe40008ffe4ff */
[----:B------:R-:W-:Y:S01]  /*0d30*/  UISETP.GT.U32.AND UP1, UPT, UR5, 0xc, UPT ;  /* 0x0000000c0500788c */ /* 0x000fe2000bf24070 */
[----:B-1----:R-:W-:-:S03]  /*0d40*/  LEA R19, R0, R25, 0x2 ;  /* 0x0000001900137211 */ /* 0x002fc600078e10ff */
[----:B------:R-:W-:Y:S01]  /*0d50*/  UISETP.GT.AND.EX UP1, UPT, UR6, URZ, UPT, UP1 ;  /* 0x000000ff0600728c */ /* 0x000fe2000bf24310 */
[----:B---3--:R4:W-:Y:S08]  /*0d60*/  STG.E desc[UR8][R26.64], R18 ;  /* 0x000000121a007986 */ /* 0x0089f0000c101908 */
[----:B------:R-:W-:Y:S05]  /*0d70*/  BRA.U UP1, `(.L_x_220) ;  /* 0xfffffff9016c7547 */ /* 0x000fea000b83ffff */
.L_x_219:
[----:B------:R-:W-:-:S04]  /*0d80*/  UISETP.GT.U32.AND UP1, UPT, UR5, 0x4, UPT ;  /* 0x000000040500788c */ /* 0x000fc8000bf24070 */
[----:B------:R-:W-:-:S09]  /*0d90*/  UISETP.GT.AND.EX UP1, UPT, UR6, URZ, UPT, UP1 ;  /* 0x000000ff0600728c */ /* 0x000fd2000bf24310 */
[----:B------:R-:W-:Y:S05]  /*0da0*/  BRA.U !UP1, `(.L_x_221) ;  /* 0x0000000109d47547 */ /* 0x000fea000b800000 */
[----:B------:R-:W4:Y:S08]  /*0db0*/  LDC.64 R8, c[0x0][0x380] ;  /* 0x0000e000ff087b82 */ /* 0x000f300000000a00 */
[----:B------:R-:W1:Y:S01]  /*0dc0*/  LDC.64 R6, c[0x0][0x3a8] ;  /* 0x0000ea00ff067b82 */ /* 0x000e620000000a00 */
[----:B----4-:R-:W-:-:S05]  /*0dd0*/  IMAD.WIDE R24, R19, 0x4, R8 ;  /* 0x0000000413187825 */ /* 0x010fca00078e0208 */
[----:B------:R-:W3:Y:S01]  /*0de0*/  LDG.E R18, desc[UR8][R24.64] ;  /* 0x0000000818127981 */ /* 0x000ee2000c1e1900 */
[----:B------:R-:W-:Y:S01]  /*0df0*/  IADD3 R22, P0, PT, R24, R13, RZ ;  /* 0x0000000d18167210 */ /* 0x000fe20007f1e0ff */
[----:B-1----:R-:W-:-:S04]  /*0e00*/  IMAD.WIDE R26, R17, 0x4, R6 ;  /* 0x00000004111a7825 */ /* 0x002fc800078e0206 */
[----:B------:R-:W-:Y:S01]  /*0e10*/  IMAD.X R23, R25, 0x1, R15, P0 ;  /* 0x0000000119177824 */ /* 0x000fe200000e060f */
[----:B------:R-:W-:Y:S01]  /*0e20*/  IADD3 R10, P0, PT, R26, R14, RZ ;  /* 0x0000000e1a0a7210 */ /* 0x000fe20007f1e0ff */
[----:B---3--:R-:W-:Y:S04]  /*0e30*/  STG.E desc[UR8][R26.64], R18 ;  /* 0x000000121a007986 */ /* 0x008fe8000c101908 */
[----:B------:R-:W3:Y:S01]  /*0e40*/  LDG.E R29, desc[UR8][R22.64] ;  /* 0x00000008161d7981 */ /* 0x000ee2000c1e1900 */
[----:B------:R-:W-:Y:S02]  /*0e50*/  IADD3 R20, P1, PT, R22, R13, RZ ;  /* 0x0000000d16147210 */ /* 0x000fe40007f3e0ff */
[----:B------:R-:W-:-:S03]  /*0e60*/  IADD3.X R11, PT, PT, R27, R16, RZ, P0, !PT ;  /* 0x000000101b0b7210 */ /* 0x000fc600007fe4ff */
[----:B------:R-:W-:Y:S01]  /*0e70*/  IMAD.X R21, R23, 0x1, R15, P1 ;  /* 0x0000000117157824 */ /* 0x000fe200008e060f */
[----:B------:R-:W-:Y:S01]  /*0e80*/  IADD3 R24, P0, PT, R10, R14, RZ ;  /* 0x0000000e0a187210 */ /* 0x000fe20007f1e0ff */
[----:B---3--:R1:W-:Y:S04]  /*0e90*/  STG.E desc[UR8][R10.64], R29 ;  /* 0x0000001d0a007986 */ /* 0x0083e8000c101908 */
[----:B------:R-:W3:Y:S01]  /*0ea0*/  LDG.E R22, desc[UR8][R20.64] ;  /* 0x0000000814167981 */ /* 0x000ee2000c1e1900 */
[----:B------:R-:W-:Y:S01]  /*0eb0*/  IADD3 R28, P1, PT, R20, R13, RZ ;  /* 0x0000000d141c7210 */ /* 0x000fe20007f3e0ff */
[----:B------:R-:W-:-:S03]  /*0ec0*/  IMAD.X R25, R11, 0x1, R16, P0 ;  /* 0x000000010b197824 */ /* 0x000fc600000e0610 */
[----:B-1----:R-:W-:Y:S02]  /*0ed0*/  IADD3.X R29, PT, PT, R21, R15, RZ, P1, !PT ;  /* 0x0000000f151d7210 */ /* 0x002fe40000ffe4ff */
[----:B---3--:R1:W-:Y:S04]  /*0ee0*/  STG.E desc[UR8][R24.64], R22 ;  /* 0x0000001618007986 */ /* 0x0083e8000c101908 */
[----:B------:R-:W3:Y:S01]  /*0ef0*/  LDG.E R27, desc[UR8][R28.64] ;  /* 0x000000081c1b7981 */ /* 0x000ee2000c1e1900 */
[----:B------:R-:W-:Y:S01]  /*0f00*/  IADD3 R18, P0, PT, R24, R14, RZ ;  /* 0x0000000e18127210 */ /* 0x000fe20007f1e0ff */
[----:B------:R-:W-:-:S04]  /*0f10*/  IMAD R23, R0, 0x4, R19 ;  /* 0x0000000400177824 */ /* 0x000fc800078e0213 */
[----:B------:R-:W-:Y:S02]  /*0f20*/  IMAD.X R19, R25, 0x1, R16, P0 ;  /* 0x0000000119137824 */ /* 0x000fe400000e0610 */
[----:B------:R-:W-:Y:S01]  /*0f30*/  IMAD.WIDE R8, R23, 0x4, R8 ;  /* 0x0000000417087825 */ /* 0x000fe200078e0208 */
[----:B------:R-:W-:Y:S02]  /*0f40*/  LEA R17, R12, R17, 0x2 ;  /* 0x000000110c117211 */ /* 0x000fe400078e10ff */
[----:B---3--:R3:W-:Y:S04]  /*0f50*/  STG.E desc[UR8][R18.64], R27 ;  /* 0x0000001b12007986 */ /* 0x0087e8000c101908 */
[----:B------:R-:W4:Y:S01]  /*0f60*/  LDG.E R29, desc[UR8][R8.64] ;  /* 0x00000008081d7981 */ /* 0x000f22000c1e1900 */
[----:B------:R-:W-:Y:S01]  /*0f70*/  IADD3 R10, P0, PT, R8, R13, RZ ;  /* 0x0000000d080a7210 */ /* 0x000fe20007f1e0ff */
[----:B-1----:R-:W-:-:S04]  /*0f80*/  IMAD.WIDE R24, R17, 0x4, R6 ;  /* 0x0000000411187825 */ /* 0x002fc800078e0206 */
[----:B------:R-:W-:Y:S01]  /*0f90*/  IMAD.X R11, R9, 0x1, R15, P0 ;  /* 0x00000001090b7824 */ /* 0x000fe200000e060f */
[----:B------:R-:W-:Y:S01]  /*0fa0*/  IADD3 R20, P0, PT, R24, R14, RZ ;  /* 0x0000000e18147210 */ /* 0x000fe20007f1e0ff */
[----:B----4-:R1:W-:Y:S04]  /*0fb0*/  STG.E desc[UR8][R24.64], R29 ;  /* 0x0000001d18007986 */ /* 0x0103e8000c101908 */
[----:B------:R-:W4:Y:S01]  /*0fc0*/  LDG.E R22, desc[UR8][R10.64] ;  /* 0x000000080a167981 */ /* 0x000f22000c1e1900 */
[----:B------:R-:W-:Y:S01]  /*0fd0*/  IADD3 R6, P1, PT, R10, R13, RZ ;  /* 0x0000000d0a067210 */ /* 0x000fe20007f3e0ff */
[----:B------:R-:W-:-:S03]  /*0fe0*/  IMAD.X R21, R25, 0x1, R16, P0 ;  /* 0x0000000119157824 */ /* 0x000fc600000e0610 */
[----:B------:R-:W-:Y:S02]  /*0ff0*/  IADD3.X R7, PT, PT, R11, R15, RZ, P1, !PT ;  /* 0x0000000f0b077210 */ /* 0x000fe40000ffe4ff */
[----:B------:R-:W-:Y:S02]  /*1000*/  IADD3 R8, P0, PT, R20, R14, RZ ;  /* 0x0000000e14087210 */ /* 0x000fe40007f1e0ff */
[----:B------:R-:W-:Y:S01]  /*1010*/  IADD3 R26, P1, PT, R6, R13, RZ ;  /* 0x0000000d061a7210 */ /* 0x000fe20007f3e0ff */
[----:B----4-:R1:W-:Y:S04]  /*1020*/  STG.E desc[UR8][R20.64], R22 ;  /* 0x0000001614007986 */ /* 0x0103e8000c101908 */
[----:B---3--:R-:W3:Y:S01]  /*1030*/  LDG.E R18, desc[UR8][R6.64] ;  /* 0x0000000806127981 */ /* 0x008ee2000c1e1900 */
[----:B------:R-:W-:-:S02]  /*1040*/  IMAD.X R9, R21, 0x1, R16, P0 ;  /* 0x0000000115097824 */ /* 0x000fc400000e0610 */
[----:B------:R-:W-:Y:S01]  /*1050*/  IMAD.X R27, R7, 0x1, R15, P1 ;  /* 0x00000001071b7824 */ /* 0x000fe200008e060f */
[----:B------:R-:W-:Y:S02]  /*1060*/  IADD3 R10, P0, PT, R8, R14, RZ ;  /* 0x0000000e080a7210 */ /* 0x000fe40007f1e0ff */
[----:B---3--:R1:W-:Y:S04]  /*1070*/  STG.E desc[UR8][R8.64], R18 ;  /* 0x0000001208007986 */ /* 0x0083e8000c101908 */
[----:B------:R-:W3:Y:S01]  /*1080*/  LDG.E R27, desc[UR8][R26.64] ;  /* 0x000000081a1b7981 */ /* 0x000ee2000c1e1900 */
[----:B------:R-:W-:Y:S01]  /*1090*/  IADD3.X R11, PT, PT, R9, R16, RZ, P0, !PT ;  /* 0x00000010090b7210 */ /* 0x000fe200007fe4ff */
[----:B------:R-:W-:Y:S01]  /*10a0*/  UIADD3 UR5, UP0, UPT, UR5, -0x8, URZ ;  /* 0xfffffff805057890 */ /* 0x000fe2000ff1e0ff */
[----:B------:R-:W-:-:S02]  /*10b0*/  IMAD R19, R0, 0x4, R23 ;  /* 0x0000000400137824 */ /* 0x000fc400078e0217 */
[----:B------:R-:W-:Y:S01]  /*10c0*/  IMAD R17, R12, 0x4, R17 ;  /* 0x000000040c117824 */ /* 0x000fe200078e0211 */
[----:B------:R-:W-:Y:S02]  /*10d0*/  UIADD3.X UR6, UPT, UPT, UR6, -0x1, URZ, UP0, !UPT ;  /* 0xffffffff06067890 */ /* 0x000fe400087fe4ff */
[----:B------:R-:W-:Y:S01]  /*10e0*/  UPLOP3.LUT UP0, UPT, UPT, UPT, UPT, 0x40, 0x4 ;  /* 0x000000000004789c */ /* 0x000fe20003f0e870 */
[----:B---3--:R1:W-:Y:S10]  /*10f0*/  STG.E desc[UR8][R10.64], R27 ;  /* 0x0000001b0a007986 */ /* 0x0083f4000c101908 */
.L_x_221:
[----:B------:R-:W-:-:S04]  /*1100*/  UISETP.NE.U32.AND UP1, UPT, UR5, URZ, UPT ;  /* 0x000000ff0500728c */ /* 0x000fc8000bf25070 */
[----:B------:R-:W-:-:S09]  /*1110*/  UISETP.NE.OR.EX UP0, UPT, UR6, URZ, UP0, UP1 ;  /* 0x000000ff0600728c */ /* 0x000fd20008705710 */
[----:B------:R-:W-:Y:S05]  /*1120*/  BRA.U !UP0, `(.L_x_217) ;  /* 0x0000000108747547 */ /* 0x000fea000b800000 */
.L_x_218:
[----:B01-34-:R-:W-:-:S05]  /*1130*/  IMAD.WIDE R22, R19, 0x4, R2 ;  /* 0x0000000413167825 */ /* 0x01bfca00078e0202 */
[----:B------:R-:W3:Y:S01]  /*1140*/  LDG.E R27, desc[UR8][R22.64] ;  /* 0x00000008161b7981 */ /* 0x000ee2000c1e1900 */
[----:B------:R-:W-:Y:S01]  /*1150*/  IADD3 R8, P0, PT, R22, R13, RZ ;  /* 0x0000000d16087210 */ /* 0x000fe20007f1e0ff */
[----:B--2---:R-:W-:-:S03]  /*1160*/  IMAD.WIDE R6, R17, 0x4, R4 ;  /* 0x0000000411067825 */ /* 0x004fc600078e0204 */
[----:B------:R-:W-:Y:S02]  /*1170*/  IADD3.X R9, PT, PT, R23, R15, RZ, P0, !PT ;  /* 0x0000000f17097210 */ /* 0x000fe400007fe4ff */
[----:B------:R-:W-:Y:S01]  /*1180*/  IADD3 R20, P0, PT, R6, R14, RZ ;  /* 0x0000000e06147210 */ /* 0x000fe20007f1e0ff */
[----:B---3--:R0:W-:Y:S04]  /*1190*/  STG.E desc[UR8][R6.64], R27 ;  /* 0x0000001b06007986 */ /* 0x0081e8000c101908 */
[----:B------:R-:W2:Y:S01]  /*11a0*/  LDG.E R29, desc[UR8][R8.64] ;  /* 0x00000008081d7981 */ /* 0x000ea2000c1e1900 */
[----:B------:R-:W-:Y:S01]  /*11b0*/  IADD3 R10, P1, PT, R8, R13, RZ ;  /* 0x0000000d080a7210 */ /* 0x000fe20007f3e0ff */
[----:B------:R-:W-:-:S04]  /*11c0*/  IMAD.X R21, R7, 0x1, R16, P0 ;  /* 0x0000000107157824 */ /* 0x000fc800000e0610 */
[--C-:B------:R-:W-:Y:S01]  /*11d0*/  IMAD.X R11, R9, 0x1, R15.reuse, P1 ;  /* 0x00000001090b7824 */ /* 0x100fe200008e060f */
[----:B------:R-:W-:Y:S01]  /*11e0*/  IADD3 R24, P1, PT, R10, R13, RZ ;  /* 0x0000000d0a187210 */ /* 0x000fe20007f3e0ff */
[----:B--2---:R3:W-:Y:S04]  /*11f0*/  STG.E desc[UR8][R20.64], R29 ;  /* 0x0000001d14007986 */ /* 0x0047e8000c101908 */
[----:B------:R-:W2:Y:S01]  /*1200*/  LDG.E R18, desc[UR8][R10.64] ;  /* 0x000000080a127981 */ /* 0x000ea2000c1e1900 */
[----:B------:R-:W-:Y:S01]  /*1210*/  IADD3 R22, P0, PT, R20, R14, RZ ;  /* 0x0000000e14167210 */ /* 0x000fe20007f1e0ff */
[----:B------:R-:W-:-:S03]  /*1220*/  IMAD.X R25, R11, 0x1, R15, P1 ;  /* 0x000000010b197824 */ /* 0x000fc600008e060f */
[----:B------:R-:W-:Y:S02]  /*1230*/  IADD3.X R23, PT, PT, R21, R16, RZ, P0, !PT ;  /* 0x0000001015177210 */ /* 0x000fe400007fe4ff */
[----:B0-----:R-:W-:-:S03]  /*1240*/  IADD3 R6, P0, PT, R22, R14, RZ ;  /* 0x0000000e16067210 */ /* 0x001fc60007f1e0ff */
[----:B--2---:R3:W-:Y:S04]  /*1250*/  STG.E desc[UR8][R22.64], R18 ;  /* 0x0000001216007986 */ /* 0x0047e8000c101908 */
[----:B------:R-:W2:Y:S01]  /*1260*/  LDG.E R25, desc[UR8][R24.64] ;  /* 0x0000000818197981 */ /* 0x000ea2000c1e1900 */
[----:B------:R-:W-:Y:S01]  /*1270*/  IMAD.X R7, R23, 0x1, R16, P0 ;  /* 0x0000000117077824 */ /* 0x000fe200000e0610 */
[----:B------:R-:W-:Y:S01]  /*1280*/  UIADD3 UR5, UP0, UPT, UR5, -0x4, URZ ;  /* 0xfffffffc05057890 */ /* 0x000fe2000ff1e0ff */
[----:B------:R-:W-:Y:S01]  /*1290*/  LEA R19, R0, R19, 0x2 ;  /* 0x0000001300137211 */ /* 0x000fe200078e10ff */
[----:B------:R-:W-:Y:S02]  /*12a0*/  IMAD R17, R12, 0x4, R17 ;  /* 0x000000040c117824 */ /* 0x000fe400078e0211 */
[----:B------:R-:W-:-:S02]  /*12b0*/  UIADD3.X UR6, UPT, UPT, UR6, -0x1, URZ, UP0, !UPT ;  /* 0xffffffff06067890 */ /* 0x000fc400087fe4ff */
[----:B------:R-:W-:-:S04]  /*12c0*/  UISETP.NE.U32.AND UP0, UPT, UR5, URZ, UPT ;  /* 0x000000ff0500728c */ /* 0x000fc8000bf05070 */
[----:B------:R-:W-:Y:S01]  /*12d0*/  UISETP.NE.AND.EX UP0, UPT, UR6, URZ, UPT, UP0 ;  /* 0x000000ff0600728c */ /* 0x000fe2000bf05300 */
[----:B--2---:R3:W-:Y:S08]  /*12e0*/  STG.E desc[UR8][R6.64], R25 ;  /* 0x0000001906007986 */ /* 0x0047f0000c101908 */
[----:B------:R-:W-:Y:S05]  /*12f0*/  BRA.U UP0, `(.L_x_218) ;  /* 0xfffffffd008c7547 */ /* 0x000fea000b83ffff */
.L_x_217:
[----:B0-----:R-:W0:Y:S01]  /*1300*/  LDC.64 R2, c[0x0][0x380] ;  /* 0x0000e000ff027b82 */ /* 0x001e220000000a00 */
[----:B------:R-:W-:-:S04]  /*1310*/  ISETP.NE.U32.AND P0, PT, RZ, UR10, PT ;  /* 0x0000000aff007c0c */ /* 0x000fc8000bf05070 */
[----:B------:R-:W-:-:S03]  /*1320*/  ISETP.NE.AND.EX P0, PT, RZ, UR4, PT, P0 ;  /* 0x00000004ff007c0c */ /* 0x000fc6000bf05300 */
[----:B---3--:R-:W3:Y:S10]  /*1330*/  LDC.64 R6, c[0x0][0x3a8] ;  /* 0x0000ea00ff067b82 */ /* 0x008ef40000000a00 */
[----:B------:R-:W-:Y:S05]  /*1340*/  @!P0 EXIT ;  /* 0x000000000000894d */ /* 0x000fea0003800000 */
.L_x_222:
[----:B0-2---:R-:W-:-:S06]  /*1350*/  IMAD.WIDE R4, R19, 0x4, R2 ;  /* 0x0000000413047825 */ /* 0x005fcc00078e0202 */
[----:B------:R-:W2:Y:S01]  /*1360*/  LDG.E R5, desc[UR8][R4.64] ;  /* 0x0000000804057981 */ /* 0x000ea2000c1e1900 */
[C---:B-1-3--:R-:W-:Y:S01]  /*1370*/  IMAD.WIDE R8, R17.reuse, 0x4, R6 ;  /* 0x0000000411087825 */ /* 0x04afe200078e0206 */
[----:B------:R-:W-:Y:S01]  /*1380*/  UIADD3 UR10, UP0, UPT, UR10, -0x1, URZ ;  /* 0xffffffff0a0a7890 */ /* 0x000fe2000ff1e0ff */
[----:B------:R-:W-:Y:S02]  /*1390*/  IADD3 R17, PT, PT, R17, R12, RZ ;  /* 0x0000000c11117210 */ /* 0x000fe40007ffe0ff */
[----:B------:R-:W-:Y:S01]  /*13a0*/  IMAD.IADD R19, R19, 0x1, R0 ;  /* 0x0000000113137824 */ /* 0x000fe200078e0200 */
[----:B------:R-:W-:Y:S02]  /*13b0*/  UIADD3.X UR4, UPT, UPT, UR4, -0x1, URZ, UP0, !UPT ;  /* 0xffffffff04047890 */ /* 0x000fe400087fe4ff */
[----:B------:R-:W-:-:S04]  /*13c0*/  UISETP.NE.U32.AND UP0, UPT, UR10, URZ, UPT ;  /* 0x000000ff0a00728c */ /* 0x000fc8000bf05070 */
[----:B------:R-:W-:Y:S01]  /*13d0*/  UISETP.NE.AND.EX UP0, UPT, UR4, URZ, UPT, UP0 ;  /* 0x000000ff0400728c */ /* 0x000fe2000bf05300 */
[----:B--2---:R0:W-:Y:S08]  /*13e0*/  STG.E desc[UR8][R8.64], R5 ;  /* 0x0000000508007986 */ /* 0x0041f0000c101908 */
[----:B------:R-:W-:Y:S05]  /*13f0*/  BRA.U UP0, `(.L_x_222) ;  /* 0xfffffffd00d47547 */ /* 0x000fea000b83ffff */
[----:B------:R-:W-:Y:S05]  /*1400*/  EXIT ;  /* 0x000000000000794d */ /* 0x000fea0003800000 */
        .weak           $__internal_26_$__cuda_sm20_div_u64
        .type           $__internal_26_$__cuda_sm20_div_u64,@function
        .size           $__internal_26_$__cuda_sm20_div_u64,($__internal_27_$__cuda_sm20_rem_u64 - $__internal_26_$__cuda_sm20_div_u64)
$__internal_26_$__cuda_sm20_div_u64:
        /* <DEDUP_REMOVED lines=69> */
[----:B------:R-:W-:Y:S06]  /*1860*/  RET.REL.NODEC R2 `(_ZN2at6native53_GLOBAL__N__7c5e0505_20_UpSampleNearest1d_cu_19867e3828upsample_nearest1d_out_frameIfXadL_ZNS0_43nearest_neighbor_exact_compute_source_indexEfiiEEEEvPKT_mmmmPS3_f) ;  /* 0xffffffe402e47950 */ /* 0x000fec0003c3ffff */
        .weak           $__internal_27_$__cuda_sm20_rem_u64
        .type           $__internal_27_$__cuda_sm20_rem_u64,@function
        .size           $__internal_27_$__cuda_sm20_rem_u64,(.L_x_341 - $__internal_27_$__cuda_sm20_rem_u64)
$__internal_27_$__cuda_sm20_rem_u64:
        /* <DEDUP_REMOVED lines=61> */
[----:B------:R-:W-:Y:S06]  /*1c40*/  RET.REL.NODEC R6 `(_ZN2at6native53_GLOBAL__N__7c5e0505_20_UpSampleNearest1d_cu_19867e3828upsample_nearest1d_out_frameIfXadL_ZNS0_43nearest_neighbor_exact_compute_source_indexEfiiEEEEvPKT_mmmmPS3_f) ;  /* 0xffffffe006ec7950 */ /* 0x000fec0003c3ffff */
.L_x_223:
        /* <DEDUP_REMOVED lines=11> */
.L_x_341:


//--------------------- .text._ZN2at6native53_GLOBAL__N__7c5e0505_20_UpSampleNearest1d_cu_19867e3828upsample_nearest1d_out_frameIdXadL_ZNS0_43nearest_neighbor_exact_compute_source_indexEfiiEEEEvPKT_mmmmPS3_f --------------------------
	.section	.text._ZN2at6native53_GLOBAL__N__7c5e0505_20_UpSampleNearest1d_cu_19867e3828upsample_nearest1d_out_frameIdXadL_ZNS0_43nearest_neighbor_exact_compute_source_indexEfiiEEEEvPKT_mmmmPS3_f,"ax",@progbits
	.align	128
.text._ZN2at6native53_GLOBAL__N__7c5e0505_20_UpSampleNearest1d_cu_19867e3828upsample_nearest1d_out_frameIdXadL_ZNS0_43nearest_neighbor_exact_compute_source_indexEfiiEEEEvPKT_mmmmPS3_f:
        .type           _ZN2at6native53_GLOBAL__N__7c5e0505_20_UpSampleNearest1d_cu_19867e3828upsample_nearest1d_out_frameIdXadL_ZNS0_43nearest_neighbor_exact_compute_source_indexEfiiEEEEvPKT_mmmmPS3_f,@function
        .size           _ZN2at6native53_GLOBAL__N__7c5e0505_20_UpSampleNearest1d_cu_19867e3828upsample_nearest1d_out_frameIdXadL_ZNS0_43nearest_neighbor_exact_compute_source_indexEfiiEEEEvPKT_mmmmPS3_f,(.L_x_344 - _ZN2at6native53_GLOBAL__N__7c5e0505_20_UpSampleNearest1d_cu_19867e3828upsample_nearest1d_out_frameIdXadL_ZNS0_43nearest_neighbor_exact_compute_source_indexEfiiEEEEvPKT_mmmmPS3_f)
        .other          _ZN2at6native53_GLOBAL__N__7c5e0505_20_UpSampleNearest1d_cu_19867e3828upsample_nearest1d_out_frameIdXadL_ZNS0_43nearest_neighbor_exact_compute_source_indexEfiiEEEEvPKT_mmmmPS3_f,@"STO_CUDA_ENTRY STV_DEFAULT"
_ZN2at6native53_GLOBAL__N__7c5e0505_20_UpSampleNearest1d_cu_19867e3828upsample_nearest1d_out_frameIdXadL_ZNS0_43nearest_neighbor_exact_compute_source_indexEfiiEEEEvPKT_mmmmPS3_f:
        /* <DEDUP_REMOVED lines=43> */
.L_x_225:
[----:B------:R-:W-:-:S07]  /*02b0*/  MOV R0, 0x2d0 ;  /* 0x000002d000007802 */ /* 0x000fce0000000f00 */
[----:B0-----:R-:W-:Y:S05]  /*02c0*/  CALL.REL.NOINC `($__internal_28_$__cuda_sm20_div_u64) ;  /* 0x0000001000507944 */ /* 0x001fea0003c00000 */
[----:B------:R-:W0:Y:S01]  /*02d0*/  LDCU UR4, c[0x0][0x3a0] ;  /* 0x00007400ff0477ac */ /* 0x000e220008000800 */
[----:B------:R-:W-:-:S04]  /*02e0*/  IMAD.MOV R3, RZ, RZ, -R4 ;  /* 0x000000ffff037224 */ /* 0x000fc800078e0a04 */
[----:B0-----:R-:W-:-:S07]  /*02f0*/  IMAD R0, R3, UR4, R8 ;  /* 0x0000000403007c24 */ /* 0x001fce000f8e0208 */
.L_x_226:
[----:B0-----:R-:W-:Y:S05]  /*0300*/  BSYNC.RECONVERGENT B0 ;  /* 0x0000000000007941 */ /* 0x001fea0003800200 */
.L_x_224:
        /* <DEDUP_REMOVED lines=24> */
.L_x_228:
[----:B------:R-:W-:-:S07]  /*0490*/  MOV R6, 0x4b0 ;  /* 0x000004b000067802 */ /* 0x000fce0000000f00 */
[----:B------:R-:W-:Y:S05]  /*04a0*/  CALL.REL.NOINC `($__internal_29_$__cuda_sm20_rem_u64) ;  /* 0x0000001000f07944 */ /* 0x000fea0003c00000 */
.L_x_229:
[----:B------:R-:W-:Y:S05]  /*04b0*/  BSYNC.RECONVERGENT B0 ;  /* 0x0000000000007941 */ /* 0x000fea0003800200 */
.L_x_227:
        /* <DEDUP_REMOVED lines=39> */
.L_x_233:
[----:B-1----:R-:W-:-:S05]  /*0730*/  IMAD.WIDE R28, R7, 0x8, R16 ;  /* 0x00000008071c7825 */ /* 0x002fca00078e0210 */
[----:B------:R-:W4:Y:S01]  /*0740*/  LDG.E.64 R22, desc[UR8][R28.64] ;  /* 0x000000081c167981 */ /* 0x000f22000c1e1b00 */
[----:B------:R-:W-:Y:S01]  /*0750*/  IADD3 R20, P0, PT, R28, R4, RZ ;  /* 0x000000041c147210 */ /* 0x000fe20007f1e0ff */
[----:B---3--:R-:W-:-:S03]  /*0760*/  IMAD.WIDE R18, R8, 0x8, R10 ;  /* 0x0000000808127825 */ /* 0x008fc600078e020a */
[----:B------:R-:W-:Y:S02]  /*0770*/  IADD3.X R21, PT, PT, R29, R5, RZ, P0, !PT ;  /* 0x000000051d157210 */ /* 0x000fe400007fe4ff */
[----:B------:R-:W-:Y:S01]  /*0780*/  IADD3 R26, P0, PT, R18, R6, RZ ;  /* 0x00000006121a7210 */ /* 0x000fe20007f1e0ff */
[----:B----4-:R1:W-:Y:S04]  /*0790*/  STG.E.64 desc[UR8][R18.64], R22 ;  /* 0x0000001612007986 */ /* 0x0103e8000c101b08 */
[----:B-1----:R-:W3:Y:S01]  /*07a0*/  LDG.E.64 R22, desc[UR8][R20.64] ;  /* 0x0000000814167981 */ /* 0x002ee2000c1e1b00 */
[----:B------:R-:W-:Y:S01]  /*07b0*/  IADD3 R24, P1, PT, R20, R4, RZ ;  /* 0x0000000414187210 */ /* 0x000fe20007f3e0ff */
[----:B------:R-:W-:-:S04]  /*07c0*/  IMAD.X R27, R19, 0x1, R0, P0 ;  /* 0x00000001131b7824 */ /* 0x000fc800000e0600 */
[--C-:B------:R-:W-:Y:S01]  /*07d0*/  IMAD.X R25, R21, 0x1, R5.reuse, P1 ;  /* 0x0000000115197824 */ /* 0x100fe200008e0605 */
[----:B------:R-:W-:Y:S01]  /*07e0*/  IADD3 R18, P1, PT, R24, R4, RZ ;  /* 0x0000000418127210 */ /* 0x000fe20007f3e0ff */
[----:B---3--:R1:W-:Y:S04]  /*07f0*/  STG.E.64 desc[UR8][R26.64], R22 ;  /* 0x000000161a007986 */ /* 0x0083e8000c101b08 */
[----:B-1----:R-:W3:Y:S01]  /*0800*/  LDG.E.64 R22, desc[UR8][R24.64] ;  /* 0x0000000818167981 */ /* 0x002ee2000c1e1b00 */
[----:B------:R-:W-:Y:S01]  /*0810*/  IADD3 R28, P0, PT, R26, R6, RZ ;  /* 0x000000061a1c7210 */ /* 0x000fe20007f1e0ff */
[----:B------:R-:W-:-:S03]  /*0820*/  IMAD.X R19, R25, 0x1, R5, P1 ;  /* 0x0000000119137824 */ /* 0x000fc600008e0605 */
[----:B------:R-:W-:Y:S01]  /*0830*/  IADD3.X R29, PT, PT, R27, R0, RZ, P0, !PT ;  /* 0x000000001b1d7210 */ /* 0x000fe200007fe4ff */
[----:B------:R-:W-:Y:S01]  /*0840*/  IMAD R7, R2, 0x4, R7 ;  /* 0x0000000402077824 */ /* 0x000fe200078e0207 */
[----:B------:R-:W-:-:S03]  /*0850*/  IADD3 R20, P0, PT, R28, R6, RZ ;  /* 0x000000061c147210 */ /* 0x000fc60007f1e0ff */
[----:B---3--:R1:W-:Y:S04]  /*0860*/  STG.E.64 desc[UR8][R28.64], R22 ;  /* 0x000000161c007986 */ /* 0x0083e8000c101b08 */
[----:B------:R-:W3:Y:S01]  /*0870*/  LDG.E.64 R18, desc[UR8][R18.64] ;  /* 0x0000000812127981 */ /* 0x000ee2000c1e1b00 */
[----:B------:R-:W-:Y:S01]  /*0880*/  IADD3.X R21, PT, PT, R29, R0, RZ, P0, !PT ;  /* 0x000000001d157210 */ /* 0x000fe200007fe4ff */
[----:B-1----:R-:W-:-:S04]  /*0890*/  IMAD.WIDE R22, R7, 0x8, R16 ;  /* 0x0000000807167825 */ /* 0x002fc800078e0210 */
[----:B---3--:R1:W-:Y:S04]  /*08a0*/  STG.E.64 desc[UR8][R20.64], R18 ;  /* 0x0000001214007986 */ /* 0x0083e8000c101b08 */
[----:B------:R-:W3:Y:S01]  /*08b0*/  LDG.E.64 R24, desc[UR8][R22.64] ;  /* 0x0000000816187981 */ /* 0x000ee2000c1e1b00 */
[----:B------:R-:W-:-:S05]  /*08c0*/  IADD3 R26, P0, PT, R22, R4, RZ ;  /* 0x00000004161a7210 */ /* 0x000fca0007f1e0ff */
[----:B------:R-:W-:Y:S02]  /*08d0*/  IMAD.X R27, R23, 0x1, R5, P0 ;  /* 0x00000001171b7824 */ /* 0x000fe400000e0605 */
[----:B-1----:R-:W-:-:S04]  /*08e0*/  IMAD R18, R3, 0x4, R8 ;  /* 0x0000000403127824 */ /* 0x002fc800078e0208 */
[----:B------:R-:W-:-:S05]  /*08f0*/  IMAD.WIDE R8, R18, 0x8, R10 ;  /* 0x0000000812087825 */ /* 0x000fca00078e020a */
[----:B---3--:R1:W-:Y:S04]  /*0900*/  STG.E.64 desc[UR8][R8.64], R24 ;  /* 0x0000001808007986 */ /* 0x0083e8000c101b08 */
[----:B------:R-:W3:Y:S01]  /*0910*/  LDG.E.64 R28, desc[UR8][R26.64] ;  /* 0x000000081a1c7981 */ /* 0x000ee2000c1e1b00 */
[----:B------:R-:W-:Y:S02]  /*0920*/  IADD3 R22, P0, PT, R8, R6, RZ ;  /* 0x0000000608167210 */ /* 0x000fe40007f1e0ff */
[----:B------:R-:W-:Y:S02]  /*0930*/  IADD3 R20, P1, PT, R26, R4, RZ ;  /* 0x000000041a147210 */ /* 0x000fe40007f3e0ff */
[----:B------:R-:W-:-:S03]  /*0940*/  IADD3.X R23, PT, PT, R9, R0, RZ, P0, !PT ;  /* 0x0000000009177210 */ /* 0x000fc600007fe4ff */
[----:B------:R-:W-:Y:S02]  /*0950*/  IMAD.X R21, R27, 0x1, R5, P1 ;  /* 0x000000011b157824 */ /* 0x000fe400008e0605 */
[----:B---3--:R3:W-:Y:S04]  /*0960*/  STG.E.64 desc[UR8][R22.64], R28 ;  /* 0x0000001c16007986 */ /* 0x0087e8000c101b08 */
[----:B------:R-:W4:Y:S01]  /*0970*/  LDG.E.64 R26, desc[UR8][R20.64] ;  /* 0x00000008141a7981 */ /* 0x000f22000c1e1b00 */
[----:B-1----:R-:W-:Y:S02]  /*0980*/  IADD3 R8, P0, PT, R22, R6, RZ ;  /* 0x0000000616087210 */ /* 0x002fe40007f1e0ff */
[----:B------:R-:W-:-:S03]  /*0990*/  IADD3 R24, P1, PT, R20, R4, RZ ;  /* 0x0000000414187210 */ /* 0x000fc60007f3e0ff */
[----:B------:R-:W-:Y:S01]  /*09a0*/  IMAD.X R9, R23, 0x1, R0, P0 ;  /* 0x0000000117097824 */ /* 0x000fe200000e0600 */
[----:B------:R-:W-:-:S04]  /*09b0*/  IADD3.X R25, PT, PT, R21, R5, RZ, P1, !PT ;  /* 0x0000000515197210 */ /* 0x000fc80000ffe4ff */
[----:B----4-:R-:W-:Y:S04]  /*09c0*/  STG.E.64 desc[UR8][R8.64], R26 ;  /* 0x0000001a08007986 */ /* 0x010fe8000c101b08 */
[----:B------:R-:W4:Y:S01]  /*09d0*/  LDG.E.64 R24, desc[UR8][R24.64] ;  /* 0x0000000818187981 */ /* 0x000f22000c1e1b00 */
[----:B------:R-:W-:Y:S01]  /*09e0*/  IADD3 R20, P0, PT, R8, R6, RZ ;  /* 0x0000000608147210 */ /* 0x000fe20007f1e0ff */
[----:B------:R-:W-:-:S04]  /*09f0*/  IMAD R7, R2, 0x4, R7 ;  /* 0x0000000402077824 */ /* 0x000fc800078e0207 */
[----:B------:R-:W-:Y:S02]  /*0a00*/  IMAD.X R21, R9, 0x1, R0, P0 ;  /* 0x0000000109157824 */ /* 0x000fe400000e0600 */
[----:B---3--:R-:W-:-:S03]  /*0a10*/  IMAD.WIDE R22, R7, 0x8, R16 ;  /* 0x0000000807167825 */ /* 0x008fc600078e0210 */
[----:B----4-:R1:W-:Y:S04]  /*0a20*/  STG.E.64 desc[UR8][R20.64], R24 ;  /* 0x0000001814007986 */ /* 0x0103e8000c101b08 */
[----:B------:R-:W3:Y:S01]  /*0a30*/  LDG.E.64 R28, desc[UR8][R22.64] ;  /* 0x00000008161c7981 */ /* 0x000ee2000c1e1b00 */
[----:B-1----:R-:W-:Y:S02]  /*0a40*/  LEA R20, R3, R18, 0x2 ;  /* 0x0000001203147211 */ /* 0x002fe400078e10ff */
[----:B------:R-:W-:-:S03]  /*0a50*/  IADD3 R18, P0, PT, R22, R4, RZ ;  /* 0x0000000416127210 */ /* 0x000fc60007f1e0ff */
[----:B------:R-:W-:-:S04]  /*0a60*/  IMAD.WIDE R8, R20, 0x8, R10 ;  /* 0x0000000814087825 */ /* 0x000fc800078e020a */
[----:B------:R-:W-:Y:S01]  /*0a70*/  IMAD.X R19, R23, 0x1, R5, P0 ;  /* 0x0000000117137824 */ /* 0x000fe200000e0605 */
[----:B---3--:R1:W-:Y:S04]  /*0a80*/  STG.E.64 desc[UR8][R8.64], R28 ;  /* 0x0000001c08007986 */ /* 0x0083e8000c101b08 */
[----:B------:R-:W3:Y:S01]  /*0a90*/  LDG.E.64 R26, desc[UR8][R18.64] ;  /* 0x00000008121a7981 */ /* 0x000ee2000c1e1b00 */
[----:B------:R-:W-:Y:S02]  /*0aa0*/  IADD3 R22, P0, PT, R8, R6, RZ ;  /* 0x0000000608167210 */ /* 0x000fe40007f1e0ff */
[----:B------:R-:W-:-:S03]  /*0ab0*/  IADD3 R24, P1, PT, R18, R4, RZ ;  /* 0x0000000412187210 */ /* 0x000fc60007f3e0ff */
[----:B------:R-:W-:Y:S01]  /*0ac0*/  IMAD.X R23, R9, 0x1, R0, P0 ;  /* 0x0000000109177824 */ /* 0x000fe200000e0600 */
[----:B------:R-:W-:-:S04]  /*0ad0*/  IADD3.X R25, PT, PT, R19, R5, RZ, P1, !PT ;  /* 0x0000000513197210 */ /* 0x000fc80000ffe4ff */
[----:B---3--:R3:W-:Y:S04]  /*0ae0*/  STG.E.64 desc[UR8][R22.64], R26 ;  /* 0x0000001a16007986 */ /* 0x0087e8000c101b08 */
[----:B------:R-:W4:Y:S01]  /*0af0*/  LDG.E.64 R18, desc[UR8][R24.64] ;  /* 0x0000000818127981 */ /* 0x000f22000c1e1b00 */
[----:B-1----:R-:W-:Y:S02]  /*0b00*/  IADD3 R8, P0, PT, R22, R6, RZ ;  /* 0x0000000616087210 */ /* 0x002fe40007f1e0ff */
[----:B------:R-:W-:-:S03]  /*0b10*/  IADD3 R28, P1, PT, R24, R4, RZ ;  /* 0x00000004181c7210 */ /* 0x000fc60007f3e0ff */
[----:B------:R-:W-:Y:S02]  /*0b20*/  IMAD.X R9, R23, 0x1, R0, P0 ;  /* 0x0000000117097824 */ /* 0x000fe400000e0600 */
[----:B------:R-:W-:-:S03]  /*0b30*/  IMAD.X R29, R25, 0x1, R5, P1 ;  /* 0x00000001191d7824 */ /* 0x000fc600008e0605 */
[----:B----4-:R-:W-:Y:S04]  /*0b40*/  STG.E.64 desc[UR8][R8.64], R18 ;  /* 0x0000001208007986 */ /* 0x010fe8000c101b08 */
[----:B------:R-:W4:Y:S01]  /*0b50*/  LDG.E.64 R28, desc[UR8][R28.64] ;  /* 0x000000081c1c7981 */ /* 0x000f22000c1e1b00 */
[----:B------:R-:W-:Y:S02]  /*0b60*/  IADD3 R24, P0, PT, R8, R6, RZ ;  /* 0x0000000608187210 */ /* 0x000fe40007f1e0ff */
[----:B------:R-:W-:-:S03]  /*0b70*/  LEA R7, R2, R7, 0x2 ;  /* 0x0000000702077211 */ /* 0x000fc600078e10ff */
[----:B------:R-:W-:Y:S02]  /*0b80*/  IMAD.X R25, R9, 0x1, R0, P0 ;  /* 0x0000000109197824 */ /* 0x000fe400000e0600 */
[----:B---3--:R-:W-:-:S03]  /*0b90*/  IMAD.WIDE R22, R7, 0x8, R16 ;  /* 0x0000000807167825 */ /* 0x008fc600078e0210 */
[----:B----4-:R1:W-:Y:S04]  /*0ba0*/  STG.E.64 desc[UR8][R24.64], R28 ;  /* 0x0000001c18007986 */ /* 0x0103e8000c101b08 */
[----:B------:R-:W3:Y:S01]  /*0bb0*/  LDG.E.64 R26, desc[UR8][R22.64] ;  /* 0x00000008161a7981 */ /* 0x000ee2000c1e1b00 */
[----:B-1----:R-:W-:Y:S01]  /*0bc0*/  IMAD R24, R3, 0x4, R20 ;  /* 0x0000000403187824 */ /* 0x002fe200078e0214 */
[----:B------:R-:W-:-:S03]  /*0bd0*/  IADD3 R20, P0, PT, R22, R4, RZ ;  /* 0x0000000416147210 */ /* 0x000fc60007f1e0ff */
[----:B------:R-:W-:Y:S01]  /*0be0*/  IMAD.WIDE R8, R24, 0x8, R10 ;  /* 0x0000000818087825 */ /* 0x000fe200078e020a */
[----:B------:R-:W-:-:S04]  /*0bf0*/  IADD3.X R21, PT, PT, R23, R5, RZ, P0, !PT ;  /* 0x0000000517157210 */ /* 0x000fc800007fe4ff */
[----:B---3--:R1:W-:Y:S04]  /*0c00*/  STG.E.64 desc[UR8][R8.64], R26 ;  /* 0x0000001a08007986 */ /* 0x0083e8000c101b08 */
[----:B------:R-:W3:Y:S01]  /*0c10*/  LDG.E.64 R18, desc[UR8][R20.64] ;  /* 0x0000000814127981 */ /* 0x000ee2000c1e1b00 */
[----:B------:R-:W-:Y:S02]  /*0c20*/  IADD3 R22, P0, PT, R8, R6, RZ ;  /* 0x0000000608167210 */ /* 0x000fe40007f1e0ff */
[----:B------:R-:W-:-:S03]  /*0c30*/  IADD3 R28, P1, PT, R20, R4, RZ ;  /* 0x00000004141c7210 */ /* 0x000fc60007f3e0ff */
[----:B------:R-:W-:Y:S02]  /*0c40*/  IMAD.X R23, R9, 0x1, R0, P0 ;  /* 0x0000000109177824 */ /* 0x000fe400000e0600 */
[----:B------:R-:W-:-:S03]  /*0c50*/  IMAD.X R29, R21, 0x1, R5, P1 ;  /* 0x00000001151d7824 */ /* 0x000fc600008e0605 */
[----:B---3--:R3:W-:Y:S04]  /*0c60*/  STG.E.64 desc[UR8][R22.64], R18 ;  /* 0x0000001216007986 */ /* 0x0087e8000c101b08 */
[----:B------:R-:W4:Y:S01]  /*0c70*/  LDG.E.64 R20, desc[UR8][R28.64] ;  /* 0x000000081c147981 */ /* 0x000f22000c1e1b00 */
[----:B-1----:R-:W-:-:S05]  /*0c80*/  IADD3 R26, P1, PT, R28, R4, RZ ;  /* 0x000000041c1a7210 */ /* 0x002fca0007f3e0ff */
[----:B------:R-:W-:Y:S01]  /*0c90*/  IMAD.X R27, R29, 0x1, R5, P1 ;  /* 0x000000011d1b7824 */ /* 0x000fe200008e0605 */
[----:B---3--:R-:W-:-:S04]  /*0ca0*/  IADD3 R18, P0, PT, R22, R6, RZ ;  /* 0x0000000616127210 */ /* 0x008fc80007f1e0ff */
[----:B------:R-:W-:Y:S01]  /*0cb0*/  IADD3.X R19, PT, PT, R23, R0, RZ, P0, !PT ;  /* 0x0000000017137210 */ /* 0x000fe200007fe4ff */
[----:B------:R-:W-:-:S04]  /*0cc0*/  UIADD3 UR5, UP1, UPT, UR5, -0x10, URZ ;  /* 0xfffffff005057890 */ /* 0x000fc8000ff3e0ff */
[----:B----4-:R-:W-:Y:S04]  /*0cd0*/  STG.E.64 desc[UR8][R18.64], R20 ;  /* 0x0000001412007986 */ /* 0x010fe8000c101b08 */
[----:B------:R-:W3:Y:S01]  /*0ce0*/  LDG.E.64 R26, desc[UR8][R26.64] ;  /* 0x000000081a1a7981 */ /* 0x000ee2000c1e1b00 */
[----:B------:R-:W-:Y:S01]  /*0cf0*/  UIADD3.X UR6, UPT, UPT, UR6, -0x1, URZ, UP1, !UPT ;  /* 0xffffffff06067890 */ /* 0x000fe20008ffe4ff */
[----:B------:R-:W-:Y:S01]  /*0d00*/  IADD3 R8, P0, PT, R18, R6, RZ ;  /* 0x0000000612087210 */ /* 0x000fe20007f1e0ff */
[----:B------:R-:W-:Y:S01]  /*0d10*/  UISETP.GT.U32.AND UP1, UPT, UR5, 0xc, UPT ;  /* 0x0000000c0500788c */ /* 0x000fe2000bf24070 */
[----:B------:R-:W-:-:S03]  /*0d20*/  LEA R7, R2, R7, 0x2 ;  /* 0x0000000702077211 */ /* 0x000fc600078e10ff */
[----:B------:R-:W-:Y:S01]  /*0d30*/  UISETP.GT.AND.EX UP1, UPT, UR6, URZ, UPT, UP1 ;  /* 0x000000ff0600728c */ /* 0x000fe2000bf24310 */
[----:B------:R-:W-:-:S05]  /*0d40*/  IMAD.X R9, R19, 0x1, R0, P0 ;  /* 0x0000000113097824 */ /* 0x000fca00000e0600 */
[----:B---3--:R1:W-:Y:S02]  /*0d50*/  STG.E.64 desc[UR8][R8.64], R26 ;  /* 0x0000001a08007986 */ /* 0x0083e4000c101b08 */
[----:B-1----:R-:W-:Y:S01]  /*0d60*/  IMAD R8, R3, 0x4, R24 ;  /* 0x0000000403087824 */ /* 0x002fe200078e0218 */
[----:B------:R-:W-:Y:S06]  /*0d70*/  BRA.U UP1, `(.L_x_233) ;  /* 0xfffffff9016c7547 */ /* 0x000fec000b83ffff */
.L_x_232:
[----:B------:R-:W-:-:S04]  /*0d80*/  UISETP.GT.U32.AND UP1, UPT, UR5, 0x4, UPT ;  /* 0x000000040500788c */ /* 0x000fc8000bf24070 */
[----:B------:R-:W-:-:S09]  /*0d90*/  UISETP.GT.AND.EX UP1, UPT, UR6, URZ, UPT, UP1 ;  /* 0x000000ff0600728c */ /* 0x000fd2000bf24310 */
[----:B------:R-:W-:Y:S05]  /*0da0*/  BRA.U !UP1, `(.L_x_234) ;  /* 0x0000000109d47547 */ /* 0x000fea000b800000 */
[----:B------:R-:W1:Y:S08]  /*0db0*/  LDC.64 R16, c[0x0][0x380] ;  /* 0x0000e000ff107b82 */ /* 0x000e700000000a00 */
[----:B------:R-:W3:Y:S01]  /*0dc0*/  LDC.64 R10, c[0x0][0x3a8] ;  /* 0x0000ea00ff0a7b82 */ /* 0x000ee20000000a00 */
[----:B-1----:R-:W-:-:S05]  /*0dd0*/  IMAD.WIDE R24, R7, 0x8, R16 ;  /* 0x0000000807187825 */ /* 0x002fca00078e0210 */
[----:B------:R-:W4:Y:S01]  /*0de0*/  LDG.E.64 R26, desc[UR8][R24.64] ;  /* 0x00000008181a7981 */ /* 0x000f22000c1e1b00 */
[----:B------:R-:W-:Y:S01]  /*0df0*/  IADD3 R18, P0, PT, R24, R4, RZ ;  /* 0x0000000418127210 */ /* 0x000fe20007f1e0ff */
[----:B---3--:R-:W-:-:S04]  /*0e00*/  IMAD.WIDE R28, R8, 0x8, R10 ;  /* 0x00000008081c7825 */ /* 0x008fc800078e020a */
[----:B------:R-:W-:Y:S01]  /*0e10*/  IMAD.X R19, R25, 0x1, R5, P0 ;  /* 0x0000000119137824 */ /* 0x000fe200000e0605 */
[----:B------:R-:W-:Y:S01]  /*0e20*/  IADD3 R22, P0, PT, R28, R6, RZ ;  /* 0x000000061c167210 */ /* 0x000fe20007f1e0ff */
[----:B----4-:R1:W-:Y:S04]  /*0e30*/  STG.E.64 desc[UR8][R28.64], R26 ;  /* 0x0000001a1c007986 */ /* 0x0103e8000c101b08 */
[----:B-1----:R-:W3:Y:S01]  /*0e40*/  LDG.E.64 R26, desc[UR8][R18.64] ;  /* 0x00000008121a7981 */ /* 0x002ee2000c1e1b00 */
[----:B------:R-:W-:Y:S02]  /*0e50*/  IADD3 R20, P1, PT, R18, R4, RZ ;  /* 0x0000000412147210 */ /* 0x000fe40007f3e0ff */
[----:B------:R-:W-:-:S03]  /*0e60*/  IADD3.X R23, PT, PT, R29, R0, RZ, P0, !PT ;  /* 0x000000001d177210 */ /* 0x000fc600007fe4ff */
[----:B------:R-:W-:Y:S01]  /*0e70*/  IMAD.X R21, R19, 0x1, R5, P1 ;  /* 0x0000000113157824 */ /* 0x000fe200008e0605 */
[----:B------:R-:W-:Y:S01]  /*0e80*/  IADD3 R24, P0, PT, R22, R6, RZ ;  /* 0x0000000616187210 */ /* 0x000fe20007f1e0ff */
[----:B---3--:R1:W-:Y:S04]  /*0e90*/  STG.E.64 desc[UR8][R22.64], R26 ;  /* 0x0000001a16007986 */ /* 0x0083e8000c101b08 */
[----:B------:R-:W3:Y:S01]  /*0ea0*/  LDG.E.64 R18, desc[UR8][R20.64] ;  /* 0x0000000814127981 */ /* 0x000ee2000c1e1b00 */
[----:B------:R-:W-:Y:S01]  /*0eb0*/  IADD3 R28, P1, PT, R20, R4, RZ ;  /* 0x00000004141c7210 */ /* 0x000fe20007f3e0ff */
[----:B------:R-:W-:-:S03]  /*0ec0*/  IMAD.X R25, R23, 0x1, R0, P0 ;  /* 0x0000000117197824 */ /* 0x000fc600000e0600 */
[----:B------:R-:W-:Y:S01]  /*0ed0*/  IADD3.X R29, PT, PT, R21, R5, RZ, P1, !PT ;  /* 0x00000005151d7210 */ /* 0x000fe20000ffe4ff */
[----:B------:R-:W-:Y:S01]  /*0ee0*/  IMAD R7, R2, 0x4, R7 ;  /* 0x0000000402077824 */ /* 0x000fe200078e0207 */
[----:B---3--:R-:W-:Y:S04]  /*0ef0*/  STG.E.64 desc[UR8][R24.64], R18 ;  /* 0x0000001218007986 */ /* 0x008fe8000c101b08 */
[----:B------:R-:W3:Y:S01]  /*0f00*/  LDG.E.64 R28, desc[UR8][R28.64] ;  /* 0x000000081c1c7981 */ /* 0x000ee2000c1e1b00 */
[----:B------:R-:W-:Y:S01]  /*0f10*/  IADD3 R20, P0, PT, R24, R6, RZ ;  /* 0x0000000618147210 */ /* 0x000fe20007f1e0ff */
[----:B------:R-:W-:-:S04]  /*0f20*/  IMAD.WIDE R16, R7, 0x8, R16 ;  /* 0x0000000807107825 */ /* 0x000fc800078e0210 */
[----:B------:R-:W-:Y:S01]  /*0f30*/  IMAD.X R21, R25, 0x1, R0, P0 ;  /* 0x0000000119157824 */ /* 0x000fe200000e0600 */
[----:B-1----:R-:W-:-:S04]  /*0f40*/  LEA R26, R3, R8, 0x2 ;  /* 0x00000008031a7211 */ /* 0x002fc800078e10ff */
[----:B---3--:R1:W-:Y:S04]  /*0f50*/  STG.E.64 desc[UR8][R20.64], R28 ;  /* 0x0000001c14007986 */ /* 0x0083e8000c101b08 */
[----:B------:R-:W3:Y:S01]  /*0f60*/  LDG.E.64 R22, desc[UR8][R16.64] ;  /* 0x0000000810167981 */ /* 0x000ee2000c1e1b00 */
[----:B------:R-:W-:-:S05]  /*0f70*/  IADD3 R8, P0, PT, R16, R4, RZ ;  /* 0x0000000410087210 */ /* 0x000fca0007f1e0ff */
[----:B------:R-:W-:Y:S02]  /*0f80*/  IMAD.X R9, R17, 0x1, R5, P0 ;  /* 0x0000000111097824 */ /* 0x000fe400000e0605 */
[----:B-1----:R-:W-:-:S05]  /*0f90*/  IMAD.WIDE R28, R26, 0x8, R10 ;  /* 0x000000081a1c7825 */ /* 0x002fca00078e020a */
[----:B---3--:R1:W-:Y:S04]  /*0fa0*/  STG.E.64 desc[UR8][R28.64], R22 ;  /* 0x000000161c007986 */ /* 0x0083e8000c101b08 */
[----:B------:R-:W3:Y:S01]  /*0fb0*/  LDG.E.64 R24, desc[UR8][R8.64] ;  /* 0x0000000808187981 */ /* 0x000ee2000c1e1b00 */
[----:B------:R-:W-:Y:S02]  /*0fc0*/  IADD3 R18, P0, PT, R28, R6, RZ ;  /* 0x000000061c127210 */ /* 0x000fe40007f1e0ff */
[----:B------:R-:W-:-:S03]  /*0fd0*/  IADD3 R10, P1, PT, R8, R4, RZ ;  /* 0x00000004080a7210 */ /* 0x000fc60007f3e0ff */
[--C-:B------:R-:W-:Y:S01]  /*0fe0*/  IMAD.X R19, R29, 0x1, R0.reuse, P0 ;  /* 0x000000011d137824 */ /* 0x100fe200000e0600 */
[----:B------:R-:W-:Y:S02]  /*0ff0*/  IADD3.X R11, PT, PT, R9, R5, RZ, P1, !PT ;  /* 0x00000005090b7210 */ /* 0x000fe40000ffe4ff */
[----:B------:R-:W-:Y:S02]  /*1000*/  IADD3 R16, P0, PT, R18, R6, RZ ;  /* 0x0000000612107210 */ /* 0x000fe40007f1e0ff */
[----:B---3--:R3:W-:Y:S04]  /*1010*/  STG.E.64 desc[UR8][R18.64], R24 ;  /* 0x0000001812007986 */ /* 0x0087e8000c101b08 */
[----:B------:R-:W4:Y:S01]  /*1020*/  LDG.E.64 R20, desc[UR8][R10.64] ;  /* 0x000000080a147981 */ /* 0x000f22000c1e1b00 */
[----:B-1----:R-:W-:Y:S01]  /*1030*/  IADD3 R22, P1, PT, R10, R4, RZ ;  /* 0x000000040a167210 */ /* 0x002fe20007f3e0ff */
[----:B------:R-:W-:-:S04]  /*1040*/  IMAD.X R17, R19, 0x1, R0, P0 ;  /* 0x0000000113117824 */ /* 0x000fc800000e0600 */
[----:B------:R-:W-:Y:S01]  /*1050*/  IMAD.X R23, R11, 0x1, R5, P1 ;  /* 0x000000010b177824 */ /* 0x000fe200008e0605 */
[----:B------:R-:W-:Y:S01]  /*1060*/  IADD3 R28, P0, PT, R16, R6, RZ ;  /* 0x00000006101c7210 */ /* 0x000fe20007f1e0ff */
[----:B----4-:R3:W-:Y:S04]  /*1070*/  STG.E.64 desc[UR8][R16.64], R20 ;  /* 0x0000001410007986 */ /* 0x0107e8000c101b08 */
[----:B------:R-:W4:Y:S01]  /*1080*/  LDG.E.64 R22, desc[UR8][R22.64] ;  /* 0x0000000816167981 */ /* 0x000f22000c1e1b00 */
[----:B------:R-:W-:Y:S01]  /*1090*/  IADD3.X R29, PT, PT, R17, R0, RZ, P0, !PT ;  /* 0x00000000111d7210 */ /* 0x000fe200007fe4ff */
[----:B------:R-:W-:Y:S01]  /*10a0*/  UIADD3 UR5, UP0, UPT, UR5, -0x8, URZ ;  /* 0xfffffff805057890 */ /* 0x000fe2000ff1e0ff */
[----:B------:R-:W-:Y:S02]  /*10b0*/  IMAD R7, R2, 0x4, R7 ;  /* 0x0000000402077824 */ /* 0x000fe400078e0207 */
[----:B------:R-:W-:Y:S01]  /*10c0*/  IMAD R8, R3, 0x4, R26 ;  /* 0x0000000403087824 */ /* 0x000fe200078e021a */
[----:B------:R-:W-:-:S02]  /*10d0*/  UIADD3.X UR6, UPT, UPT, UR6, -0x1, URZ, UP0, !UPT ;  /* 0xffffffff06067890 */ /* 0x000fc400087fe4ff */
[----:B------:R-:W-:Y:S01]  /*10e0*/  UPLOP3.LUT UP0, UPT, UPT, UPT, UPT, 0x40, 0x4 ;  /* 0x000000000004789c */ /* 0x000fe20003f0e870 */
[----:B----4-:R3:W-:Y:S10]  /*10f0*/  STG.E.64 desc[UR8][R28.64], R22 ;  /* 0x000000161c007986 */ /* 0x0107f4000c101b08 */
.L_x_234:
[----:B------:R-:W-:-:S04]  /*1100*/  UISETP.NE.U32.AND UP1, UPT, UR5, URZ, UPT ;  /* 0x000000ff0500728c */ /* 0x000fc8000bf25070 */
[----:B------:R-:W-:-:S09]  /*1110*/  UISETP.NE.OR.EX UP0, UPT, UR6, URZ, UP0, UP1 ;  /* 0x000000ff0600728c */ /* 0x000fd20008705710 */
[----:B------:R-:W-:Y:S05]  /*1120*/  BRA.U !UP0, `(.L_x_230) ;  /* 0x0000000108747547 */ /* 0x000fea000b800000 */
.L_x_231:
[----:B0--34-:R-:W-:-:S05]  /*1130*/  IMAD.WIDE R24, R7, 0x8, R12 ;  /* 0x0000000807187825 */ /* 0x019fca00078e020c */
[----:B------:R-:W3:Y:S01]  /*1140*/  LDG.E.64 R28, desc[UR8][R24.64] ;  /* 0x00000008181c7981 */ /* 0x000ee2000c1e1b00 */
[----:B------:R-:W-:Y:S01]  /*1150*/  IADD3 R20, P0, PT, R24, R4, RZ ;  /* 0x0000000418147210 */ /* 0x000fe20007f1e0ff */
[----:B--2---:R-:W-:-:S03]  /*1160*/  IMAD.WIDE R22, R8, 0x8, R14 ;  /* 0x0000000808167825 */ /* 0x004fc600078e020e */
[----:B------:R-:W-:Y:S02]  /*1170*/  IADD3.X R21, PT, PT, R25, R5, RZ, P0, !PT ;  /* 0x0000000519157210 */ /* 0x000fe400007fe4ff */
[----:B------:R-:W-:Y:S01]  /*1180*/  IADD3 R18, P0, PT, R22, R6, RZ ;  /* 0x0000000616127210 */ /* 0x000fe20007f1e0ff */
[----:B---3--:R0:W-:Y:S04]  /*1190*/  STG.E.64 desc[UR8][R22.64], R28 ;  /* 0x0000001c16007986 */ /* 0x0081e8000c101b08 */
[----:B------:R-:W2:Y:S01]  /*11a0*/  LDG.E.64 R10, desc[UR8][R20.64] ;  /* 0x00000008140a7981 */ /* 0x000ea2000c1e1b00 */
[----:B------:R-:W-:Y:S01]  /*11b0*/  IADD3 R16, P1, PT, R20, R4, RZ ;  /* 0x0000000414107210 */ /* 0x000fe20007f3e0ff */
[----:B------:R-:W-:-:S04]  /*11c0*/  IMAD.X R19, R23, 0x1, R0, P0 ;  /* 0x0000000117137824 */ /* 0x000fc800000e0600 */
[----:B------:R-:W-:Y:S01]  /*11d0*/  IMAD.X R17, R21, 0x1, R5, P1 ;  /* 0x0000000115117824 */ /* 0x000fe200008e0605 */
[----:B------:R-:W-:Y:S01]  /*11e0*/  IADD3 R24, P0, PT, R18, R6, RZ ;  /* 0x0000000612187210 */ /* 0x000fe20007f1e0ff */
[----:B--2---:R4:W-:Y:S04]  /*11f0*/  STG.E.64 desc[UR8][R18.64], R10 ;  /* 0x0000000a12007986 */ /* 0x0049e8000c101b08 */
[----:B------:R-:W2:Y:S01]  /*1200*/  LDG.E.64 R26, desc[UR8][R16.64] ;  /* 0x00000008101a7981 */ /* 0x000ea2000c1e1b00 */
[----:B0-----:R-:W-:Y:S02]  /*1210*/  IADD3 R22, P1, PT, R16, R4, RZ ;  /* 0x0000000410167210 */ /* 0x001fe40007f3e0ff */
[----:B------:R-:W-:-:S03]  /*1220*/  IADD3.X R25, PT, PT, R19, R0, RZ, P0, !PT ;  /* 0x0000000013197210 */ /* 0x000fc600007fe4ff */
[----:B------:R-:W-:Y:S01]  /*1230*/  IMAD.X R23, R17, 0x1, R5, P1 ;  /* 0x0000000111177824 */ /* 0x000fe200008e0605 */
[----:B------:R-:W-:Y:S01]  /*1240*/  IADD3 R28, P0, PT, R24, R6, RZ ;  /* 0x00000006181c7210 */ /* 0x000fe20007f1e0ff */
[----:B--2---:R4:W-:Y:S04]  /*1250*/  STG.E.64 desc[UR8][R24.64], R26 ;  /* 0x0000001a18007986 */ /* 0x0049e8000c101b08 */
[----:B------:R-:W2:Y:S01]  /*1260*/  LDG.E.64 R20, desc[UR8][R22.64] ;  /* 0x0000000816147981 */ /* 0x000ea2000c1e1b00 */
[----:B------:R-:W-:Y:S01]  /*1270*/  IMAD.X R29, R25, 0x1, R0, P0 ;  /* 0x00000001191d7824 */ /* 0x000fe200000e0600 */
[----:B------:R-:W-:Y:S01]  /*1280*/  UIADD3 UR5, UP0, UPT, UR5, -0x4, URZ ;  /* 0xfffffffc05057890 */ /* 0x000fe2000ff1e0ff */
[----:B------:R-:W-:Y:S01]  /*1290*/  LEA R7, R2, R7, 0x2 ;  /* 0x0000000702077211 */ /* 0x000fe200078e10ff */
[----:B------:R-:W-:-:S02]  /*12a0*/  IMAD R8, R3, 0x4, R8 ;  /* 0x0000000403087824 */ /* 0x000fc400078e0208 */
[----:B-1----:R-:W-:Y:S02]  /*12b0*/  UIADD3.X UR6, UPT, UPT, UR6, -0x1, URZ, UP0, !UPT ;  /* 0xffffffff06067890 */ /* 0x002fe400087fe4ff */
[----:B------:R-:W-:-:S04]  /*12c0*/  UISETP.NE.U32.AND UP0, UPT, UR5, URZ, UPT ;  /* 0x000000ff0500728c */ /* 0x000fc8000bf05070 */
[----:B------:R-:W-:Y:S01]  /*12d0*/  UISETP.NE.AND.EX UP0, UPT, UR6, URZ, UPT, UP0 ;  /* 0x000000ff0600728c */ /* 0x000fe2000bf05300 */
[----:B--2---:R4:W-:Y:S08]  /*12e0*/  STG.E.64 desc[UR8][R28.64], R20 ;  /* 0x000000141c007986 */ /* 0x0049f0000c101b08 */
[----:B------:R-:W-:Y:S05]  /*12f0*/  BRA.U UP0, `(.L_x_231) ;  /* 0xfffffffd008c7547 */ /* 0x000fea000b83ffff */
.L_x_230:
[----:B----4-:R-:W1:Y:S01]  /*1300*/  LDC.64 R10, c[0x0][0x380] ;  /* 0x0000e000ff0a7b82 */ /* 0x010e620000000a00 */
[----:B------:R-:W-:-:S04]  /*1310*/  ISETP.NE.U32.AND P0, PT, RZ, UR10, PT ;  /* 0x0000000aff007c0c */ /* 0x000fc8000bf05070 */
[----:B------:R-:W-:-:S03]  /*1320*/  ISETP.NE.AND.EX P0, PT, RZ, UR4, PT, P0 ;  /* 0x00000004ff007c0c */ /* 0x000fc6000bf05300 */
[----:B0-----:R-:W0:Y:S10]  /*1330*/  LDC.64 R12, c[0x0][0x3a8] ;  /* 0x0000ea00ff0c7b82 */ /* 0x001e340000000a00 */
[----:B------:R-:W-:Y:S05]  /*1340*/  @!P0 EXIT ;  /* 0x000000000000894d */ /* 0x000fea0003800000 */
.L_x_235:
[----:B-1--4-:R-:W-:-:S06]  /*1350*/  IMAD.WIDE R4, R7, 0x8, R10 ;  /* 0x0000000807047825 */ /* 0x012fcc00078e020a */
[----:B------:R-:W4:Y:S01]  /*1360*/  LDG.E.64 R4, desc[UR8][R4.64] ;  /* 0x0000000804047981 */ /* 0x000f22000c1e1b00 */
[C---:B0-2---:R-:W-:Y:S01]  /*1370*/  IMAD.WIDE R14, R8.reuse, 0x8, R12 ;  /* 0x00000008080e7825 */ /* 0x045fe200078e020c */
[----:B------:R-:W-:Y:S01]  /*1380*/  UIADD3 UR10, UP0, UPT, UR10, -0x1, URZ ;  /* 0xffffffff0a0a7890 */ /* 0x000fe2000ff1e0ff */
[----:B------:R-:W-:Y:S02]  /*1390*/  IADD3 R8, PT, PT, R8, R3, RZ ;  /* 0x0000000308087210 */ /* 0x000fe40007ffe0ff */
[----:B------:R-:W-:Y:S01]  /*13a0*/  IMAD.IADD R7, R7, 0x1, R2 ;  /* 0x0000000107077824 */ /* 0x000fe200078e0202 */
[----:B------:R-:W-:Y:S02]  /*13b0*/  UIADD3.X UR4, UPT, UPT, UR4, -0x1, URZ, UP0, !UPT ;  /* 0xffffffff04047890 */ /* 0x000fe400087fe4ff */
[----:B------:R-:W-:-:S04]  /*13c0*/  UISETP.NE.U32.AND UP0, UPT, UR10, URZ, UPT ;  /* 0x000000ff0a00728c */ /* 0x000fc8000bf05070 */
[----:B------:R-:W-:Y:S01]  /*13d0*/  UISETP.NE.AND.EX UP0, UPT, UR4, URZ, UPT, UP0 ;  /* 0x000000ff0400728c */ /* 0x000fe2000bf05300 */
[----:B----4-:R4:W-:Y:S08]  /*13e0*/  STG.E.64 desc[UR8][R14.64], R4 ;  /* 0x000000040e007986 */ /* 0x0109f0000c101b08 */
[----:B------:R-:W-:Y:S05]  /*13f0*/  BRA.U UP0, `(.L_x_235) ;  /* 0xfffffffd00d47547 */ /* 0x000fea000b83ffff */
[----:B------:R-:W-:Y:S05]  /*1400*/  EXIT ;  /* 0x000000000000794d */ /* 0x000fea0003800000 */
        .weak           $__internal_28_$__cuda_sm20_div_u64
        .type           $__internal_28_$__cuda_sm20_div_u64,@function
        .size           $__internal_28_$__cuda_sm20_div_u64,($__internal_29_$__cuda_sm20_rem_u64 - $__internal_28_$__cuda_sm20_div_u64)
$__internal_28_$__cuda_sm20_div_u64:
[----:B------:R-:W0:Y:S01]  /*1410*/  LDCU.64 UR4, c[0x0][0x3a0] ;  /* 0x00007400ff0477ac */ /* 0x000e220008000a00 */
[----:B------:R-:W1:Y:S01]  /*1420*/  LDC.64 R2, c[0x0][0x3a0] ;  /* 0x0000e800ff027b82 */ /* 0x000e620000000a00 */
[----:B0-----:R-:W0:Y:S08]  /*1430*/  I2F.U64.RP R5, UR4 ;  /* 0x0000000400057d12 */ /* 0x001e300008309000 */
[----:B0-----:R-:W0:Y:S02]  /*1440*/  MUFU.RCP R5, R5 ;  /* 0x0000000500057308 */ /* 0x001e240000001000 */
[----:B0-----:R-:W-:-:S06]  /*1450*/  VIADD R6, R5, 0x1ffffffe ;  /* 0x1ffffffe05067836 */ /* 0x001fcc0000000000 */
        /* <DEDUP_REMOVED lines=64> */
[----:B------:R-:W-:Y:S06]  /*1860*/  RET.REL.NODEC R2 `(_ZN2at6native53_GLOBAL__N__7c5e0505_20_UpSampleNearest1d_cu_19867e3828upsample_nearest1d_out_frameIdXadL_ZNS0_43nearest_neighbor_exact_compute_source_indexEfiiEEEEvPKT_mmmmPS3_f) ;  /* 0xffffffe402e47950 */ /* 0x000fec0003c3ffff */
        .weak           $__internal_29_$__cuda_sm20_rem_u64
        .type           $__internal_29_$__cuda_sm20_rem_u64,@function
        .size           $__internal_29_$__cuda_sm20_rem_u64,(.L_x_344 - $__internal_29_$__cuda_sm20_rem_u64)
$__internal_29_$__cuda_sm20_rem_u64:
        /* <DEDUP_REMOVED lines=61> */
[----:B------:R-:W-:Y:S06]  /*1c40*/  RET.REL.NODEC R6 `(_ZN2at6native53_GLOBAL__N__7c5e0505_20_UpSampleNearest1d_cu_19867e3828upsample_nearest1d_out_frameIdXadL_ZNS0_43nearest_neighbor_exact_compute_source_indexEfiiEEEEvPKT_mmmmPS3_f) ;  /* 0xffffffe006ec7950 */ /* 0x000fec0003c3ffff */
.L_x_236:
        /* <DEDUP_REMOVED lines=11> */
.L_x_344:


//--------------------- .text._ZN2at6native53_GLOBAL__N__7c5e0505_20_UpSampleNearest1d_cu_19867e3828upsample_nearest1d_out_frameIhXadL_ZNS0_37nearest_neighbor_compute_source_indexEfiiEEEEvPKT_mmmmPS3_f --------------------------
	.section	.text._ZN2at6native53_GLOBAL__N__7c5e0505_20_UpSampleNearest1d_cu_19867e3828upsample_nearest1d_out_frameIhXadL_ZNS0_37nearest_neighbor_compute_source_indexEfiiEEEEvPKT_mmmmPS3_f,"ax",@progbits
	.align	128
.text._ZN2at6native53_GLOBAL__N__7c5e0505_20_UpSampleNearest1d_cu_19867e3828upsample_nearest1d_out_frameIhXadL_ZNS0_37nearest_neighbor_compute_source_indexEfiiEEEEvPKT_mmmmPS3_f:
        .type           _ZN2at6native53_GLOBAL__N__7c5e0505_20_UpSampleNearest1d_cu_19867e3828upsample_nearest1d_out_frameIhXadL_ZNS0_37nearest_neighbor_compute_source_indexEfiiEEEEvPKT_mmmmPS3_f,@function
        .size           _ZN2at6native53_GLOBAL__N__7c5e0505_20_UpSampleNearest1d_cu_19867e3828upsample_nearest1d_out_frameIhXadL_ZNS0_37nearest_neighbor_compute_source_indexEfiiEEEEvPKT_mmmmPS3_f,(.L_x_347 - _ZN2at6native53_GLOBAL__N__7c5e0505_20_UpSampleNearest1d_cu_19867e3828upsample_nearest1d_out_frameIhXadL_ZNS0_37nearest_neighbor_compute_source_indexEfiiEEEEvPKT_mmmmPS3_f)
        .other          _ZN2at6native53_GLOBAL__N__7c5e0505_20_UpSampleNearest1d_cu_19867e3828upsample_nearest1d_out_frameIhXadL_ZNS0_37nearest_neighbor_compute_source_indexEfiiEEEEvPKT_mmmmPS3_f,@"STO_CUDA_ENTRY STV_DEFAULT"
_ZN2at6native53_GLOBAL__N__7c5e0505_20_UpSampleNearest1d_cu_19867e3828upsample_nearest1d_out_frameIhXadL_ZNS0_37nearest_neighbor_compute_source_indexEfiiEEEEvPKT_mmmmPS3_f:
        /* <DEDUP_REMOVED lines=43> */
.L_x_238:
[----:B------:R-:W-:-:S07]  /*02b0*/  MOV R4, 0x2d0 ;  /* 0x000002d000047802 */ /* 0x000fce0000000f00 */
[----:B0-----:R-:W-:Y:S05]  /*02c0*/  CALL.REL.NOINC `($__internal_30_$__cuda_sm20_div_u64) ;  /* 0x0000001000887944 */ /* 0x001fea0003c00000 */
[----:B------:R-:W0:Y:S01]  /*02d0*/  LDCU UR4, c[0x0][0x3a0] ;  /* 0x00007400ff0477ac */ /* 0x000e220008000800 */
[----:B------:R-:W-:-:S04]  /*02e0*/  IMAD.MOV R3, RZ, RZ, -R6 ;  /* 0x000000ffff037224 */ /* 0x000fc800078e0a06 */
[----:B0-----:R-:W-:-:S07]  /*02f0*/  IMAD R4, R3, UR4, R0 ;  /* 0x0000000403047c24 */ /* 0x001fce000f8e0200 */
.L_x_239:
[----:B0-----:R-:W-:Y:S05]  /*0300*/  BSYNC.RECONVERGENT B0 ;  /* 0x0000000000007941 */ /* 0x001fea0003800200 */
.L_x_237:
        /* <DEDUP_REMOVED lines=24> */
.L_x_241:
[----:B------:R-:W-:Y:S01]  /*0490*/  IMAD.MOV.U32 R5, RZ, RZ, R7 ;  /* 0x000000ffff057224 */ /* 0x000fe200078e0007 */
[----:B------:R-:W-:-:S07]  /*04a0*/  MOV R8, 0x4c0 ;  /* 0x000004c000087802 */ /* 0x000fce0000000f00 */
[----:B------:R-:W-:Y:S05]  /*04b0*/  CALL.REL.NOINC `($__internal_31_$__cuda_sm20_rem_u64) ;  /* 0x0000001400207944 */ /* 0x000fea0003c00000 */
.L_x_242:
[----:B------:R-:W-:Y:S05]  /*04c0*/  BSYNC.RECONVERGENT B0 ;  /* 0x0000000000007941 */ /* 0x000fea0003800200 */
.L_x_240:
[----:B------:R-:W0:Y:S01]  /*04d0*/  LDCU.64 UR6, c[0x0][0x388] ;  /* 0x00007100ff0677ac */ /* 0x000e220008000a00 */
[----:B------:R-:W-:Y:S01]  /*04e0*/  I2FP.F32.S32 R4, R4 ;  /* 0x0000000400047245 */ /* 0x000fe20000201400 */
[----:B------:R-:W1:Y:S01]  /*04f0*/  LDC R5, c[0x0][0x398] ;  /* 0x0000e600ff057b82 */ /* 0x000e620000000800 */
[----:B------:R-:W2:Y:S01]  /*0500*/  LDCU UR4, c[0x0][0x3b0] ;  /* 0x00007600ff0477ac */ /* 0x000ea20008000800 */
[----:B0-----:R-:W-:Y:S02]  /*0510*/  ISETP.NE.U32.AND P0, PT, RZ, UR6, PT ;  /* 0x00000006ff007c0c */ /* 0x001fe4000bf05070 */
[----:B--2---:R-:W-:Y:S02]  /*0520*/  FMUL.FTZ R4, R4, UR4 ;  /* 0x0000000404047c20 */ /* 0x004fe40008410000 */
[----:B------:R-:W-:-:S04]  /*0530*/  ISETP.NE.AND.EX P0, PT, RZ, UR7, PT, P0 ;  /* 0x00000007ff007c0c */ /* 0x000fc8000bf05300 */
[----:B------:R-:W0:Y:S09]  /*0540*/  F2I.FTZ.FLOOR.NTZ R4, R4 ;  /* 0x0000000400047305 */ /* 0x000e320000217100 */
        /* <DEDUP_REMOVED lines=28> */
.L_x_246:
        /* <DEDUP_REMOVED lines=109> */
.L_x_245:
        /* <DEDUP_REMOVED lines=60> */
.L_x_247:
[----:B------:R-:W-:-:S04]  /*11a0*/  UISETP.NE.U32.AND UP1, UPT, UR5, URZ, UPT ;  /* 0x000000ff0500728c */ /* 0x000fc8000bf25070 */
[----:B------:R-:W-:-:S09]  /*11b0*/  UISETP.NE.OR.EX UP0, UPT, UR6, URZ, UP0, UP1 ;  /* 0x000000ff0600728c */ /* 0x000fd20008705710 */
[----:B------:R-:W-:Y:S05]  /*11c0*/  BRA.U !UP0, `(.L_x_243) ;  /* 0x00000001087c7547 */ /* 0x000fea000b800000 */
.L_x_244:
        /* <DEDUP_REMOVED lines=31> */
.L_x_243:
[----:B------:R-:W-:Y:S01]  /*13c0*/  ISETP.NE.U32.AND P0, PT, RZ, UR10, PT ;  /* 0x0000000aff007c0c */ /* 0x000fe2000bf05070 */
[----:B------:R-:W0:Y:S03]  /*13d0*/  LDCU.64 UR6, c[0x0][0x380] ;  /* 0x00007000ff0677ac */ /* 0x000e260008000a00 */
[----:B------:R-:W-:Y:S01]  /*13e0*/  ISETP.NE.AND.EX P0, PT, RZ, UR4, PT, P0 ;  /* 0x00000004ff007c0c */ /* 0x000fe2000bf05300 */
[----:B------:R-:W0:-:S12]  /*13f0*/  LDCU.64 UR12, c[0x0][0x3a8] ;  /* 0x00007500ff0c77ac */ /* 0x000e180008000a00 */
[----:B012---:R-:W-:Y:S05]  /*1400*/  @!P0 EXIT ;  /* 0x000000000000894d */ /* 0x007fea0003800000 */
.L_x_248:
        /* <DEDUP_REMOVED lines=14> */
        .weak           $__internal_30_$__cuda_sm20_div_u64
        .type           $__internal_30_$__cuda_sm20_div_u64,@function
        .size           $__internal_30_$__cuda_sm20_div_u64,($__internal_31_$__cuda_sm20_rem_u64 - $__internal_30_$__cuda_sm20_div_u64)
$__internal_30_$__cuda_sm20_div_u64:
        /* <DEDUP_REMOVED lines=68> */
[----:B------:R-:W-:Y:S06]  /*1930*/  RET.REL.NODEC R4 `(_ZN2at6native53_GLOBAL__N__7c5e0505_20_UpSampleNearest1d_cu_19867e3828upsample_nearest1d_out_frameIhXadL_ZNS0_37nearest_neighbor_compute_source_indexEfiiEEEEvPKT_mmmmPS3_f) ;  /* 0xffffffe404b07950 */ /* 0x000fec0003c3ffff */
        .weak           $__internal_31_$__cuda_sm20_rem_u64
        .type           $__internal_31_$__cuda_sm20_rem_u64,@function
        .size           $__internal_31_$__cuda_sm20_rem_u64,(.L_x_347 - $__internal_31_$__cuda_sm20_rem_u64)
$__internal_31_$__cuda_sm20_rem_u64:
        /* <DEDUP_REMOVED lines=61> */
[----:B------:R-:W-:Y:S06]  /*1d10*/  RET.REL.NODEC R8 `(_ZN2at6native53_GLOBAL__N__7c5e0505_20_UpSampleNearest1d_cu_19867e3828upsample_nearest1d_out_frameIhXadL_ZNS0_37nearest_neighbor_compute_source_indexEfiiEEEEvPKT_mmmmPS3_f) ;  /* 0xffffffe008b87950 */ /* 0x000fec0003c3ffff */
.L_x_249:
        /* <DEDUP_REMOVED lines=14> */
.L_x_347:


//--------------------- .text._ZN2at6native53_GLOBAL__N__7c5e0505_20_UpSampleNearest1d_cu_19867e3828upsample_nearest1d_out_frameIN3c108BFloat16EXadL_ZNS0_37nearest_neighbor_compute_source_indexEfiiEEEEvPKT_mmmmPS5_f --------------------------
	.section	.text._ZN2at6native53_GLOBAL__N__7c5e0505_20_UpSampleNearest1d_cu_19867e3828upsample_nearest1d_out_frameIN3c108BFloat16EXadL_ZNS0_37nearest_neighbor_compute_source_indexEfiiEEEEvPKT_mmmmPS5_f,"ax",@progbits
	.align	128
.text._ZN2at6native53_GLOBAL__N__7c5e0505_20_UpSampleNearest1d_cu_19867e3828upsample_nearest1d_out_frameIN3c108BFloat16EXadL_ZNS0_37nearest_neighbor_compute_source_indexEfiiEEEEvPKT_mmmmPS5_f:
        .type           _ZN2at6native53_GLOBAL__N__7c5e0505_20_UpSampleNearest1d_cu_19867e3828upsample_nearest1d_out_frameIN3c108BFloat16EXadL_ZNS0_37nearest_neighbor_compute_source_indexEfiiEEEEvPKT_mmmmPS5_f,@function
        .size           _ZN2at6native53_GLOBAL__N__7c5e0505_20_UpSampleNearest1d_cu_19867e3828upsample_nearest1d_out_frameIN3c108BFloat16EXadL_ZNS0_37nearest_neighbor_compute_source_indexEfiiEEEEvPKT_mmmmPS5_f,(.L_x_350 - _ZN2at6native53_GLOBAL__N__7c5e0505_20_UpSampleNearest1d_cu_19867e3828upsample_nearest1d_out_frameIN3c108BFloat16EXadL_ZNS0_37nearest_neighbor_compute_source_indexEfiiEEEEvPKT_mmmmPS5_f)
        .other          _ZN2at6native53_GLOBAL__N__7c5e0505_20_UpSampleNearest1d_cu_19867e3828upsample_nearest1d_out_frameIN3c108BFloat16EXadL_ZNS0_37nearest_neighbor_compute_source_indexEfiiEEEEvPKT_mmmmPS5_f,@"STO_CUDA_ENTRY STV_DEFAULT"
_ZN2at6native53_GLOBAL__N__7c5e0505_20_UpSampleNearest1d_cu_19867e3828upsample_nearest1d_out_frameIN3c108BFloat16EXadL_ZNS0_37nearest_neighbor_compute_source_indexEfiiEEEEvPKT_mmmmPS5_f:
        /* <DEDUP_REMOVED lines=43> */
.L_x_251:
[----:B------:R-:W-:-:S07]  /*02b0*/  MOV R0, 0x2d0 ;  /* 0x000002d000007802 */ /* 0x000fce0000000f00 */
[----:B0-----:R-:W-:Y:S05]  /*02c0*/  CALL.REL.NOINC `($__internal_32_$__cuda_sm20_div_u64) ;  /* 0x00000010004c7944 */ /* 0x001fea0003c00000 */
[----:B------:R-:W0:Y:S01]  /*02d0*/  LDCU UR4, c[0x0][0x3a0] ;  /* 0x00007400ff0477ac */ /* 0x000e220008000800 */
[----:B------:R-:W-:-:S04]  /*02e0*/  IMAD.MOV R0, RZ, RZ, -R4 ;  /* 0x000000ffff007224 */ /* 0x000fc800078e0a04 */
[----:B0-----:R-:W-:-:S07]  /*02f0*/  IMAD R0, R0, UR4, R23 ;  /* 0x0000000400007c24 */ /* 0x001fce000f8e0217 */
.L_x_252:
[----:B0-----:R-:W-:Y:S05]  /*0300*/  BSYNC.RECONVERGENT B0 ;  /* 0x0000000000007941 */ /* 0x001fea0003800200 */
.L_x_250:
        /* <DEDUP_REMOVED lines=24> */
.L_x_254:
[----:B------:R-:W-:-:S07]  /*0490*/  MOV R6, 0x4b0 ;  /* 0x000004b000067802 */ /* 0x000fce0000000f00 */
[----:B------:R-:W-:Y:S05]  /*04a0*/  CALL.REL.NOINC `($__internal_33_$__cuda_sm20_rem_u64) ;  /* 0x0000001000ec7944 */ /* 0x000fea0003c00000 */
.L_x_255:
[----:B------:R-:W-:Y:S05]  /*04b0*/  BSYNC.RECONVERGENT B0 ;  /* 0x0000000000007941 */ /* 0x000fea0003800200 */
.L_x_253:
        /* <DEDUP_REMOVED lines=38> */
.L_x_259:
        /* <DEDUP_REMOVED lines=101> */
.L_x_258:
        /* <DEDUP_REMOVED lines=56> */
.L_x_260:
[----:B------:R-:W-:-:S04]  /*10f0*/  UISETP.NE.U32.AND UP1, UPT, UR5, URZ, UPT ;  /* 0x000000ff0500728c */ /* 0x000fc8000bf25070 */
[----:B------:R-:W-:-:S09]  /*1100*/  UISETP.NE.OR.EX UP0, UPT, UR6, URZ, UP0, UP1 ;  /* 0x000000ff0600728c */ /* 0x000fd20008705710 */
[----:B------:R-:W-:Y:S05]  /*1110*/  BRA.U !UP0, `(.L_x_256) ;  /* 0x0000000108747547 */ /* 0x000fea000b800000 */
.L_x_257:
        /* <DEDUP_REMOVED lines=29> */
.L_x_256:
[----:B---3--:R-:W3:Y:S01]  /*12f0*/  LDC.64 R6, c[0x0][0x3a8] ;  /* 0x0000ea00ff067b82 */ /* 0x008ee20000000a00 */
[----:B------:R-:W-:-:S04]  /*1300*/  ISETP.NE.U32.AND P0, PT, RZ, UR10, PT ;  /* 0x0000000aff007c0c */ /* 0x000fc8000bf05070 */
[----:B------:R-:W-:-:S03]  /*1310*/  ISETP.NE.AND.EX P0, PT, RZ, UR4, PT, P0 ;  /* 0x00000004ff007c0c */ /* 0x000fc6000bf05300 */
[----:B0-----:R-:W0:Y:S10]  /*1320*/  LDC.64 R2, c[0x0][0x380] ;  /* 0x0000e000ff027b82 */ /* 0x001e340000000a00 */
[----:B------:R-:W-:Y:S05]  /*1330*/  @!P0 EXIT ;  /* 0x000000000000894d */ /* 0x000fea0003800000 */
.L_x_261:
        /* <DEDUP_REMOVED lines=12> */
        .weak           $__internal_32_$__cuda_sm20_div_u64
        .type           $__internal_32_$__cuda_sm20_div_u64,@function
        .size           $__internal_32_$__cuda_sm20_div_u64,($__internal_33_$__cuda_sm20_rem_u64 - $__internal_32_$__cuda_sm20_div_u64)
$__internal_32_$__cuda_sm20_div_u64:
        /* <DEDUP_REMOVED lines=69> */
[----:B------:R-:W-:Y:S06]  /*1850*/  RET.REL.NODEC R2 `(_ZN2at6native53_GLOBAL__N__7c5e0505_20_UpSampleNearest1d_cu_19867e3828upsample_nearest1d_out_frameIN3c108BFloat16EXadL_ZNS0_37nearest_neighbor_compute_source_indexEfiiEEEEvPKT_mmmmPS5_f) ;  /* 0xffffffe402e87950 */ /* 0x000fec0003c3ffff */
        .weak           $__internal_33_$__cuda_sm20_rem_u64
        .type           $__internal_33_$__cuda_sm20_rem_u64,@function
        .size           $__internal_33_$__cuda_sm20_rem_u64,(.L_x_350 - $__internal_33_$__cuda_sm20_rem_u64)
$__internal_33_$__cuda_sm20_rem_u64:
        /* <DEDUP_REMOVED lines=61> */
[----:B------:R-:W-:Y:S06]  /*1c30*/  RET.REL.NODEC R6 `(_ZN2at6native53_GLOBAL__N__7c5e0505_20_UpSampleNearest1d_cu_19867e3828upsample_nearest1d_out_frameIN3c108BFloat16EXadL_ZNS0_37nearest_neighbor_compute_source_indexEfiiEEEEvPKT_mmmmPS5_f) ;  /* 0xffffffe006f07950 */ /* 0x000fec0003c3ffff */
.L_x_262:
        /* <DEDUP_REMOVED lines=12> */
.L_x_350:


//--------------------- .text._ZN2at6native53_GLOBAL__N__7c5e0505_20_UpSampleNearest1d_cu_19867e3828upsample_nearest1d_out_frameIN3c104HalfEXadL_ZNS0_37nearest_neighbor_compute_source_indexEfiiEEEEvPKT_mmmmPS5_f --------------------------
	.section	.text._ZN2at6native53_GLOBAL__N__7c5e0505_20_UpSampleNearest1d_cu_19867e3828upsample_nearest1d_out_frameIN3c104HalfEXadL_ZNS0_37nearest_neighbor_compute_source_indexEfiiEEEEvPKT_mmmmPS5_f,"ax",@progbits
	.align	128
.text._ZN2at6native53_GLOBAL__N__7c5e0505_20_UpSampleNearest1d_cu_19867e3828upsample_nearest1d_out_frameIN3c104HalfEXadL_ZNS0_37nearest_neighbor_compute_source_indexEfiiEEEEvPKT_mmmmPS5_f:
        .type           _ZN2at6native53_GLOBAL__N__7c5e0505_20_UpSampleNearest1d_cu_19867e3828upsample_nearest1d_out_frameIN3c104HalfEXadL_ZNS0_37nearest_neighbor_compute_source_indexEfiiEEEEvPKT_mmmmPS5_f,@function
        .size           _ZN2at6native53_GLOBAL__N__7c5e0505_20_UpSampleNearest1d_cu_19867e3828upsample_nearest1d_out_frameIN3c104HalfEXadL_ZNS0_37nearest_neighbor_compute_source_indexEfiiEEEEvPKT_mmmmPS5_f,(.L_x_353 - _ZN2at6native53_GLOBAL__N__7c5e0505_20_UpSampleNearest1d_cu_19867e3828upsample_nearest1d_out_frameIN3c104HalfEXadL_ZNS0_37nearest_neighbor_compute_source_indexEfiiEEEEvPKT_mmmmPS5_f)
        .other          _ZN2at6native53_GLOBAL__N__7c5e0505_20_UpSampleNearest1d_cu_19867e3828upsample_nearest1d_out_frameIN3c104HalfEXadL_ZNS0_37nearest_neighbor_compute_source_indexEfiiEEEEvPKT_mmmmPS5_f,@"STO_CUDA_ENTRY STV_DEFAULT"
_ZN2at6native53_GLOBAL__N__7c5e0505_20_UpSampleNearest1d_cu_19867e3828upsample_nearest1d_out_frameIN3c104HalfEXadL_ZNS0_37nearest_neighbor_compute_source_indexEfiiEEEEvPKT_mmmmPS5_f:
        /* <DEDUP_REMOVED lines=43> */
.L_x_264:
[----:B------:R-:W-:-:S07]  /*02b0*/  MOV R0, 0x2d0 ;  /* 0x000002d000007802 */ /* 0x000fce0000000f00 */
[----:B0-----:R-:W-:Y:S05]  /*02c0*/  CALL.REL.NOINC `($__internal_34_$__cuda_sm20_div_u64) ;  /* 0x00000010004c7944 */ /* 0x001fea0003c00000 */
[----:B------:R-:W0:Y:S01]  /*02d0*/  LDCU UR4, c[0x0][0x3a0] ;  /* 0x00007400ff0477ac */ /* 0x000e220008000800 */
[----:B------:R-:W-:-:S04]  /*02e0*/  IMAD.MOV R0, RZ, RZ, -R4 ;  /* 0x000000ffff007224 */ /* 0x000fc800078e0a04 */
[----:B0-----:R-:W-:-:S07]  /*02f0*/  IMAD R0, R0, UR4, R23 ;  /* 0x0000000400007c24 */ /* 0x001fce000f8e0217 */
.L_x_265:
[----:B0-----:R-:W-:Y:S05]  /*0300*/  BSYNC.RECONVERGENT B0 ;  /* 0x0000000000007941 */ /* 0x001fea0003800200 */
.L_x_263:
        /* <DEDUP_REMOVED lines=24> */
.L_x_267:
[----:B------:R-:W-:-:S07]  /*0490*/  MOV R6, 0x4b0 ;  /* 0x000004b000067802 */ /* 0x000fce0000000f00 */
[----:B------:R-:W-:Y:S05]  /*04a0*/  CALL.REL.NOINC `($__internal_35_$__cuda_sm20_rem_u64) ;  /* 0x0000001000ec7944 */ /* 0x000fea0003c00000 */
.L_x_268:
[----:B------:R-:W-:Y:S05]  /*04b0*/  BSYNC.RECONVERGENT B0 ;  /* 0x0000000000007941 */ /* 0x000fea0003800200 */
.L_x_266:
        /* <DEDUP_REMOVED lines=38> */
.L_x_272:
        /* <DEDUP_REMOVED lines=101> */
.L_x_271:
        /* <DEDUP_REMOVED lines=56> */
.L_x_273:
[----:B------:R-:W-:-:S04]  /*10f0*/  UISETP.NE.U32.AND UP1, UPT, UR5, URZ, UPT ;  /* 0x000000ff0500728c */ /* 0x000fc8000bf25070 */
[----:B------:R-:W-:-:S09]  /*1100*/  UISETP.NE.OR.EX UP0, UPT, UR6, URZ, UP0, UP1 ;  /* 0x000000ff0600728c */ /* 0x000fd20008705710 */
[----:B------:R-:W-:Y:S05]  /*1110*/  BRA.U !UP0, `(.L_x_269) ;  /* 0x0000000108747547 */ /* 0x000fea000b800000 */
.L_x_270:
        /* <DEDUP_REMOVED lines=29> */
.L_x_269:
[----:B---3--:R-:W3:Y:S01]  /*12f0*/  LDC.64 R6, c[0x0][0x3a8] ;  /* 0x0000ea00ff067b82 */ /* 0x008ee20000000a00 */
[----:B------:R-:W-:-:S04]  /*1300*/  ISETP.NE.U32.AND P0, PT, RZ, UR10, PT ;  /* 0x0000000aff007c0c */ /* 0x000fc8000bf05070 */
[----:B------:R-:W-:-:S03]  /*1310*/  ISETP.NE.AND.EX P0, PT, RZ, UR4, PT, P0 ;  /* 0x00000004ff007c0c */ /* 0x000fc6000bf05300 */
[----:B0-----:R-:W0:Y:S10]  /*1320*/  LDC.64 R2, c[0x0][0x380] ;  /* 0x0000e000ff027b82 */ /* 0x001e340000000a00 */
[----:B------:R-:W-:Y:S05]  /*1330*/  @!P0 EXIT ;  /* 0x000000000000894d */ /* 0x000fea0003800000 */
.L_x_274:
        /* <DEDUP_REMOVED lines=12> */
        .weak           $__internal_34_$__cuda_sm20_div_u64
        .type           $__internal_34_$__cuda_sm20_div_u64,@function
        .size           $__internal_34_$__cuda_sm20_div_u64,($__internal_35_$__cuda_sm20_rem_u64 - $__internal_34_$__cuda_sm20_div_u64)
$__internal_34_$__cuda_sm20_div_u64:
        /* <DEDUP_REMOVED lines=69> */
[----:B------:R-:W-:Y:S06]  /*1850*/  RET.REL.NODEC R2 `(_ZN2at6native53_GLOBAL__N__7c5e0505_20_UpSampleNearest1d_cu_19867e3828upsample_nearest1d_out_frameIN3c104HalfEXadL_ZNS0_37nearest_neighbor_compute_source_indexEfiiEEEEvPKT_mmmmPS5_f) ;  /* 0xffffffe402e87950 */ /* 0x000fec0003c3ffff */
        .weak           $__internal_35_$__cuda_sm20_rem_u64
        .type           $__internal_35_$__cuda_sm20_rem_u64,@function
        .size           $__internal_35_$__cuda_sm20_rem_u64,(.L_x_353 - $__internal_35_$__cuda_sm20_rem_u64)
$__internal_35_$__cuda_sm20_rem_u64:
        /* <DEDUP_REMOVED lines=61> */
[----:B------:R-:W-:Y:S06]  /*1c30*/  RET.REL.NODEC R6 `(_ZN2at6native53_GLOBAL__N__7c5e0505_20_UpSampleNearest1d_cu_19867e3828upsample_nearest1d_out_frameIN3c104HalfEXadL_ZNS0_37nearest_neighbor_compute_source_indexEfiiEEEEvPKT_mmmmPS5_f) ;  /* 0xffffffe006f07950 */ /* 0x000fec0003c3ffff */
.L_x_275:
        /* <DEDUP_REMOVED lines=12> */
.L_x_353:


//--------------------- .text._ZN2at6native53_GLOBAL__N__7c5e0505_20_UpSampleNearest1d_cu_19867e3828upsample_nearest1d_out_frameIfXadL_ZNS0_37nearest_neighbor_compute_source_indexEfiiEEEEvPKT_mmmmPS3_f --------------------------
	.section	.text._ZN2at6native53_GLOBAL__N__7c5e0505_20_UpSampleNearest1d_cu_19867e3828upsample_nearest1d_out_frameIfXadL_ZNS0_37nearest_neighbor_compute_source_indexEfiiEEEEvPKT_mmmmPS3_f,"ax",@progbits
	.align	128
.text._ZN2at6native53_GLOBAL__N__7c5e0505_20_UpSampleNearest1d_cu_19867e3828upsample_nearest1d_out_frameIfXadL_ZNS0_37nearest_neighbor_compute_source_indexEfiiEEEEvPKT_mmmmPS3_f:
        .type           _ZN2at6native53_GLOBAL__N__7c5e0505_20_UpSampleNearest1d_cu_19867e3828upsample_nearest1d_out_frameIfXadL_ZNS0_37nearest_neighbor_compute_source_indexEfiiEEEEvPKT_mmmmPS3_f,@function
        .size           _ZN2at6native53_GLOBAL__N__7c5e0505_20_UpSampleNearest1d_cu_19867e3828upsample_nearest1d_out_frameIfXadL_ZNS0_37nearest_neighbor_compute_source_indexEfiiEEEEvPKT_mmmmPS3_f,(.L_x_356 - _ZN2at6native53_GLOBAL__N__7c5e0505_20_UpSampleNearest1d_cu_19867e3828upsample_nearest1d_out_frameIfXadL_ZNS0_37nearest_neighbor_compute_source_indexEfiiEEEEvPKT_mmmmPS3_f)
        .other          _ZN2at6native53_GLOBAL__N__7c5e0505_20_UpSampleNearest1d_cu_19867e3828upsample_nearest1d_out_frameIfXadL_ZNS0_37nearest_neighbor_compute_source_indexEfiiEEEEvPKT_mmmmPS3_f,@"STO_CUDA_ENTRY STV_DEFAULT"
_ZN2at6native53_GLOBAL__N__7c5e0505_20_UpSampleNearest1d_cu_19867e3828upsample_nearest1d_out_frameIfXadL_ZNS0_37nearest_neighbor_compute_source_indexEfiiEEEEvPKT_mmmmPS3_f:
        /* <DEDUP_REMOVED lines=43> */
.L_x_277:
[----:B------:R-:W-:-:S07]  /*02b0*/  MOV R0, 0x2d0 ;  /* 0x000002d000007802 */ /* 0x000fce0000000f00 */
[----:B0-----:R-:W-:Y:S05]  /*02c0*/  CALL.REL.NOINC `($__internal_36_$__cuda_sm20_div_u64) ;  /* 0x00000010004c7944 */ /* 0x001fea0003c00000 */
[----:B------:R-:W0:Y:S01]  /*02d0*/  LDCU UR4, c[0x0][0x3a0] ;  /* 0x00007400ff0477ac */ /* 0x000e220008000800 */
[----:B------:R-:W-:-:S04]  /*02e0*/  IMAD.MOV R0, RZ, RZ, -R4 ;  /* 0x000000ffff007224 */ /* 0x000fc800078e0a04 */
[----:B0-----:R-:W-:-:S07]  /*02f0*/  IMAD R0, R0, UR4, R17 ;  /* 0x0000000400007c24 */ /* 0x001fce000f8e0211 */
.L_x_278:
[----:B0-----:R-:W-:Y:S05]  /*0300*/  BSYNC.RECONVERGENT B0 ;  /* 0x0000000000007941 */ /* 0x001fea0003800200 */
.L_x_276:
        /* <DEDUP_REMOVED lines=24> */
.L_x_280:
[----:B------:R-:W-:-:S07]  /*0490*/  MOV R6, 0x4b0 ;  /* 0x000004b000067802 */ /* 0x000fce0000000f00 */
[----:B------:R-:W-:Y:S05]  /*04a0*/  CALL.REL.NOINC `($__internal_37_$__cuda_sm20_rem_u64) ;  /* 0x0000001000ec7944 */ /* 0x000fea0003c00000 */
.L_x_281:
[----:B------:R-:W-:Y:S05]  /*04b0*/  BSYNC.RECONVERGENT B0 ;  /* 0x0000000000007941 */ /* 0x000fea0003800200 */
.L_x_279:
        /* <DEDUP_REMOVED lines=38> */
.L_x_285:
        /* <DEDUP_REMOVED lines=101> */
.L_x_284:
        /* <DEDUP_REMOVED lines=56> */
.L_x_286:
[----:B------:R-:W-:-:S04]  /*10f0*/  UISETP.NE.U32.AND UP1, UPT, UR5, URZ, UPT ;  /* 0x000000ff0500728c */ /* 0x000fc8000bf25070 */
[----:B------:R-:W-:-:S09]  /*1100*/  UISETP.NE.OR.EX UP0, UPT, UR6, URZ, UP0, UP1 ;  /* 0x000000ff0600728c */ /* 0x000fd20008705710 */
[----:B------:R-:W-:Y:S05]  /*1110*/  BRA.U !UP0, `(.L_x_282) ;  /* 0x0000000108747547 */ /* 0x000fea000b800000 */
.L_x_283:
        /* <DEDUP_REMOVED lines=29> */
.L_x_282:
[----:B0-----:R-:W0:Y:S01]  /*12f0*/  LDC.64 R2, c[0x0][0x380] ;  /* 0x0000e000ff027b82 */ /* 0x001e220000000a00 */
[----:B------:R-:W-:-:S04]  /*1300*/  ISETP.NE.U32.AND P0, PT, RZ, UR10, PT ;  /* 0x0000000aff007c0c */ /* 0x000fc8000bf05070 */
[----:B------:R-:W-:-:S03]  /*1310*/  ISETP.NE.AND.EX P0, PT, RZ, UR4, PT, P0 ;  /* 0x00000004ff007c0c */ /* 0x000fc6000bf05300 */
[----:B---3--:R-:W3:Y:S10]  /*1320*/  LDC.64 R6, c[0x0][0x3a8] ;  /* 0x0000ea00ff067b82 */ /* 0x008ef40000000a00 */
[----:B------:R-:W-:Y:S05]  /*1330*/  @!P0 EXIT ;  /* 0x000000000000894d */ /* 0x000fea0003800000 */
.L_x_287:
        /* <DEDUP_REMOVED lines=12> */
        .weak           $__internal_36_$__cuda_sm20_div_u64
        .type           $__internal_36_$__cuda_sm20_div_u64,@function
        .size           $__internal_36_$__cuda_sm20_div_u64,($__internal_37_$__cuda_sm20_rem_u64 - $__internal_36_$__cuda_sm20_div_u64)
$__internal_36_$__cuda_sm20_div_u64:
        /* <DEDUP_REMOVED lines=69> */
[----:B------:R-:W-:Y:S06]  /*1850*/  RET.REL.NODEC R2 `(_ZN2at6native53_GLOBAL__N__7c5e0505_20_UpSampleNearest1d_cu_19867e3828upsample_nearest1d_out_frameIfXadL_ZNS0_37nearest_neighbor_compute_source_indexEfiiEEEEvPKT_mmmmPS3_f) ;  /* 0xffffffe402e87950 */ /* 0x000fec0003c3ffff */
        .weak           $__internal_37_$__cuda_sm20_rem_u64
        .type           $__internal_37_$__cuda_sm20_rem_u64,@function
        .size           $__internal_37_$__cuda_sm20_rem_u64,(.L_x_356 - $__internal_37_$__cuda_sm20_rem_u64)
$__internal_37_$__cuda_sm20_rem_u64:
        /* <DEDUP_REMOVED lines=61> */
[----:B------:R-:W-:Y:S06]  /*1c30*/  RET.REL.NODEC R6 `(_ZN2at6native53_GLOBAL__N__7c5e0505_20_UpSampleNearest1d_cu_19867e3828upsample_nearest1d_out_frameIfXadL_ZNS0_37nearest_neighbor_compute_source_indexEfiiEEEEvPKT_mmmmPS3_f) ;  /* 0xffffffe006f07950 */ /* 0x000fec0003c3ffff */
.L_x_288:
        /* <DEDUP_REMOVED lines=12> */
.L_x_356:


//--------------------- .text._ZN2at6native53_GLOBAL__N__7c5e0505_20_UpSampleNearest1d_cu_19867e3828upsample_nearest1d_out_frameIdXadL_ZNS0_37nearest_neighbor_compute_source_indexEfiiEEEEvPKT_mmmmPS3_f --------------------------
	.section	.text._ZN2at6native53_GLOBAL__N__7c5e0505_20_UpSampleNearest1d_cu_19867e3828upsample_nearest1d_out_frameIdXadL_ZNS0_37nearest_neighbor_compute_source_indexEfiiEEEEvPKT_mmmmPS3_f,"ax",@progbits
	.align	128
.text._ZN2at6native53_GLOBAL__N__7c5e0505_20_UpSampleNearest1d_cu_19867e3828upsample_nearest1d_out_frameIdXadL_ZNS0_37nearest_neighbor_compute_source_indexEfiiEEEEvPKT_mmmmPS3_f:
        .type           _ZN2at6native53_GLOBAL__N__7c5e0505_20_UpSampleNearest1d_cu_19867e3828upsample_nearest1d_out_frameIdXadL_ZNS0_37nearest_neighbor_compute_source_indexEfiiEEEEvPKT_mmmmPS3_f,@function
        .size           _ZN2at6native53_GLOBAL__N__7c5e0505_20_UpSampleNearest1d_cu_19867e3828upsample_nearest1d_out_frameIdXadL_ZNS0_37nearest_neighbor_compute_source_indexEfiiEEEEvPKT_mmmmPS3_f,(.L_x_359 - _ZN2at6native53_GLOBAL__N__7c5e0505_20_UpSampleNearest1d_cu_19867e3828upsample_nearest1d_out_frameIdXadL_ZNS0_37nearest_neighbor_compute_source_indexEfiiEEEEvPKT_mmmmPS3_f)
        .other          _ZN2at6native53_GLOBAL__N__7c5e0505_20_UpSampleNearest1d_cu_19867e3828upsample_nearest1d_out_frameIdXadL_ZNS0_37nearest_neighbor_compute_source_indexEfiiEEEEvPKT_mmmmPS3_f,@"STO_CUDA_ENTRY STV_DEFAULT"
_ZN2at6native53_GLOBAL__N__7c5e0505_20_UpSampleNearest1d_cu_19867e3828upsample_nearest1d_out_frameIdXadL_ZNS0_37nearest_neighbor_compute_source_indexEfiiEEEEvPKT_mmmmPS3_f:
        /* <DEDUP_REMOVED lines=43> */
.L_x_290:
[----:B------:R-:W-:-:S07]  /*02b0*/  MOV R0, 0x2d0 ;  /* 0x000002d000007802 */ /* 0x000fce0000000f00 */
[----:B0-----:R-:W-:Y:S05]  /*02c0*/  CALL.REL.NOINC `($__internal_38_$__cuda_sm20_div_u64) ;  /* 0x00000010004c7944 */ /* 0x001fea0003c00000 */
[----:B------:R-:W0:Y:S01]  /*02d0*/  LDCU UR4, c[0x0][0x3a0] ;  /* 0x00007400ff0477ac */ /* 0x000e220008000800 */
[----:B------:R-:W-:-:S04]  /*02e0*/  IMAD.MOV R3, RZ, RZ, -R4 ;  /* 0x000000ffff037224 */ /* 0x000fc800078e0a04 */
[----:B0-----:R-:W-:-:S07]  /*02f0*/  IMAD R0, R3, UR4, R8 ;  /* 0x0000000403007c24 */ /* 0x001fce000f8e0208 */
.L_x_291:
[----:B0-----:R-:W-:Y:S05]  /*0300*/  BSYNC.RECONVERGENT B0 ;  /* 0x0000000000007941 */ /* 0x001fea0003800200 */
.L_x_289:
        /* <DEDUP_REMOVED lines=24> */
.L_x_293:
[----:B------:R-:W-:-:S07]  /*0490*/  MOV R6, 0x4b0 ;  /* 0x000004b000067802 */ /* 0x000fce0000000f00 */
[----:B------:R-:W-:Y:S05]  /*04a0*/  CALL.REL.NOINC `($__internal_39_$__cuda_sm20_rem_u64) ;  /* 0x0000001000ec7944 */ /* 0x000fea0003c00000 */
.L_x_294:
[----:B------:R-:W-:Y:S05]  /*04b0*/  BSYNC.RECONVERGENT B0 ;  /* 0x0000000000007941 */ /* 0x000fea0003800200 */
.L_x_292:
        /* <DEDUP_REMOVED lines=38> */
.L_x_298:
        /* <DEDUP_REMOVED lines=101> */
.L_x_297:
        /* <DEDUP_REMOVED lines=56> */
.L_x_299:
[----:B------:R-:W-:-:S04]  /*10f0*/  UISETP.NE.U32.AND UP1, UPT, UR5, URZ, UPT ;  /* 0x000000ff0500728c */ /* 0x000fc8000bf25070 */
[----:B------:R-:W-:-:S09]  /*1100*/  UISETP.NE.OR.EX UP0, UPT, UR6, URZ, UP0, UP1 ;  /* 0x000000ff0600728c */ /* 0x000fd20008705710 */
[----:B------:R-:W-:Y:S05]  /*1110*/  BRA.U !UP0, `(.L_x_295) ;  /* 0x0000000108747547 */ /* 0x000fea000b800000 */
.L_x_296:
        /* <DEDUP_REMOVED lines=29> */
.L_x_295:
[----:B----4-:R-:W1:Y:S01]  /*12f0*/  LDC.64 R10, c[0x0][0x380] ;  /* 0x0000e000ff0a7b82 */ /* 0x010e620000000a00 */
[----:B------:R-:W-:-:S04]  /*1300*/  ISETP.NE.U32.AND P0, PT, RZ, UR10, PT ;  /* 0x0000000aff007c0c */ /* 0x000fc8000bf05070 */
[----:B------:R-:W-:-:S03]  /*1310*/  ISETP.NE.AND.EX P0, PT, RZ, UR4, PT, P0 ;  /* 0x00000004ff007c0c */ /* 0x000fc6000bf05300 */
[----:B0-----:R-:W0:Y:S10]  /*1320*/  LDC.64 R12, c[0x0][0x3a8] ;  /* 0x0000ea00ff0c7b82 */ /* 0x001e340000000a00 */
[----:B------:R-:W-:Y:S05]  /*1330*/  @!P0 EXIT ;  /* 0x000000000000894d */ /* 0x000fea0003800000 */
.L_x_300:
        /* <DEDUP_REMOVED lines=12> */
        .weak           $__internal_38_$__cuda_sm20_div_u64
        .type           $__internal_38_$__cuda_sm20_div_u64,@function
        .size           $__internal_38_$__cuda_sm20_div_u64,($__internal_39_$__cuda_sm20_rem_u64 - $__internal_38_$__cuda_sm20_div_u64)
$__internal_38_$__cuda_sm20_div_u64:
        /* <DEDUP_REMOVED lines=69> */
[----:B------:R-:W-:Y:S06]  /*1850*/  RET.REL.NODEC R2 `(_ZN2at6native53_GLOBAL__N__7c5e0505_20_UpSampleNearest1d_cu_19867e3828upsample_nearest1d_out_frameIdXadL_ZNS0_37nearest_neighbor_compute_source_indexEfiiEEEEvPKT_mmmmPS3_f) ;  /* 0xffffffe402e87950 */ /* 0x000fec0003c3ffff */
        .weak           $__internal_39_$__cuda_sm20_rem_u64
        .type           $__internal_39_$__cuda_sm20_rem_u64,@function
        .size           $__internal_39_$__cuda_sm20_rem_u64,(.L_x_359 - $__internal_39_$__cuda_sm20_rem_u64)
$__internal_39_$__cuda_sm20_rem_u64:
        /* <DEDUP_REMOVED lines=61> */
[----:B------:R-:W-:Y:S06]  /*1c30*/  RET.REL.NODEC R6 `(_ZN2at6native53_GLOBAL__N__7c5e0505_20_UpSampleNearest1d_cu_19867e3828upsample_nearest1d_out_frameIdXadL_ZNS0_37nearest_neighbor_compute_source_indexEfiiEEEEvPKT_mmmmPS3_f) ;  /* 0xffffffe006f07950 */ /* 0x000fec0003c3ffff */
.L_x_301:
        /* <DEDUP_REMOVED lines=12> */
.L_x_359:


//--------------------- .nv.shared.reserved.0     --------------------------
	.section	.nv.shared.reserved.0,"aw",@nobits
	.weak		__nv_reservedSMEM_offset_0_alias
	.size		__nv_reservedSMEM_offset_0_alias, 0, 64
	.other		__nv_reservedSMEM_offset_0_alias,@"STO_CUDA_RESERVED_SHARED STV_DEFAULT"
__nv_reservedSMEM_offset_0_alias:
	.zero		0
	.zero		64


//--------------------- .nv.global                --------------------------
	.section	.nv.global,"aw",@nobits
.nv.global:
	.type		_ZN51_INTERNAL_7c5e0505_20_UpSampleNearest1d_cu_19867e384cuda3std3__48in_placeE,@object
	.size		_ZN51_INTERNAL_7c5e0505_20_UpSampleNearest1d_cu_19867e384cuda3std3__48in_placeE,(_ZN51_INTERNAL_7c5e0505_20_UpSampleNearest1d_cu_19867e384cuda3std6ranges3__45__cpo8distanceE - _ZN51_INTERNAL_7c5e0505_20_UpSampleNearest1d_cu_19867e384cuda3std3__48in_placeE)
_ZN51_INTERNAL_7c5e0505_20_UpSampleNearest1d_cu_19867e384cuda3std3__48in_placeE:
	.zero		1
	.type		_ZN51_INTERNAL_7c5e0505_20_UpSampleNearest1d_cu_19867e384cuda3std6ranges3__45__cpo8distanceE,@object
	.size		_ZN51_INTERNAL_7c5e0505_20_UpSampleNearest1d_cu_19867e384cuda3std6ranges3__45__cpo8distanceE,(_ZN51_INTERNAL_7c5e0505_20_UpSampleNearest1d_cu_19867e384cuda3std3__45__cpo6cbeginE - _ZN51_INTERNAL_7c5e0505_20_UpSampleNearest1d_cu_19867e384cuda3std6ranges3__45__cpo8distanceE)
_ZN51_INTERNAL_7c5e0505_20_UpSampleNearest1d_cu_19867e384cuda3std6ranges3__45__cpo8distanceE:
	.zero		1
	.type		_ZN51_INTERNAL_7c5e0505_20_UpSampleNearest1d_cu_19867e384cuda3std3__45__cpo6cbeginE,@object
	.size		_ZN51_INTERNAL_7c5e0505_20_UpSampleNearest1d_cu_19867e384cuda3std3__45__cpo6cbeginE,(_ZN51_INTERNAL_7c5e0505_20_UpSampleNearest1d_cu_19867e384cuda3std6ranges3__45__cpo7advanceE - _ZN51_INTERNAL_7c5e0505_20_UpSampleNearest1d_cu_19867e384cuda3std3__45__cpo6cbeginE)
_ZN51_INTERNAL_7c5e0505_20_UpSampleNearest1d_cu_19867e384cuda3std3__45__cpo6cbeginE:
	.zero		1
	.type		_ZN51_INTERNAL_7c5e0505_20_UpSampleNearest1d_cu_19867e384cuda3std6ranges3__45__cpo7advanceE,@object
	.size		_ZN51_INTERNAL_7c5e0505_20_UpSampleNearest1d_cu_19867e384cuda3std6ranges3__45__cpo7advanceE,(_ZN51_INTERNAL_7c5e0505_20_UpSampleNearest1d_cu_19867e384cuda3std3__45__cpo7crbeginE - _ZN51_INTERNAL_7c5e0505_20_UpSampleNearest1d_cu_19867e384cuda3std6ranges3__45__cpo7advanceE)
_ZN51_INTERNAL_7c5e0505_20_UpSampleNearest1d_cu_19867e384cuda3std6ranges3__45__cpo7advanceE:
	.zero		1
	.type		_ZN51_INTERNAL_7c5e0505_20_UpSampleNearest1d_cu_19867e384cuda3std3__45__cpo7crbeginE,@object
	.size		_ZN51_INTERNAL_7c5e0505_20_UpSampleNearest1d_cu_19867e384cuda3std3__45__cpo7crbeginE,(_ZN51_INTERNAL_7c5e0505_20_UpSampleNearest1d_cu_19867e384cuda3std6ranges3__45__cpo4dataE - _ZN51_INTERNAL_7c5e0505_20_UpSampleNearest1d_cu_19867e384cuda3std3__45__cpo7crbeginE)
_ZN51_INTERNAL_7c5e0505_20_UpSampleNearest1d_cu_19867e384cuda3std3__45__cpo7crbeginE:
	.zero		1
	.type		_ZN51_INTERNAL_7c5e0505_20_UpSampleNearest1d_cu_19867e384cuda3std6ranges3__45__cpo4dataE,@object
	.size		_ZN51_INTERNAL_7c5e0505_20_UpSampleNearest1d_cu_19867e384cuda3std6ranges3__45__cpo4dataE,(_ZN51_INTERNAL_7c5e0505_20_UpSampleNearest1d_cu_19867e384cuda3std6ranges3__45__cpo5beginE - _ZN51_INTERNAL_7c5e0505_20_UpSampleNearest1d_cu_19867e384cuda3std6ranges3__45__cpo4dataE)
_ZN51_INTERNAL_7c5e0505_20_UpSampleNearest1d_cu_19867e384cuda3std6ranges3__45__cpo4dataE:
	.zero		1
	.type		_ZN51_INTERNAL_7c5e0505_20_UpSampleNearest1d_cu_19867e384cuda3std6ranges3__45__cpo5beginE,@object
	.size		_ZN51_INTERNAL_7c5e0505_20_UpSampleNearest1d_cu_19867e384cuda3std6ranges3__45__cpo5beginE,(_ZN51_INTERNAL_7c5e0505_20_UpSampleNearest1d_cu_19867e384cuda3std3__453_GLOBAL__N__7c5e0505_20_UpSampleNearest1d_cu_19867e386ignoreE - _ZN51_INTERNAL_7c5e0505_20_UpSampleNearest1d_cu_19867e384cuda3std6ranges3__45__cpo5beginE)
_ZN51_INTERNAL_7c5e0505_20_UpSampleNearest1d_cu_19867e384cuda3std6ranges3__45__cpo5beginE:
	.zero		1
	.type		_ZN51_INTERNAL_7c5e0505_20_UpSampleNearest1d_cu_19867e384cuda3std3__453_GLOBAL__N__7c5e0505_20_UpSampleNearest1d_cu_19867e386ignoreE,@object
	.size		_ZN51_INTERNAL_7c5e0505_20_UpSampleNearest1d_cu_19867e384cuda3std3__453_GLOBAL__N__7c5e0505_20_UpSampleNearest1d_cu_19867e386ignoreE,(_ZN51_INTERNAL_7c5e0505_20_UpSampleNearest1d_cu_19867e384cuda3std6ranges3__45__cpo4sizeE - _ZN51_INTERNAL_7c5e0505_20_UpSampleNearest1d_cu_19867e384cuda3std3__453_GLOBAL__N__7c5e0505_20_UpSampleNearest1d_cu_19867e386ignoreE)
_ZN51_INTERNAL_7c5e0505_20_UpSampleNearest1d_cu_19867e384cuda3std3__453_GLOBAL__N__7c5e0505_20_UpSampleNearest1d_cu_19867e386ignoreE:
	.zero		1
	.type		_ZN51_INTERNAL_7c5e0505_20_UpSampleNearest1d_cu_19867e384cuda3std6ranges3__45__cpo4sizeE,@object
	.size		_ZN51_INTERNAL_7c5e0505_20_UpSampleNearest1d_cu_19867e384cuda3std6ranges3__45__cpo4sizeE,(_ZN51_INTERNAL_7c5e0505_20_UpSampleNearest1d_cu_19867e384cuda3std3__45__cpo5beginE - _ZN51_INTERNAL_7c5e0505_20_UpSampleNearest1d_cu_19867e384cuda3std6ranges3__45__cpo4sizeE)
_ZN51_INTERNAL_7c5e0505_20_UpSampleNearest1d_cu_19867e384cuda3std6ranges3__45__cpo4sizeE:
	.zero		1
	.type		_ZN51_INTERNAL_7c5e0505_20_UpSampleNearest1d_cu_19867e384cuda3std3__45__cpo5beginE,@object
	.size		_ZN51_INTERNAL_7c5e0505_20_UpSampleNearest1d_cu_19867e384cuda3std3__45__cpo5beginE,(_ZN51_INTERNAL_7c5e0505_20_UpSampleNearest1d_cu_19867e384cuda3std6ranges3__45__cpo6cbeginE - _ZN51_INTERNAL_7c5e0505_20_UpSampleNearest1d_cu_19867e384cuda3std3__45__cpo5beginE)
_ZN51_INTERNAL_7c5e0505_20_UpSampleNearest1d_cu_19867e384cuda3std3__45__cpo5beginE:
	.zero		1
	.type		_ZN51_INTERNAL_7c5e0505_20_UpSampleNearest1d_cu_19867e384cuda3std6ranges3__45__cpo6cbeginE,@object
	.size		_ZN51_INTERNAL_7c5e0505_20_UpSampleNearest1d_cu_19867e384cuda3std6ranges3__45__cpo6cbeginE,(_ZN51_INTERNAL_7c5e0505_20_UpSampleNearest1d_cu_19867e384cuda3std3__45__cpo6rbeginE - _ZN51_INTERNAL_7c5e0505_20_UpSampleNearest1d_cu_19867e384cuda3std6ranges3__45__cpo6cbeginE)
_ZN51_INTERNAL_7c5e0505_20_UpSampleNearest1d_cu_19867e384cuda3std6ranges3__45__cpo6cbeginE:
	.zero		1
	.type		_ZN51_INTERNAL_7c5e0505_20_UpSampleNearest1d_cu_19867e384cuda3std3__45__cpo6rbeginE,@object
	.size		_ZN51_INTERNAL_7c5e0505_20_UpSampleNearest1d_cu_19867e384cuda3std3__45__cpo6rbeginE,(_ZN51_INTERNAL_7c5e0505_20_UpSampleNearest1d_cu_19867e384cuda3std6ranges3__45__cpo4nextE - _ZN51_INTERNAL_7c5e0505_20_UpSampleNearest1d_cu_19867e384cuda3std3__45__cpo6rbeginE)
_ZN51_INTERNAL_7c5e0505_20_UpSampleNearest1d_cu_19867e384cuda3std3__45__cpo6rbeginE:
	.zero		1
	.type		_ZN51_INTERNAL_7c5e0505_20_UpSampleNearest1d_cu_19867e384cuda3std6ranges3__45__cpo4nextE,@object
	.size		_ZN51_INTERNAL_7c5e0505_20_UpSampleNearest1d_cu_19867e384cuda3std6ranges3__45__cpo4nextE,(_ZN51_INTERNAL_7c5e0505_20_UpSampleNearest1d_cu_19867e384cuda3std6ranges3__45__cpo4swapE - _ZN51_INTERNAL_7c5e0505_20_UpSampleNearest1d_cu_19867e384cuda3std6ranges3__45__cpo4nextE)
_ZN51_INTERNAL_7c5e0505_20_UpSampleNearest1d_cu_19867e384cuda3std6ranges3__45__cpo4nextE:
	.zero		1
	.type		_ZN51_INTERNAL_7c5e0505_20_UpSampleNearest1d_cu_19867e384cuda3std6ranges3__45__cpo4swapE,@object
	.size		_ZN51_INTERNAL_7c5e0505_20_UpSampleNearest1d_cu_19867e384cuda3std6ranges3__45__cpo4swapE,(_ZN51_INTERNAL_7c5e0505_20_UpSampleNearest1d_cu_19867e384cuda3std3__420unreachable_sentinelE - _ZN51_INTERNAL_7c5e0505_20_UpSampleNearest1d_cu_19867e384cuda3std6ranges3__45__cpo4swapE)
_ZN51_INTERNAL_7c5e0505_20_UpSampleNearest1d_cu_19867e384cuda3std6ranges3__45__cpo4swapE:
	.zero		1
	.type		_ZN51_INTERNAL_7c5e0505_20_UpSampleNearest1d_cu_19867e384cuda3std3__420unreachable_sentinelE,@object
	.size		_ZN51_INTERNAL_7c5e0505_20_UpSampleNearest1d_cu_19867e384cuda3std3__420unreachable_sentinelE,(_ZN51_INTERNAL_7c5e0505_20_UpSampleNearest1d_cu_19867e386thrust24THRUST_300001_SM_1000_NS6system6detail10sequential3seqE - _ZN51_INTERNAL_7c5e0505_20_UpSampleNearest1d_cu_19867e384cuda3std3__420unreachable_sentinelE)
_ZN51_INTERNAL_7c5e0505_20_UpSampleNearest1d_cu_19867e384cuda3std3__420unreachable_sentinelE:
	.zero		1
	.type		_ZN51_INTERNAL_7c5e0505_20_UpSampleNearest1d_cu_19867e386thrust24THRUST_300001_SM_1000_NS6system6detail10sequential3seqE,@object
	.size		_ZN51_INTERNAL_7c5e0505_20_UpSampleNearest1d_cu_19867e386thrust24THRUST_300001_SM_1000_NS6system6detail10sequential3seqE,(_ZN51_INTERNAL_7c5e0505_20_UpSampleNearest1d_cu_19867e384cuda3std3__45__cpo4cendE - _ZN51_INTERNAL_7c5e0505_20_UpSampleNearest1d_cu_19867e386thrust24THRUST_300001_SM_1000_NS6system6detail10sequential3seqE)
_ZN51_INTERNAL_7c5e0505_20_UpSampleNearest1d_cu_19867e386thrust24THRUST_300001_SM_1000_NS6system6detail10sequential3seqE:
	.zero		1
	.type		_ZN51_INTERNAL_7c5e0505_20_UpSampleNearest1d_cu_19867e384cuda3std3__45__cpo4cendE,@object
	.size		_ZN51_INTERNAL_7c5e0505_20_UpSampleNearest1d_cu_19867e384cuda3std3__45__cpo4cendE,(_ZN51_INTERNAL_7c5e0505_20_UpSampleNearest1d_cu_19867e384cuda3std6ranges3__45__cpo9iter_swapE - _ZN51_INTERNAL_7c5e0505_20_UpSampleNearest1d_cu_19867e384cuda3std3__45__cpo4cendE)
_ZN51_INTERNAL_7c5e0505_20_UpSampleNearest1d_cu_19867e384cuda3std3__45__cpo4cendE:
	.zero		1
	.type		_ZN51_INTERNAL_7c5e0505_20_UpSampleNearest1d_cu_19867e384cuda3std6ranges3__45__cpo9iter_swapE,@object
	.size		_ZN51_INTERNAL_7c5e0505_20_UpSampleNearest1d_cu_19867e384cuda3std6ranges3__45__cpo9iter_swapE,(_ZN51_INTERNAL_7c5e0505_20_UpSampleNearest1d_cu_19867e384cuda3std3__45__cpo5crendE - _ZN51_INTERNAL_7c5e0505_20_UpSampleNearest1d_cu_19867e384cuda3std6ranges3__45__cpo9iter_swapE)
_ZN51_INTERNAL_7c5e0505_20_UpSampleNearest1d_cu_19867e384cuda3std6ranges3__45__cpo9iter_swapE:
	.zero		1
	.type		_ZN51_INTERNAL_7c5e0505_20_UpSampleNearest1d_cu_19867e384cuda3std3__45__cpo5crendE,@object
	.size		_ZN51_INTERNAL_7c5e0505_20_UpSampleNearest1d_cu_19867e384cuda3std3__45__cpo5crendE,(_ZN51_INTERNAL_7c5e0505_20_UpSampleNearest1d_cu_19867e384cuda3std6ranges3__45__cpo5cdataE - _ZN51_INTERNAL_7c5e0505_20_UpSampleNearest1d_cu_19867e384cuda3std3__45__cpo5crendE)
_ZN51_INTERNAL_7c5e0505_20_UpSampleNearest1d_cu_19867e384cuda3std3__45__cpo5crendE:
	.zero		1
	.type		_ZN51_INTERNAL_7c5e0505_20_UpSampleNearest1d_cu_19867e384cuda3std6ranges3__45__cpo5cdataE,@object
	.size		_ZN51_INTERNAL_7c5e0505_20_UpSampleNearest1d_cu_19867e384cuda3std6ranges3__45__cpo5cdataE,(_ZN51_INTERNAL_7c5e0505_20_UpSampleNearest1d_cu_19867e384cuda3std6ranges3__45__cpo3endE - _ZN51_INTERNAL_7c5e0505_20_UpSampleNearest1d_cu_19867e384cuda3std6ranges3__45__cpo5cdataE)
_ZN51_INTERNAL_7c5e0505_20_UpSampleNearest1d_cu_19867e384cuda3std6ranges3__45__cpo5cdataE:
	.zero		1
	.type		_ZN51_INTERNAL_7c5e0505_20_UpSampleNearest1d_cu_19867e384cuda3std6ranges3__45__cpo3endE,@object
	.size		_ZN51_INTERNAL_7c5e0505_20_UpSampleNearest1d_cu_19867e384cuda3std6ranges3__45__cpo3endE,(_ZN51_INTERNAL_7c5e0505_20_UpSampleNearest1d_cu_19867e384cuda3std3__419piecewise_constructE - _ZN51_INTERNAL_7c5e0505_20_UpSampleNearest1d_cu_19867e384cuda3std6ranges3__45__cpo3endE)
_ZN51_INTERNAL_7c5e0505_20_UpSampleNearest1d_cu_19867e384cuda3std6ranges3__45__cpo3endE:
	.zero		1
	.type		_ZN51_INTERNAL_7c5e0505_20_UpSampleNearest1d_cu_19867e384cuda3std3__419piecewise_constructE,@object
	.size		_ZN51_INTERNAL_7c5e0505_20_UpSampleNearest1d_cu_19867e384cuda3std3__419piecewise_constructE,(_ZN51_INTERNAL_7c5e0505_20_UpSampleNearest1d_cu_19867e384cuda3std6ranges3__45__cpo5ssizeE - _ZN51_INTERNAL_7c5e0505_20_UpSampleNearest1d_cu_19867e384cuda3std3__419piecewise_constructE)
_ZN51_INTERNAL_7c5e0505_20_UpSampleNearest1d_cu_19867e384cuda3std3__419piecewise_constructE:
	.zero		1
	.type		_ZN51_INTERNAL_7c5e0505_20_UpSampleNearest1d_cu_19867e384cuda3std6ranges3__45__cpo5ssizeE,@object
	.size		_ZN51_INTERNAL_7c5e0505_20_UpSampleNearest1d_cu_19867e384cuda3std6ranges3__45__cpo5ssizeE,(_ZN51_INTERNAL_7c5e0505_20_UpSampleNearest1d_cu_19867e384cuda3std3__45__cpo3endE - _ZN51_INTERNAL_7c5e0505_20_UpSampleNearest1d_cu_19867e384cuda3std6ranges3__45__cpo5ssizeE)
_ZN51_INTERNAL_7c5e0505_20_UpSampleNearest1d_cu_19867e384cuda3std6ranges3__45__cpo5ssizeE:
	.zero		1
	.type		_ZN51_INTERNAL_7c5e0505_20_UpSampleNearest1d_cu_19867e384cuda3std3__45__cpo3endE,@object
	.size		_ZN51_INTERNAL_7c5e0505_20_UpSampleNearest1d_cu_19867e384cuda3std3__45__cpo3endE,(_ZN51_INTERNAL_7c5e0505_20_UpSampleNearest1d_cu_19867e384cuda3std6ranges3__45__cpo4cendE - _ZN51_INTERNAL_7c5e0505_20_UpSampleNearest1d_cu_19867e384cuda3std3__45__cpo3endE)
_ZN51_INTERNAL_7c5e0505_20_UpSampleNearest1d_cu_19867e384cuda3std3__45__cpo3endE:
	.zero		1
	.type		_ZN51_INTERNAL_7c5e0505_20_UpSampleNearest1d_cu_19867e384cuda3std6ranges3__45__cpo4cendE,@object
	.size		_ZN51_INTERNAL_7c5e0505_20_UpSampleNearest1d_cu_19867e384cuda3std6ranges3__45__cpo4cendE,(_ZN51_INTERNAL_7c5e0505_20_UpSampleNearest1d_cu_19867e384cuda3std3__45__cpo4rendE - _ZN51_INTERNAL_7c5e0505_20_UpSampleNearest1d_cu_19867e384cuda3std6ranges3__45__cpo4cendE)
_ZN51_INTERNAL_7c5e0505_20_UpSampleNearest1d_cu_19867e384cuda3std6ranges3__45__cpo4cendE:
	.zero		1
	.type		_ZN51_INTERNAL_7c5e0505_20_UpSampleNearest1d_cu_19867e384cuda3std3__45__cpo4rendE,@object
	.size		_ZN51_INTERNAL_7c5e0505_20_UpSampleNearest1d_cu_19867e384cuda3std3__45__cpo4rendE,(_ZN51_INTERNAL_7c5e0505_20_UpSampleNearest1d_cu_19867e384cuda3std6ranges3__45__cpo4prevE - _ZN51_INTERNAL_7c5e0505_20_UpSampleNearest1d_cu_19867e384cuda3std3__45__cpo4rendE)
_ZN51_INTERNAL_7c5e0505_20_UpSampleNearest1d_cu_19867e384cuda3std3__45__cpo4rendE:
	.zero		1
	.type		_ZN51_INTERNAL_7c5e0505_20_UpSampleNearest1d_cu_19867e384cuda3std6ranges3__45__cpo4prevE,@object
	.size		_ZN51_INTERNAL_7c5e0505_20_UpSampleNearest1d_cu_19867e384cuda3std6ranges3__45__cpo4prevE,(_ZN51_INTERNAL_7c5e0505_20_UpSampleNearest1d_cu_19867e384cuda3std6ranges3__45__cpo9iter_moveE - _ZN51_INTERNAL_7c5e0505_20_UpSampleNearest1d_cu_19867e384cuda3std6ranges3__45__cpo4prevE)
_ZN51_INTERNAL_7c5e0505_20_UpSampleNearest1d_cu_19867e384cuda3std6ranges3__45__cpo4prevE:
	.zero		1
	.type		_ZN51_INTERNAL_7c5e0505_20_UpSampleNearest1d_cu_19867e384cuda3std6ranges3__45__cpo9iter_moveE,@object
	.size		_ZN51_INTERNAL_7c5e0505_20_UpSampleNearest1d_cu_19867e384cuda3std6ranges3__45__cpo9iter_moveE,(.L_13 - _ZN51_INTERNAL_7c5e0505_20_UpSampleNearest1d_cu_19867e384cuda3std6ranges3__45__cpo9iter_moveE)
_ZN51_INTERNAL_7c5e0505_20_UpSampleNearest1d_cu_19867e384cuda3std6ranges3__45__cpo9iter_moveE:
	.zero		1
.L_13:


//--------------------- .nv.constant0._ZN2at6native53_GLOBAL__N__7c5e0505_20_UpSampleNearest1d_cu_19867e3837upsample_nearest1d_backward_out_frameIhlXadL_ZNS0_46nearest_neighbor_exact_bw_compute_source_indexEfiiEEEEvPKT_mmmmPS3_f --------------------------
	.section	.nv.constant0._ZN2at6native53_GLOBAL__N__7c5e0505_20_UpSampleNearest1d_cu_19867e3837upsample_nearest1d_backward_out_frameIhlXadL_ZNS0_46nearest_neighbor_exact_bw_compute_source_indexEfiiEEEEvPKT_mmmmPS3_f,"a",@progbits
	.sectionflags	@""
	.align	4
.nv.constant0._ZN2at6native53_GLOBAL__N__7c5e0505_20_UpSampleNearest1d_cu_19867e3837upsample_nearest1d_backward_out_frameIhlXadL_ZNS0_46nearest_neighbor_exact_bw_compute_source_indexEfiiEEEEvPKT_mmmmPS3_f:
	.zero		948


//--------------------- .nv.constant0._ZN2at6native53_GLOBAL__N__7c5e0505_20_UpSampleNearest1d_cu_19867e3837upsample_nearest1d_backward_out_frameIN3c108BFloat16EfXadL_ZNS0_46nearest_neighbor_exact_bw_compute_source_indexEfiiEEEEvPKT_mmmmPS5_f --------------------------
	.section	.nv.constant0._ZN2at6native53_GLOBAL__N__7c5e0505_20_UpSampleNearest1d_cu_19867e3837upsample_nearest1d_backward_out_frameIN3c108BFloat16EfXadL_ZNS0_46nearest_neighbor_exact_bw_compute_source_indexEfiiEEEEvPKT_mmmmPS5_f,"a",@progbits
	.sectionflags	@""
	.align	4
.nv.constant0._ZN2at6native53_GLOBAL__N__7c5e0505_20_UpSampleNearest1d_cu_19867e3837upsample_nearest1d_backward_out_frameIN3c108BFloat16EfXadL_ZNS0_46nearest_neighbor_exact_bw_compute_source_indexEfiiEEEEvPKT_mmmmPS5_f:
	.zero		948


//--------------------- .nv.constant0._ZN2at6native53_GLOBAL__N__7c5e0505_20_UpSampleNearest1d_cu_19867e3837upsample_nearest1d_backward_out_frameIN3c104HalfEfXadL_ZNS0_46nearest_neighbor_exact_bw_compute_source_indexEfiiEEEEvPKT_mmmmPS5_f --------------------------
	.section	.nv.constant0._ZN2at6native53_GLOBAL__N__7c5e0505_20_UpSampleNearest1d_cu_19867e3837upsample_nearest1d_backward_out_frameIN3c104HalfEfXadL_ZNS0_46nearest_neighbor_exact_bw_compute_source_indexEfiiEEEEvPKT_mmmmPS5_f,"a",@progbits
	.sectionflags	@""
	.align	4
.nv.constant0._ZN2at6native53_GLOBAL__N__7c5e0505_20_UpSampleNearest1d_cu_19867e3837upsample_nearest1d_backward_out_frameIN3c104HalfEfXadL_ZNS0_46nearest_neighbor_exact_bw_compute_source_indexEfiiEEEEvPKT_mmmmPS5_f:
	.zero		948


//--------------------- .nv.constant0._ZN2at6native53_GLOBAL__N__7c5e0505_20_UpSampleNearest1d_cu_19867e3837upsample_nearest1d_backward_out_frameIffXadL_ZNS0_46nearest_neighbor_exact_bw_compute_source_indexEfiiEEEEvPKT_mmmmPS3_f --------------------------
	.section	.nv.constant0._ZN2at6native53_GLOBAL__N__7c5e0505_20_UpSampleNearest1d_cu_19867e3837upsample_nearest1d_backward_out_frameIffXadL_ZNS0_46nearest_neighbor_exact_bw_compute_source_indexEfiiEEEEvPKT_mmmmPS3_f,"a",@progbits
	.sectionflags	@""
	.align	4
.nv.constant0._ZN2at6native53_GLOBAL__N__7c5e0505_20_UpSampleNearest1d_cu_19867e3837upsample_nearest1d_backward_out_frameIffXadL_ZNS0_46nearest_neighbor_exact_bw_compute_source_indexEfiiEEEEvPKT_mmmmPS3_f:
	.zero		948


//--------------------- .nv.constant0._ZN2at6native53_GLOBAL__N__7c5e0505_20_UpSampleNearest1d_cu_19867e3837upsample_nearest1d_backward_out_frameIddXadL_ZNS0_46nearest_neighbor_exact_bw_compute_source_indexEfiiEEEEvPKT_mmmmPS3_f --------------------------
	.section	.nv.constant0._ZN2at6native53_GLOBAL__N__7c5e0505_20_UpSampleNearest1d_cu_19867e3837upsample_nearest1d_backward_out_frameIddXadL_ZNS0_46nearest_neighbor_exact_bw_compute_source_indexEfiiEEEEvPKT_mmmmPS3_f,"a",@progbits
	.sectionflags	@""
	.align	4
.nv.constant0._ZN2at6native53_GLOBAL__N__7c5e0505_20_UpSampleNearest1d_cu_19867e3837upsample_nearest1d_backward_out_frameIddXadL_ZNS0_46nearest_neighbor_exact_bw_compute_source_indexEfiiEEEEvPKT_mmmmPS3_f:
	.zero		948


//--------------------- .nv.constant0._ZN2at6native53_GLOBAL__N__7c5e0505_20_UpSampleNearest1d_cu_19867e3837upsample_nearest1d_backward_out_frameIhlXadL_ZNS0_40nearest_neighbor_bw_compute_source_indexEfiiEEEEvPKT_mmmmPS3_f --------------------------
	.section	.nv.constant0._ZN2at6native53_GLOBAL__N__7c5e0505_20_UpSampleNearest1d_cu_19867e3837upsample_nearest1d_backward_out_frameIhlXadL_ZNS0_40nearest_neighbor_bw_compute_source_indexEfiiEEEEvPKT_mmmmPS3_f,"a",@progbits
	.sectionflags	@""
	.align	4
.nv.constant0._ZN2at6native53_GLOBAL__N__7c5e0505_20_UpSampleNearest1d_cu_19867e3837upsample_nearest1d_backward_out_frameIhlXadL_ZNS0_40nearest_neighbor_bw_compute_source_indexEfiiEEEEvPKT_mmmmPS3_f:
	.zero		948


//--------------------- .nv.constant0._ZN2at6native53_GLOBAL__N__7c5e0505_20_UpSampleNearest1d_cu_19867e3837upsample_nearest1d_backward_out_frameIN3c108BFloat16EfXadL_ZNS0_40nearest_neighbor_bw_compute_source_indexEfiiEEEEvPKT_mmmmPS5_f --------------------------
	.section	.nv.constant0._ZN2at6native53_GLOBAL__N__7c5e0505_20_UpSampleNearest1d_cu_19867e3837upsample_nearest1d_backward_out_frameIN3c108BFloat16EfXadL_ZNS0_40nearest_neighbor_bw_compute_source_indexEfiiEEEEvPKT_mmmmPS5_f,"a",@progbits
	.sectionflags	@""
	.align	4
.nv.constant0._ZN2at6native53_GLOBAL__N__7c5e0505_20_UpSampleNearest1d_cu_19867e3837upsample_nearest1d_backward_out_frameIN3c108BFloat16EfXadL_ZNS0_40nearest_neighbor_bw_compute_source_indexEfiiEEEEvPKT_mmmmPS5_f:
	.zero		948


//--------------------- .nv.constant0._ZN2at6native53_GLOBAL__N__7c5e0505_20_UpSampleNearest1d_cu_19867e3837upsample_nearest1d_backward_out_frameIN3c104HalfEfXadL_ZNS0_40nearest_neighbor_bw_compute_source_indexEfiiEEEEvPKT_mmmmPS5_f --------------------------
	.section	.nv.constant0._ZN2at6native53_GLOBAL__N__7c5e0505_20_UpSampleNearest1d_cu_19867e3837upsample_nearest1d_backward_out_frameIN3c104HalfEfXadL_ZNS0_40nearest_neighbor_bw_compute_source_indexEfiiEEEEvPKT_mmmmPS5_f,"a",@progbits
	.sectionflags	@""
	.align	4
.nv.constant0._ZN2at6native53_GLOBAL__N__7c5e0505_20_UpSampleNearest1d_cu_19867e3837upsample_nearest1d_backward_out_frameIN3c104HalfEfXadL_ZNS0_40nearest_neighbor_bw_compute_source_indexEfiiEEEEvPKT_mmmmPS5_f:
	.zero		948


//--------------------- .nv.constant0._ZN2at6native53_GLOBAL__N__7c5e0505_20_UpSampleNearest1d_cu_19867e3837upsample_nearest1d_backward_out_frameIffXadL_ZNS0_40nearest_neighbor_bw_compute_source_indexEfiiEEEEvPKT_mmmmPS3_f --------------------------
	.section	.nv.constant0._ZN2at6native53_GLOBAL__N__7c5e0505_20_UpSampleNearest1d_cu_19867e3837upsample_nearest1d_backward_out_frameIffXadL_ZNS0_40nearest_neighbor_bw_compute_source_indexEfiiEEEEvPKT_mmmmPS3_f,"a",@progbits
	.sectionflags	@""
	.align	4
.nv.constant0._ZN2at6native53_GLOBAL__N__7c5e0505_20_UpSampleNearest1d_cu_19867e3837upsample_nearest1d_backward_out_frameIffXadL_ZNS0_40nearest_neighbor_bw_compute_source_indexEfiiEEEEvPKT_mmmmPS3_f:
	.zero		948


//--------------------- .nv.constant0._ZN2at6native53_GLOBAL__N__7c5e0505_20_UpSampleNearest1d_cu_19867e3837upsample_nearest1d_backward_out_frameIddXadL_ZNS0_40nearest_neighbor_bw_compute_source_indexEfiiEEEEvPKT_mmmmPS3_f --------------------------
	.section	.nv.constant0._ZN2at6native53_GLOBAL__N__7c5e0505_20_UpSampleNearest1d_cu_19867e3837upsample_nearest1d_backward_out_frameIddXadL_ZNS0_40nearest_neighbor_bw_compute_source_indexEfiiEEEEvPKT_mmmmPS3_f,"a",@progbits
	.sectionflags	@""
	.align	4
.nv.constant0._ZN2at6native53_GLOBAL__N__7c5e0505_20_UpSampleNearest1d_cu_19867e3837upsample_nearest1d_backward_out_frameIddXadL_ZNS0_40nearest_neighbor_bw_compute_source_indexEfiiEEEEvPKT_mmmmPS3_f:
	.zero		948


//--------------------- .nv.constant0._ZN2at6native53_GLOBAL__N__7c5e0505_20_UpSampleNearest1d_cu_19867e3828upsample_nearest1d_out_frameIhXadL_ZNS0_43nearest_neighbor_exact_compute_source_indexEfiiEEEEvPKT_mmmmPS3_f --------------------------
	.section	.nv.constant0._ZN2at6native53_GLOBAL__N__7c5e0505_20_UpSampleNearest1d_cu_19867e3828upsample_nearest1d_out_frameIhXadL_ZNS0_43nearest_neighbor_exact_compute_source_indexEfiiEEEEvPKT_mmmmPS3_f,"a",@progbits
	.sectionflags	@""
	.align	4
.nv.constant0._ZN2at6native53_GLOBAL__N__7c5e0505_20_UpSampleNearest1d_cu_19867e3828upsample_nearest1d_out_frameIhXadL_ZNS0_43nearest_neighbor_exact_compute_source_indexEfiiEEEEvPKT_mmmmPS3_f:
	.zero		948


//--------------------- .nv.constant0._ZN2at6native53_GLOBAL__N__7c5e0505_20_UpSampleNearest1d_cu_19867e3828upsample_nearest1d_out_frameIN3c108BFloat16EXadL_ZNS0_43nearest_neighbor_exact_compute_source_indexEfiiEEEEvPKT_mmmmPS5_f --------------------------
	.section	.nv.constant0._ZN2at6native53_GLOBAL__N__7c5e0505_20_UpSampleNearest1d_cu_19867e3828upsample_nearest1d_out_frameIN3c108BFloat16EXadL_ZNS0_43nearest_neighbor_exact_compute_source_indexEfiiEEEEvPKT_mmmmPS5_f,"a",@progbits
	.sectionflags	@""
	.align	4
.nv.constant0._ZN2at6native53_GLOBAL__N__7c5e0505_20_UpSampleNearest1d_cu_19867e3828upsample_nearest1d_out_frameIN3c108BFloat16EXadL_ZNS0_43nearest_neighbor_exact_compute_source_indexEfiiEEEEvPKT_mmmmPS5_f:
	.zero		948


//--------------------- .nv.constant0._ZN2at6native53_GLOBAL__N__7c5e0505_20_UpSampleNearest1d_cu_19867e3828upsample_nearest1d_out_frameIN3c104HalfEXadL_ZNS0_43nearest_neighbor_exact_compute_source_indexEfiiEEEEvPKT_mmmmPS5_f --------------------------
	.section	.nv.constant0._ZN2at6native53_GLOBAL__N__7c5e0505_20_UpSampleNearest1d_cu_19867e3828upsample_nearest1d_out_frameIN3c104HalfEXadL_ZNS0_43nearest_neighbor_exact_compute_source_indexEfiiEEEEvPKT_mmmmPS5_f,"a",@progbits
	.sectionflags	@""
	.align	4
.nv.constant0._ZN2at6native53_GLOBAL__N__7c5e0505_20_UpSampleNearest1d_cu_19867e3828upsample_nearest1d_out_frameIN3c104HalfEXadL_ZNS0_43nearest_neighbor_exact_compute_source_indexEfiiEEEEvPKT_mmmmPS5_f:
	.zero		948


//--------------------- .nv.constant0._ZN2at6native53_GLOBAL__N__7c5e0505_20_UpSampleNearest1d_cu_19867e3828upsample_nearest1d_out_frameIfXadL_ZNS0_43nearest_neighbor_exact_compute_source_indexEfiiEEEEvPKT_mmmmPS3_f --------------------------
	.section	.nv.constant0._ZN2at6native53_GLOBAL__N__7c5e0505_20_UpSampleNearest1d_cu_19867e3828upsample_nearest1d_out_frameIfXadL_ZNS0_43nearest_neighbor_exact_compute_source_indexEfiiEEEEvPKT_mmmmPS3_f,"a",@progbits
	.sectionflags	@""
	.align	4
.nv.constant0._ZN2at6native53_GLOBAL__N__7c5e0505_20_UpSampleNearest1d_cu_19867e3828upsample_nearest1d_out_frameIfXadL_ZNS0_43nearest_neighbor_exact_compute_source_indexEfiiEEEEvPKT_mmmmPS3_f:
	.zero		948


//--------------------- .nv.constant0._ZN2at6native53_GLOBAL__N__7c5e0505_20_UpSampleNearest1d_cu_19867e3828upsample_nearest1d_out_frameIdXadL_ZNS0_43nearest_neighbor_exact_compute_source_indexEfiiEEEEvPKT_mmmmPS3_f --------------------------
	.section	.nv.constant0._ZN2at6native53_GLOBAL__N__7c5e0505_20_UpSampleNearest1d_cu_19867e3828upsample_nearest1d_out_frameIdXadL_ZNS0_43nearest_neighbor_exact_compute_source_indexEfiiEEEEvPKT_mmmmPS3_f,"a",@progbits
	.sectionflags	@""
	.align	4
.nv.constant0._ZN2at6native53_GLOBAL__N__7c5e0505_20_UpSampleNearest1d_cu_19867e3828upsample_nearest1d_out_frameIdXadL_ZNS0_43nearest_neighbor_exact_compute_source_indexEfiiEEEEvPKT_mmmmPS3_f:
	.zero		948


//--------------------- .nv.constant0._ZN2at6native53_GLOBAL__N__7c5e0505_20_UpSampleNearest1d_cu_19867e3828upsample_nearest1d_out_frameIhXadL_ZNS0_37nearest_neighbor_compute_source_indexEfiiEEEEvPKT_mmmmPS3_f --------------------------
	.section	.nv.constant0._ZN2at6native53_GLOBAL__N__7c5e0505_20_UpSampleNearest1d_cu_19867e3828upsample_nearest1d_out_frameIhXadL_ZNS0_37nearest_neighbor_compute_source_indexEfiiEEEEvPKT_mmmmPS3_f,"a",@progbits
	.sectionflags	@""
	.align	4
.nv.constant0._ZN2at6native53_GLOBAL__N__7c5e0505_20_UpSampleNearest1d_cu_19867e3828upsample_nearest1d_out_frameIhXadL_ZNS0_37nearest_neighbor_compute_source_indexEfiiEEEEvPKT_mmmmPS3_f:
	.zero		948


//--------------------- .nv.constant0._ZN2at6native53_GLOBAL__N__7c5e0505_20_UpSampleNearest1d_cu_19867e3828upsample_nearest1d_out_frameIN3c108BFloat16EXadL_ZNS0_37nearest_neighbor_compute_source_indexEfiiEEEEvPKT_mmmmPS5_f --------------------------
	.section	.nv.constant0._ZN2at6native53_GLOBAL__N__7c5e0505_20_UpSampleNearest1d_cu_19867e3828upsample_nearest1d_out_frameIN3c108BFloat16EXadL_ZNS0_37nearest_neighbor_compute_source_indexEfiiEEEEvPKT_mmmmPS5_f,"a",@progbits
	.sectionflags	@""
	.align	4
.nv.constant0._ZN2at6native53_GLOBAL__N__7c5e0505_20_UpSampleNearest1d_cu_19867e3828upsample_nearest1d_out_frameIN3c108BFloat16EXadL_ZNS0_37nearest_neighbor_compute_source_indexEfiiEEEEvPKT_mmmmPS5_f:
	.zero		948


//--------------------- .nv.constant0._ZN2at6native53_GLOBAL__N__7c5e0505_20_UpSampleNearest1d_cu_19867e3828upsample_nearest1d_out_frameIN3c104HalfEXadL_ZNS0_37nearest_neighbor_compute_source_indexEfiiEEEEvPKT_mmmmPS5_f --------------------------
	.section	.nv.constant0._ZN2at6native53_GLOBAL__N__7c5e0505_20_UpSampleNearest1d_cu_19867e3828upsample_nearest1d_out_frameIN3c104HalfEXadL_ZNS0_37nearest_neighbor_compute_source_indexEfiiEEEEvPKT_mmmmPS5_f,"a",@progbits
	.sectionflags	@""
	.align	4
.nv.constant0._ZN2at6native53_GLOBAL__N__7c5e0505_20_UpSampleNearest1d_cu_19867e3828upsample_nearest1d_out_frameIN3c104HalfEXadL_ZNS0_37nearest_neighbor_compute_source_indexEfiiEEEEvPKT_mmmmPS5_f:
	.zero		948


//--------------------- .nv.constant0._ZN2at6native53_GLOBAL__N__7c5e0505_20_UpSampleNearest1d_cu_19867e3828upsample_nearest1d_out_frameIfXadL_ZNS0_37nearest_neighbor_compute_source_indexEfiiEEEEvPKT_mmmmPS3_f --------------------------
	.section	.nv.constant0._ZN2at6native53_GLOBAL__N__7c5e0505_20_UpSampleNearest1d_cu_19867e3828upsample_nearest1d_out_frameIfXadL_ZNS0_37nearest_neighbor_compute_source_indexEfiiEEEEvPKT_mmmmPS3_f,"a",@progbits
	.sectionflags	@""
	.align	4
.nv.constant0._ZN2at6native53_GLOBAL__N__7c5e0505_20_UpSampleNearest1d_cu_19867e3828upsample_nearest1d_out_frameIfXadL_ZNS0_37nearest_neighbor_compute_source_indexEfiiEEEEvPKT_mmmmPS3_f:
	.zero		948


//--------------------- .nv.constant0._ZN2at6native53_GLOBAL__N__7c5e0505_20_UpSampleNearest1d_cu_19867e3828upsample_nearest1d_out_frameIdXadL_ZNS0_37nearest_neighbor_compute_source_indexEfiiEEEEvPKT_mmmmPS3_f --------------------------
	.section	.nv.constant0._ZN2at6native53_GLOBAL__N__7c5e0505_20_UpSampleNearest1d_cu_19867e3828upsample_nearest1d_out_frameIdXadL_ZNS0_37nearest_neighbor_compute_source_indexEfiiEEEEvPKT_mmmmPS3_f,"a",@progbits
	.sectionflags	@""
	.align	4
.nv.constant0._ZN2at6native53_GLOBAL__N__7c5e0505_20_UpSampleNearest1d_cu_19867e3828upsample_nearest1d_out_frameIdXadL_ZNS0_37nearest_neighbor_compute_source_indexEfiiEEEEvPKT_mmmmPS3_f:
	.zero		948


//--------------------- SYMBOLS --------------------------

	.type		.nv.reservedSmem.offset0,@object
	.size		.nv.reservedSmem.offset0,0x4
